//
// Generated by NVIDIA NVVM Compiler
//
// Compiler Build ID: CL-36424714
// Cuda compilation tools, release 13.0, V13.0.88
// Based on NVVM 20.0.0
//

.version 9.0
.target sm_100
.address_size 64

	// .globl	_Z8block_QRiPfPKiS1_S_S1_if
.extern .shared .align 16 .b8 v[];

.visible .entry _Z8block_QRiPfPKiS1_S_S1_if(
	.param .u32 _Z8block_QRiPfPKiS1_S_S1_if_param_0,
	.param .u64 .ptr .align 1 _Z8block_QRiPfPKiS1_S_S1_if_param_1,
	.param .u64 .ptr .align 1 _Z8block_QRiPfPKiS1_S_S1_if_param_2,
	.param .u64 .ptr .align 1 _Z8block_QRiPfPKiS1_S_S1_if_param_3,
	.param .u64 .ptr .align 1 _Z8block_QRiPfPKiS1_S_S1_if_param_4,
	.param .u64 .ptr .align 1 _Z8block_QRiPfPKiS1_S_S1_if_param_5,
	.param .u32 _Z8block_QRiPfPKiS1_S_S1_if_param_6,
	.param .f32 _Z8block_QRiPfPKiS1_S_S1_if_param_7
)
{
	.reg .pred 	%p<329>;
	.reg .b16 	%rs<35>;
	.reg .b32 	%r<987>;
	.reg .b32 	%f<1376>;
	.reg .b64 	%rd<316>;

	ld.param.u32 	%r406, [_Z8block_QRiPfPKiS1_S_S1_if_param_0];
	ld.param.u64 	%rd37, [_Z8block_QRiPfPKiS1_S_S1_if_param_1];
	ld.param.u64 	%rd38, [_Z8block_QRiPfPKiS1_S_S1_if_param_2];
	ld.param.u64 	%rd36, [_Z8block_QRiPfPKiS1_S_S1_if_param_3];
	ld.param.u64 	%rd39, [_Z8block_QRiPfPKiS1_S_S1_if_param_4];
	ld.param.u64 	%rd40, [_Z8block_QRiPfPKiS1_S_S1_if_param_5];
	ld.param.u32 	%r405, [_Z8block_QRiPfPKiS1_S_S1_if_param_6];
	cvta.to.global.u64 	%rd1, %rd37;
	cvta.to.global.u64 	%rd2, %rd39;
	cvta.to.global.u64 	%rd3, %rd40;
	cvta.to.global.u64 	%rd4, %rd38;
	mov.u32 	%r1, %ctaid.x;
	setp.ge.u32 	%p9, %r1, %r406;
	@%p9 bra 	$L__BB0_366;
	cvta.to.global.u64 	%rd41, %rd36;
	mul.wide.u32 	%rd42, %r1, 4;
	add.s64 	%rd43, %rd41, %rd42;
	ld.global.u32 	%r407, [%rd43];
	mov.u32 	%r408, %ntid.x;
	div.u32 	%r3, %r407, %r408;
	add.s32 	%r4, %r3, 1;
	setp.gt.s32 	%p10, %r405, -1;
	@%p10 bra 	$L__BB0_126;
	add.s64 	%rd231, %rd4, %rd42;
	ld.global.u32 	%r733, [%rd231];
	mul.wide.s32 	%rd232, %r733, 4;
	add.s64 	%rd5, %rd1, %rd232;
	add.s64 	%rd233, %rd3, %rd42;
	ld.global.u32 	%r5, [%rd233];
	mov.u32 	%r6, %tid.x;
	mov.u32 	%r7, %tid.y;
	mul.lo.s32 	%r8, %r4, %r6;
	mul.lo.s32 	%r9, %r4, %r7;
	max.s32 	%r734, %r8, %r9;
	setp.ge.s32 	%p213, %r734, %r407;
	@%p213 bra 	$L__BB0_366;
	setp.lt.s32 	%p214, %r407, 3;
	@%p214 bra 	$L__BB0_93;
	shl.b32 	%r736, %r407, 2;
	mov.u32 	%r737, v;
	add.s32 	%r10, %r737, %r736;
	add.s32 	%r738, %r8, %r4;
	min.s32 	%r11, %r738, %r407;
	add.s32 	%r739, %r9, %r4;
	min.s32 	%r12, %r739, %r407;
	mov.b32 	%r880, 0;
	mov.b16 	%rs29, 0;
	cvt.u16.u32 	%rs25, %r407;
	mov.u16 	%rs30, %rs29;
$L__BB0_5:
	not.b16 	%rs24, %rs29;
	add.s16 	%rs26, %rs24, %rs25;
	cvt.u32.u16 	%r740, %rs26;
	and.b32  	%r16, %r740, 7;
	add.s32 	%r17, %r16, -1;
	not.b16 	%rs27, %rs30;
	add.s16 	%rs28, %rs27, %rs25;
	cvt.u32.u16 	%r741, %rs28;
	and.b32  	%r18, %r741, 15;
	add.s32 	%r19, %r18, -1;
	not.b32 	%r20, %r880;
	add.s32 	%r21, %r407, %r20;
	sub.s32 	%r742, %r407, %r880;
	add.s32 	%r22, %r742, -2;
	div.s32 	%r23, %r880, %r4;
	add.s32 	%r24, %r880, 1;
	div.s32 	%r25, %r24, %r4;
	max.s32 	%r902, %r8, %r24;
	max.s32 	%r27, %r9, %r24;
	setp.eq.s32 	%p215, %r7, %r23;
	setp.ge.s32 	%p216, %r6, %r25;
	setp.gt.s32 	%p217, %r11, %r902;
	and.pred  	%p218, %p216, %p217;
	and.pred  	%p1, %p215, %p218;
	shl.b32 	%r743, %r902, 2;
	mov.u32 	%r744, v;
	add.s32 	%r28, %r744, %r743;
	not.pred 	%p220, %p1;
	@%p220 bra 	$L__BB0_12;
	sub.s32 	%r745, %r11, %r902;
	and.b32  	%r29, %r745, 3;
	setp.eq.s32 	%p221, %r29, 0;
	mov.u32 	%r881, %r902;
	@%p221 bra 	$L__BB0_10;
	mad.lo.s32 	%r30, %r902, %r407, %r880;
	mul.wide.u32 	%rd234, %r30, 4;
	add.s64 	%rd235, %rd5, %rd234;
	ld.global.f32 	%f858, [%rd235];
	st.shared.f32 	[%r28], %f858;
	add.s32 	%r881, %r902, 1;
	setp.eq.s32 	%p222, %r29, 1;
	@%p222 bra 	$L__BB0_10;
	add.s32 	%r32, %r30, %r407;
	mul.wide.u32 	%rd236, %r32, 4;
	add.s64 	%rd237, %rd5, %rd236;
	ld.global.f32 	%f859, [%rd237];
	st.shared.f32 	[%r28+4], %f859;
	add.s32 	%r881, %r902, 2;
	setp.eq.s32 	%p223, %r29, 2;
	@%p223 bra 	$L__BB0_10;
	add.s32 	%r746, %r32, %r407;
	mul.wide.u32 	%rd238, %r746, 4;
	add.s64 	%rd239, %rd5, %rd238;
	ld.global.f32 	%f860, [%rd239];
	st.shared.f32 	[%r28+8], %f860;
	add.s32 	%r881, %r902, 3;
$L__BB0_10:
	not.b32 	%r747, %r902;
	add.s32 	%r748, %r747, %r11;
	setp.lt.u32 	%p224, %r748, 3;
	@%p224 bra 	$L__BB0_12;
$L__BB0_11:
	mad.lo.s32 	%r749, %r881, %r407, %r880;
	mul.wide.u32 	%rd240, %r749, 4;
	add.s64 	%rd241, %rd5, %rd240;
	ld.global.f32 	%f861, [%rd241];
	shl.b32 	%r750, %r881, 2;
	add.s32 	%r752, %r744, %r750;
	st.shared.f32 	[%r752], %f861;
	add.s32 	%r753, %r749, %r407;
	mul.wide.u32 	%rd242, %r753, 4;
	add.s64 	%rd243, %rd5, %rd242;
	ld.global.f32 	%f862, [%rd243];
	st.shared.f32 	[%r752+4], %f862;
	add.s32 	%r754, %r753, %r407;
	mul.wide.u32 	%rd244, %r754, 4;
	add.s64 	%rd245, %rd5, %rd244;
	ld.global.f32 	%f863, [%rd245];
	st.shared.f32 	[%r752+8], %f863;
	add.s32 	%r755, %r754, %r407;
	mul.wide.u32 	%rd246, %r755, 4;
	add.s64 	%rd247, %rd5, %rd246;
	ld.global.f32 	%f864, [%rd247];
	st.shared.f32 	[%r752+12], %f864;
	add.s32 	%r881, %r881, 4;
	setp.lt.s32 	%p225, %r881, %r11;
	@%p225 bra 	$L__BB0_11;
$L__BB0_12:
	bar.sync 	0;
	setp.ge.s32 	%p226, %r24, %r407;
	mov.f32 	%f1305, 0f00000000;
	@%p226 bra 	$L__BB0_26;
	setp.lt.u32 	%p227, %r22, 15;
	mov.f32 	%f1305, 0f00000000;
	mov.u32 	%r884, %r24;
	@%p227 bra 	$L__BB0_16;
	and.b32  	%r38, %r21, -16;
	mov.f32 	%f1305, 0f00000000;
	mov.u32 	%r884, %r24;
$L__BB0_15:
	.pragma "nounroll";
	shl.b32 	%r756, %r884, 2;
	add.s32 	%r758, %r744, %r756;
	ld.shared.f32 	%f869, [%r758];
	fma.rn.f32 	%f870, %f869, %f869, %f1305;
	ld.shared.f32 	%f871, [%r758+4];
	fma.rn.f32 	%f872, %f871, %f871, %f870;
	ld.shared.f32 	%f873, [%r758+8];
	fma.rn.f32 	%f874, %f873, %f873, %f872;
	ld.shared.f32 	%f875, [%r758+12];
	fma.rn.f32 	%f876, %f875, %f875, %f874;
	ld.shared.f32 	%f877, [%r758+16];
	fma.rn.f32 	%f878, %f877, %f877, %f876;
	ld.shared.f32 	%f879, [%r758+20];
	fma.rn.f32 	%f880, %f879, %f879, %f878;
	ld.shared.f32 	%f881, [%r758+24];
	fma.rn.f32 	%f882, %f881, %f881, %f880;
	ld.shared.f32 	%f883, [%r758+28];
	fma.rn.f32 	%f884, %f883, %f883, %f882;
	ld.shared.f32 	%f885, [%r758+32];
	fma.rn.f32 	%f886, %f885, %f885, %f884;
	ld.shared.f32 	%f887, [%r758+36];
	fma.rn.f32 	%f888, %f887, %f887, %f886;
	ld.shared.f32 	%f889, [%r758+40];
	fma.rn.f32 	%f890, %f889, %f889, %f888;
	ld.shared.f32 	%f891, [%r758+44];
	fma.rn.f32 	%f892, %f891, %f891, %f890;
	ld.shared.f32 	%f893, [%r758+48];
	fma.rn.f32 	%f894, %f893, %f893, %f892;
	ld.shared.f32 	%f895, [%r758+52];
	fma.rn.f32 	%f896, %f895, %f895, %f894;
	ld.shared.f32 	%f897, [%r758+56];
	fma.rn.f32 	%f898, %f897, %f897, %f896;
	ld.shared.f32 	%f899, [%r758+60];
	fma.rn.f32 	%f1305, %f899, %f899, %f898;
	add.s32 	%r884, %r884, 16;
	add.s32 	%r759, %r884, %r20;
	setp.ne.s32 	%p228, %r759, %r38;
	@%p228 bra 	$L__BB0_15;
$L__BB0_16:
	and.b32  	%r760, %r21, 15;
	setp.eq.s32 	%p229, %r760, 0;
	@%p229 bra 	$L__BB0_26;
	setp.lt.u32 	%p230, %r19, 7;
	@%p230 bra 	$L__BB0_19;
	shl.b32 	%r761, %r884, 2;
	add.s32 	%r763, %r744, %r761;
	ld.shared.f32 	%f901, [%r763];
	fma.rn.f32 	%f902, %f901, %f901, %f1305;
	ld.shared.f32 	%f903, [%r763+4];
	fma.rn.f32 	%f904, %f903, %f903, %f902;
	ld.shared.f32 	%f905, [%r763+8];
	fma.rn.f32 	%f906, %f905, %f905, %f904;
	ld.shared.f32 	%f907, [%r763+12];
	fma.rn.f32 	%f908, %f907, %f907, %f906;
	ld.shared.f32 	%f909, [%r763+16];
	fma.rn.f32 	%f910, %f909, %f909, %f908;
	ld.shared.f32 	%f911, [%r763+20];
	fma.rn.f32 	%f912, %f911, %f911, %f910;
	ld.shared.f32 	%f913, [%r763+24];
	fma.rn.f32 	%f914, %f913, %f913, %f912;
	ld.shared.f32 	%f915, [%r763+28];
	fma.rn.f32 	%f1305, %f915, %f915, %f914;
	add.s32 	%r884, %r884, 8;
$L__BB0_19:
	and.b32  	%r764, %r18, 7;
	setp.eq.s32 	%p231, %r764, 0;
	@%p231 bra 	$L__BB0_26;
	and.b32  	%r44, %r16, 3;
	setp.lt.u32 	%p232, %r17, 3;
	@%p232 bra 	$L__BB0_22;
	shl.b32 	%r765, %r884, 2;
	add.s32 	%r767, %r744, %r765;
	ld.shared.f32 	%f917, [%r767];
	fma.rn.f32 	%f918, %f917, %f917, %f1305;
	ld.shared.f32 	%f919, [%r767+4];
	fma.rn.f32 	%f920, %f919, %f919, %f918;
	ld.shared.f32 	%f921, [%r767+8];
	fma.rn.f32 	%f922, %f921, %f921, %f920;
	ld.shared.f32 	%f923, [%r767+12];
	fma.rn.f32 	%f1305, %f923, %f923, %f922;
	add.s32 	%r884, %r884, 4;
$L__BB0_22:
	setp.eq.s32 	%p233, %r44, 0;
	@%p233 bra 	$L__BB0_26;
	shl.b32 	%r768, %r884, 2;
	add.s32 	%r47, %r744, %r768;
	ld.shared.f32 	%f924, [%r47];
	fma.rn.f32 	%f1305, %f924, %f924, %f1305;
	setp.eq.s32 	%p234, %r44, 1;
	@%p234 bra 	$L__BB0_26;
	ld.shared.f32 	%f925, [%r47+4];
	fma.rn.f32 	%f1305, %f925, %f925, %f1305;
	setp.eq.s32 	%p235, %r44, 2;
	@%p235 bra 	$L__BB0_26;
	ld.shared.f32 	%f926, [%r47+8];
	fma.rn.f32 	%f1305, %f926, %f926, %f1305;
$L__BB0_26:
	sqrt.rn.f32 	%f15, %f1305;
	shl.b32 	%r770, %r880, 2;
	add.s32 	%r48, %r744, %r770;
	ld.shared.f32 	%f927, [%r48+4];
	setp.gt.f32 	%p236, %f927, 0f00000000;
	neg.f32 	%f928, %f15;
	selp.f32 	%f929, %f15, %f928, %p236;
	add.f32 	%f16, %f927, %f929;
	bar.sync 	0;
	@%p220 bra 	$L__BB0_33;
	sub.s32 	%r772, %r11, %r902;
	and.b32  	%r49, %r772, 3;
	setp.eq.s32 	%p238, %r49, 0;
	mov.u32 	%r887, %r902;
	@%p238 bra 	$L__BB0_31;
	ld.shared.f32 	%f930, [%r28];
	div.rn.f32 	%f931, %f930, %f16;
	st.shared.f32 	[%r28], %f931;
	add.s32 	%r887, %r902, 1;
	setp.eq.s32 	%p239, %r49, 1;
	@%p239 bra 	$L__BB0_31;
	ld.shared.f32 	%f932, [%r28+4];
	div.rn.f32 	%f933, %f932, %f16;
	st.shared.f32 	[%r28+4], %f933;
	add.s32 	%r887, %r902, 2;
	setp.eq.s32 	%p240, %r49, 2;
	@%p240 bra 	$L__BB0_31;
	ld.shared.f32 	%f934, [%r28+8];
	div.rn.f32 	%f935, %f934, %f16;
	st.shared.f32 	[%r28+8], %f935;
	add.s32 	%r887, %r902, 3;
$L__BB0_31:
	sub.s32 	%r773, %r902, %r11;
	setp.gt.u32 	%p241, %r773, -4;
	@%p241 bra 	$L__BB0_33;
$L__BB0_32:
	shl.b32 	%r774, %r887, 2;
	add.s32 	%r776, %r744, %r774;
	ld.shared.f32 	%f936, [%r776];
	div.rn.f32 	%f937, %f936, %f16;
	st.shared.f32 	[%r776], %f937;
	ld.shared.f32 	%f938, [%r776+4];
	div.rn.f32 	%f939, %f938, %f16;
	st.shared.f32 	[%r776+4], %f939;
	ld.shared.f32 	%f940, [%r776+8];
	div.rn.f32 	%f941, %f940, %f16;
	st.shared.f32 	[%r776+8], %f941;
	ld.shared.f32 	%f942, [%r776+12];
	div.rn.f32 	%f943, %f942, %f16;
	st.shared.f32 	[%r776+12], %f943;
	add.s32 	%r887, %r887, 4;
	setp.lt.s32 	%p242, %r887, %r11;
	@%p242 bra 	$L__BB0_32;
$L__BB0_33:
	setp.ne.s32 	%p243, %r7, %r23;
	setp.ne.s32 	%p244, %r6, %r25;
	or.pred  	%p245, %p243, %p244;
	@%p245 bra 	$L__BB0_35;
	mov.b32 	%r777, 1065353216;
	st.shared.u32 	[%r48+4], %r777;
$L__BB0_35:
	bar.sync 	0;
	mov.f32 	%f1313, 0f00000000;
	@%p226 bra 	$L__BB0_49;
	setp.lt.u32 	%p247, %r22, 15;
	mov.f32 	%f1313, 0f00000000;
	mov.u32 	%r890, %r24;
	@%p247 bra 	$L__BB0_39;
	and.b32  	%r56, %r21, -16;
	mov.f32 	%f1313, 0f00000000;
	mov.u32 	%r890, %r24;
$L__BB0_38:
	.pragma "nounroll";
	shl.b32 	%r778, %r890, 2;
	add.s32 	%r780, %r744, %r778;
	ld.shared.f32 	%f948, [%r780];
	fma.rn.f32 	%f949, %f948, %f948, %f1313;
	ld.shared.f32 	%f950, [%r780+4];
	fma.rn.f32 	%f951, %f950, %f950, %f949;
	ld.shared.f32 	%f952, [%r780+8];
	fma.rn.f32 	%f953, %f952, %f952, %f951;
	ld.shared.f32 	%f954, [%r780+12];
	fma.rn.f32 	%f955, %f954, %f954, %f953;
	ld.shared.f32 	%f956, [%r780+16];
	fma.rn.f32 	%f957, %f956, %f956, %f955;
	ld.shared.f32 	%f958, [%r780+20];
	fma.rn.f32 	%f959, %f958, %f958, %f957;
	ld.shared.f32 	%f960, [%r780+24];
	fma.rn.f32 	%f961, %f960, %f960, %f959;
	ld.shared.f32 	%f962, [%r780+28];
	fma.rn.f32 	%f963, %f962, %f962, %f961;
	ld.shared.f32 	%f964, [%r780+32];
	fma.rn.f32 	%f965, %f964, %f964, %f963;
	ld.shared.f32 	%f966, [%r780+36];
	fma.rn.f32 	%f967, %f966, %f966, %f965;
	ld.shared.f32 	%f968, [%r780+40];
	fma.rn.f32 	%f969, %f968, %f968, %f967;
	ld.shared.f32 	%f970, [%r780+44];
	fma.rn.f32 	%f971, %f970, %f970, %f969;
	ld.shared.f32 	%f972, [%r780+48];
	fma.rn.f32 	%f973, %f972, %f972, %f971;
	ld.shared.f32 	%f974, [%r780+52];
	fma.rn.f32 	%f975, %f974, %f974, %f973;
	ld.shared.f32 	%f976, [%r780+56];
	fma.rn.f32 	%f977, %f976, %f976, %f975;
	ld.shared.f32 	%f978, [%r780+60];
	fma.rn.f32 	%f1313, %f978, %f978, %f977;
	add.s32 	%r890, %r890, 16;
	add.s32 	%r781, %r890, %r20;
	setp.ne.s32 	%p248, %r781, %r56;
	@%p248 bra 	$L__BB0_38;
$L__BB0_39:
	and.b32  	%r782, %r21, 15;
	setp.eq.s32 	%p249, %r782, 0;
	@%p249 bra 	$L__BB0_49;
	setp.lt.u32 	%p250, %r19, 7;
	@%p250 bra 	$L__BB0_42;
	shl.b32 	%r783, %r890, 2;
	add.s32 	%r785, %r744, %r783;
	ld.shared.f32 	%f980, [%r785];
	fma.rn.f32 	%f981, %f980, %f980, %f1313;
	ld.shared.f32 	%f982, [%r785+4];
	fma.rn.f32 	%f983, %f982, %f982, %f981;
	ld.shared.f32 	%f984, [%r785+8];
	fma.rn.f32 	%f985, %f984, %f984, %f983;
	ld.shared.f32 	%f986, [%r785+12];
	fma.rn.f32 	%f987, %f986, %f986, %f985;
	ld.shared.f32 	%f988, [%r785+16];
	fma.rn.f32 	%f989, %f988, %f988, %f987;
	ld.shared.f32 	%f990, [%r785+20];
	fma.rn.f32 	%f991, %f990, %f990, %f989;
	ld.shared.f32 	%f992, [%r785+24];
	fma.rn.f32 	%f993, %f992, %f992, %f991;
	ld.shared.f32 	%f994, [%r785+28];
	fma.rn.f32 	%f1313, %f994, %f994, %f993;
	add.s32 	%r890, %r890, 8;
$L__BB0_42:
	and.b32  	%r786, %r18, 7;
	setp.eq.s32 	%p251, %r786, 0;
	@%p251 bra 	$L__BB0_49;
	and.b32  	%r62, %r16, 3;
	setp.lt.u32 	%p252, %r17, 3;
	@%p252 bra 	$L__BB0_45;
	shl.b32 	%r787, %r890, 2;
	add.s32 	%r789, %r744, %r787;
	ld.shared.f32 	%f996, [%r789];
	fma.rn.f32 	%f997, %f996, %f996, %f1313;
	ld.shared.f32 	%f998, [%r789+4];
	fma.rn.f32 	%f999, %f998, %f998, %f997;
	ld.shared.f32 	%f1000, [%r789+8];
	fma.rn.f32 	%f1001, %f1000, %f1000, %f999;
	ld.shared.f32 	%f1002, [%r789+12];
	fma.rn.f32 	%f1313, %f1002, %f1002, %f1001;
	add.s32 	%r890, %r890, 4;
$L__BB0_45:
	setp.eq.s32 	%p253, %r62, 0;
	@%p253 bra 	$L__BB0_49;
	shl.b32 	%r790, %r890, 2;
	add.s32 	%r65, %r744, %r790;
	ld.shared.f32 	%f1003, [%r65];
	fma.rn.f32 	%f1313, %f1003, %f1003, %f1313;
	setp.eq.s32 	%p254, %r62, 1;
	@%p254 bra 	$L__BB0_49;
	ld.shared.f32 	%f1004, [%r65+4];
	fma.rn.f32 	%f1313, %f1004, %f1004, %f1313;
	setp.eq.s32 	%p255, %r62, 2;
	@%p255 bra 	$L__BB0_49;
	ld.shared.f32 	%f1005, [%r65+8];
	fma.rn.f32 	%f1313, %f1005, %f1005, %f1313;
$L__BB0_49:
	setp.le.s32 	%p256, %r11, %r902;
	and.pred  	%p2, %p215, %p216;
	not.pred 	%p259, %p2;
	or.pred  	%p260, %p259, %p256;
	@%p260 bra 	$L__BB0_58;
	mov.u32 	%r893, %r902;
$L__BB0_51:
	and.b32  	%r67, %r21, 3;
	setp.eq.s32 	%p261, %r67, 0;
	shl.b32 	%r792, %r893, 2;
	add.s32 	%r68, %r10, %r792;
	mov.b32 	%r793, 0;
	st.shared.u32 	[%r68], %r793;
	mul.lo.s32 	%r69, %r893, %r407;
	mov.f32 	%f1314, 0f00000000;
	mov.u32 	%r894, %r24;
	@%p261 bra 	$L__BB0_55;
	add.s32 	%r894, %r880, 2;
	setp.eq.s32 	%p262, %r67, 1;
	add.s32 	%r794, %r880, %r69;
	mul.wide.u32 	%rd248, %r794, 4;
	add.s64 	%rd6, %rd5, %rd248;
	ld.global.f32 	%f1007, [%rd6+4];
	add.f32 	%f1008, %f1007, %f1007;
	ld.shared.f32 	%f1009, [%r48+4];
	mul.f32 	%f1010, %f1008, %f1009;
	div.rn.f32 	%f1011, %f1010, %f1313;
	add.f32 	%f1314, %f1011, 0f00000000;
	st.shared.f32 	[%r68], %f1314;
	@%p262 bra 	$L__BB0_55;
	add.s32 	%r894, %r880, 3;
	setp.eq.s32 	%p263, %r67, 2;
	ld.global.f32 	%f1012, [%rd6+8];
	add.f32 	%f1013, %f1012, %f1012;
	ld.shared.f32 	%f1014, [%r48+8];
	mul.f32 	%f1015, %f1013, %f1014;
	div.rn.f32 	%f1016, %f1015, %f1313;
	add.f32 	%f1314, %f1314, %f1016;
	st.shared.f32 	[%r68], %f1314;
	@%p263 bra 	$L__BB0_55;
	add.s32 	%r894, %r880, 4;
	ld.global.f32 	%f1017, [%rd6+12];
	add.f32 	%f1018, %f1017, %f1017;
	ld.shared.f32 	%f1019, [%r48+12];
	mul.f32 	%f1020, %f1018, %f1019;
	div.rn.f32 	%f1021, %f1020, %f1313;
	add.f32 	%f1314, %f1314, %f1021;
	st.shared.f32 	[%r68], %f1314;
$L__BB0_55:
	setp.lt.u32 	%p264, %r22, 3;
	@%p264 bra 	$L__BB0_57;
$L__BB0_56:
	mul.lo.s32 	%r795, %r893, %r407;
	add.s32 	%r796, %r894, %r795;
	mul.wide.u32 	%rd249, %r796, 4;
	add.s64 	%rd250, %rd5, %rd249;
	ld.global.f32 	%f1022, [%rd250];
	add.f32 	%f1023, %f1022, %f1022;
	shl.b32 	%r797, %r894, 2;
	mov.u32 	%r798, v;
	add.s32 	%r799, %r798, %r797;
	ld.shared.f32 	%f1024, [%r799];
	mul.f32 	%f1025, %f1023, %f1024;
	div.rn.f32 	%f1026, %f1025, %f1313;
	add.f32 	%f1027, %f1314, %f1026;
	st.shared.f32 	[%r68], %f1027;
	cvt.u64.u32 	%rd251, %r795;
	cvt.u64.u32 	%rd252, %r894;
	add.s64 	%rd253, %rd252, %rd251;
	shl.b64 	%rd254, %rd253, 2;
	add.s64 	%rd255, %rd5, %rd254;
	ld.global.f32 	%f1028, [%rd255+4];
	add.f32 	%f1029, %f1028, %f1028;
	ld.shared.f32 	%f1030, [%r799+4];
	mul.f32 	%f1031, %f1029, %f1030;
	div.rn.f32 	%f1032, %f1031, %f1313;
	add.f32 	%f1033, %f1027, %f1032;
	st.shared.f32 	[%r68], %f1033;
	ld.global.f32 	%f1034, [%rd255+8];
	add.f32 	%f1035, %f1034, %f1034;
	ld.shared.f32 	%f1036, [%r799+8];
	mul.f32 	%f1037, %f1035, %f1036;
	div.rn.f32 	%f1038, %f1037, %f1313;
	add.f32 	%f1039, %f1033, %f1038;
	st.shared.f32 	[%r68], %f1039;
	ld.global.f32 	%f1040, [%rd255+12];
	add.f32 	%f1041, %f1040, %f1040;
	ld.shared.f32 	%f1042, [%r799+12];
	mul.f32 	%f1043, %f1041, %f1042;
	div.rn.f32 	%f1044, %f1043, %f1313;
	add.f32 	%f1314, %f1039, %f1044;
	st.shared.f32 	[%r68], %f1314;
	add.s32 	%r894, %r894, 4;
	setp.ne.s32 	%p265, %r894, %r407;
	@%p265 bra 	$L__BB0_56;
$L__BB0_57:
	add.s32 	%r893, %r893, 1;
	setp.lt.s32 	%p266, %r893, %r11;
	@%p266 bra 	$L__BB0_51;
$L__BB0_58:
	bar.sync 	0;
	mov.f32 	%f1323, 0f00000000;
	@%p226 bra 	$L__BB0_72;
	setp.lt.u32 	%p268, %r22, 15;
	mov.f32 	%f1323, 0f00000000;
	mov.u32 	%r897, %r24;
	@%p268 bra 	$L__BB0_62;
	mov.f32 	%f1323, 0f00000000;
	mov.u32 	%r897, %r24;
$L__BB0_61:
	.pragma "nounroll";
	shl.b32 	%r800, %r897, 2;
	add.s32 	%r801, %r10, %r800;
	ld.shared.f32 	%f1049, [%r801];
	mov.u32 	%r802, v;
	add.s32 	%r803, %r802, %r800;
	ld.shared.f32 	%f1050, [%r803];
	fma.rn.f32 	%f1051, %f1049, %f1050, %f1323;
	ld.shared.f32 	%f1052, [%r801+4];
	ld.shared.f32 	%f1053, [%r803+4];
	fma.rn.f32 	%f1054, %f1052, %f1053, %f1051;
	ld.shared.f32 	%f1055, [%r801+8];
	ld.shared.f32 	%f1056, [%r803+8];
	fma.rn.f32 	%f1057, %f1055, %f1056, %f1054;
	ld.shared.f32 	%f1058, [%r801+12];
	ld.shared.f32 	%f1059, [%r803+12];
	fma.rn.f32 	%f1060, %f1058, %f1059, %f1057;
	ld.shared.f32 	%f1061, [%r801+16];
	ld.shared.f32 	%f1062, [%r803+16];
	fma.rn.f32 	%f1063, %f1061, %f1062, %f1060;
	ld.shared.f32 	%f1064, [%r801+20];
	ld.shared.f32 	%f1065, [%r803+20];
	fma.rn.f32 	%f1066, %f1064, %f1065, %f1063;
	ld.shared.f32 	%f1067, [%r801+24];
	ld.shared.f32 	%f1068, [%r803+24];
	fma.rn.f32 	%f1069, %f1067, %f1068, %f1066;
	ld.shared.f32 	%f1070, [%r801+28];
	ld.shared.f32 	%f1071, [%r803+28];
	fma.rn.f32 	%f1072, %f1070, %f1071, %f1069;
	ld.shared.f32 	%f1073, [%r801+32];
	ld.shared.f32 	%f1074, [%r803+32];
	fma.rn.f32 	%f1075, %f1073, %f1074, %f1072;
	ld.shared.f32 	%f1076, [%r801+36];
	ld.shared.f32 	%f1077, [%r803+36];
	fma.rn.f32 	%f1078, %f1076, %f1077, %f1075;
	ld.shared.f32 	%f1079, [%r801+40];
	ld.shared.f32 	%f1080, [%r803+40];
	fma.rn.f32 	%f1081, %f1079, %f1080, %f1078;
	ld.shared.f32 	%f1082, [%r801+44];
	ld.shared.f32 	%f1083, [%r803+44];
	fma.rn.f32 	%f1084, %f1082, %f1083, %f1081;
	ld.shared.f32 	%f1085, [%r801+48];
	ld.shared.f32 	%f1086, [%r803+48];
	fma.rn.f32 	%f1087, %f1085, %f1086, %f1084;
	ld.shared.f32 	%f1088, [%r801+52];
	ld.shared.f32 	%f1089, [%r803+52];
	fma.rn.f32 	%f1090, %f1088, %f1089, %f1087;
	ld.shared.f32 	%f1091, [%r801+56];
	ld.shared.f32 	%f1092, [%r803+56];
	fma.rn.f32 	%f1093, %f1091, %f1092, %f1090;
	ld.shared.f32 	%f1094, [%r801+60];
	ld.shared.f32 	%f1095, [%r803+60];
	fma.rn.f32 	%f1323, %f1094, %f1095, %f1093;
	add.s32 	%r897, %r897, 16;
	add.s32 	%r804, %r897, %r20;
	and.b32  	%r805, %r21, -16;
	setp.ne.s32 	%p269, %r804, %r805;
	@%p269 bra 	$L__BB0_61;
$L__BB0_62:
	and.b32  	%r806, %r21, 15;
	setp.eq.s32 	%p270, %r806, 0;
	@%p270 bra 	$L__BB0_72;
	add.s32 	%r807, %r18, -1;
	setp.lt.u32 	%p271, %r807, 7;
	@%p271 bra 	$L__BB0_65;
	shl.b32 	%r808, %r897, 2;
	add.s32 	%r809, %r10, %r808;
	ld.shared.f32 	%f1097, [%r809];
	mov.u32 	%r810, v;
	add.s32 	%r811, %r810, %r808;
	ld.shared.f32 	%f1098, [%r811];
	fma.rn.f32 	%f1099, %f1097, %f1098, %f1323;
	ld.shared.f32 	%f1100, [%r809+4];
	ld.shared.f32 	%f1101, [%r811+4];
	fma.rn.f32 	%f1102, %f1100, %f1101, %f1099;
	ld.shared.f32 	%f1103, [%r809+8];
	ld.shared.f32 	%f1104, [%r811+8];
	fma.rn.f32 	%f1105, %f1103, %f1104, %f1102;
	ld.shared.f32 	%f1106, [%r809+12];
	ld.shared.f32 	%f1107, [%r811+12];
	fma.rn.f32 	%f1108, %f1106, %f1107, %f1105;
	ld.shared.f32 	%f1109, [%r809+16];
	ld.shared.f32 	%f1110, [%r811+16];
	fma.rn.f32 	%f1111, %f1109, %f1110, %f1108;
	ld.shared.f32 	%f1112, [%r809+20];
	ld.shared.f32 	%f1113, [%r811+20];
	fma.rn.f32 	%f1114, %f1112, %f1113, %f1111;
	ld.shared.f32 	%f1115, [%r809+24];
	ld.shared.f32 	%f1116, [%r811+24];
	fma.rn.f32 	%f1117, %f1115, %f1116, %f1114;
	ld.shared.f32 	%f1118, [%r809+28];
	ld.shared.f32 	%f1119, [%r811+28];
	fma.rn.f32 	%f1323, %f1118, %f1119, %f1117;
	add.s32 	%r897, %r897, 8;
$L__BB0_65:
	and.b32  	%r812, %r18, 7;
	setp.eq.s32 	%p272, %r812, 0;
	@%p272 bra 	$L__BB0_72;
	and.b32  	%r82, %r16, 3;
	add.s32 	%r813, %r16, -1;
	setp.lt.u32 	%p273, %r813, 3;
	@%p273 bra 	$L__BB0_68;
	shl.b32 	%r814, %r897, 2;
	add.s32 	%r815, %r10, %r814;
	ld.shared.f32 	%f1121, [%r815];
	mov.u32 	%r816, v;
	add.s32 	%r817, %r816, %r814;
	ld.shared.f32 	%f1122, [%r817];
	fma.rn.f32 	%f1123, %f1121, %f1122, %f1323;
	ld.shared.f32 	%f1124, [%r815+4];
	ld.shared.f32 	%f1125, [%r817+4];
	fma.rn.f32 	%f1126, %f1124, %f1125, %f1123;
	ld.shared.f32 	%f1127, [%r815+8];
	ld.shared.f32 	%f1128, [%r817+8];
	fma.rn.f32 	%f1129, %f1127, %f1128, %f1126;
	ld.shared.f32 	%f1130, [%r815+12];
	ld.shared.f32 	%f1131, [%r817+12];
	fma.rn.f32 	%f1323, %f1130, %f1131, %f1129;
	add.s32 	%r897, %r897, 4;
$L__BB0_68:
	setp.eq.s32 	%p274, %r82, 0;
	@%p274 bra 	$L__BB0_72;
	shl.b32 	%r818, %r897, 2;
	add.s32 	%r85, %r10, %r818;
	ld.shared.f32 	%f1132, [%r85];
	mov.u32 	%r819, v;
	add.s32 	%r86, %r819, %r818;
	ld.shared.f32 	%f1133, [%r86];
	fma.rn.f32 	%f1323, %f1132, %f1133, %f1323;
	setp.eq.s32 	%p275, %r82, 1;
	@%p275 bra 	$L__BB0_72;
	ld.shared.f32 	%f1134, [%r85+4];
	ld.shared.f32 	%f1135, [%r86+4];
	fma.rn.f32 	%f1323, %f1134, %f1135, %f1323;
	setp.eq.s32 	%p276, %r82, 2;
	@%p276 bra 	$L__BB0_72;
	ld.shared.f32 	%f1136, [%r85+8];
	ld.shared.f32 	%f1137, [%r86+8];
	fma.rn.f32 	%f1323, %f1136, %f1137, %f1323;
$L__BB0_72:
	shl.b32 	%r87, %r407, 3;
	bar.sync 	0;
	setp.ge.s32 	%p277, %r24, %r11;
	or.pred  	%p279, %p259, %p277;
	@%p279 bra 	$L__BB0_79;
	not.b32 	%r820, %r880;
	add.s32 	%r821, %r820, %r11;
	and.b32  	%r88, %r821, 3;
	setp.eq.s32 	%p280, %r88, 0;
	mov.u32 	%r900, %r24;
	@%p280 bra 	$L__BB0_77;
	shl.b32 	%r822, %r880, 2;
	add.s32 	%r89, %r10, %r822;
	ld.shared.f32 	%f1138, [%r89+4];
	ld.shared.f32 	%f1139, [%r48+4];
	mul.f32 	%f1140, %f1323, %f1139;
	div.rn.f32 	%f1141, %f1140, %f1313;
	sub.f32 	%f1142, %f1138, %f1141;
	add.s32 	%r90, %r48, %r87;
	st.shared.f32 	[%r90+4], %f1142;
	add.s32 	%r900, %r880, 2;
	setp.eq.s32 	%p281, %r88, 1;
	@%p281 bra 	$L__BB0_77;
	ld.shared.f32 	%f1143, [%r89+8];
	ld.shared.f32 	%f1144, [%r48+8];
	mul.f32 	%f1145, %f1323, %f1144;
	div.rn.f32 	%f1146, %f1145, %f1313;
	sub.f32 	%f1147, %f1143, %f1146;
	st.shared.f32 	[%r90+8], %f1147;
	add.s32 	%r900, %r880, 3;
	setp.eq.s32 	%p282, %r88, 2;
	@%p282 bra 	$L__BB0_77;
	ld.shared.f32 	%f1148, [%r89+12];
	ld.shared.f32 	%f1149, [%r48+12];
	mul.f32 	%f1150, %f1323, %f1149;
	div.rn.f32 	%f1151, %f1150, %f1313;
	sub.f32 	%f1152, %f1148, %f1151;
	st.shared.f32 	[%r90+12], %f1152;
	add.s32 	%r900, %r880, 4;
$L__BB0_77:
	sub.s32 	%r823, %r11, %r880;
	add.s32 	%r824, %r823, -2;
	setp.lt.u32 	%p283, %r824, 3;
	@%p283 bra 	$L__BB0_79;
$L__BB0_78:
	shl.b32 	%r825, %r900, 2;
	add.s32 	%r826, %r10, %r825;
	ld.shared.f32 	%f1153, [%r826];
	mov.u32 	%r827, v;
	add.s32 	%r828, %r827, %r825;
	ld.shared.f32 	%f1154, [%r828];
	mul.f32 	%f1155, %f1323, %f1154;
	div.rn.f32 	%f1156, %f1155, %f1313;
	sub.f32 	%f1157, %f1153, %f1156;
	add.s32 	%r829, %r828, %r87;
	st.shared.f32 	[%r829], %f1157;
	ld.shared.f32 	%f1158, [%r826+4];
	ld.shared.f32 	%f1159, [%r828+4];
	mul.f32 	%f1160, %f1323, %f1159;
	div.rn.f32 	%f1161, %f1160, %f1313;
	sub.f32 	%f1162, %f1158, %f1161;
	st.shared.f32 	[%r829+4], %f1162;
	ld.shared.f32 	%f1163, [%r826+8];
	ld.shared.f32 	%f1164, [%r828+8];
	mul.f32 	%f1165, %f1323, %f1164;
	div.rn.f32 	%f1166, %f1165, %f1313;
	sub.f32 	%f1167, %f1163, %f1166;
	st.shared.f32 	[%r829+8], %f1167;
	ld.shared.f32 	%f1168, [%r826+12];
	ld.shared.f32 	%f1169, [%r828+12];
	mul.f32 	%f1170, %f1323, %f1169;
	div.rn.f32 	%f1171, %f1170, %f1313;
	sub.f32 	%f1172, %f1168, %f1171;
	st.shared.f32 	[%r829+12], %f1172;
	add.s32 	%r900, %r900, 4;
	setp.ne.s32 	%p284, %r900, %r11;
	@%p284 bra 	$L__BB0_78;
$L__BB0_79:
	setp.le.s32 	%p285, %r11, %r902;
	bar.sync 	0;
	min.s32 	%r830, %r6, %r7;
	setp.lt.s32 	%p286, %r830, %r25;
	or.pred  	%p287, %p286, %p285;
	@%p287 bra 	$L__BB0_90;
	sub.s32 	%r831, %r12, %r27;
	and.b32  	%r97, %r831, 3;
	shl.b32 	%r832, %r407, 2;
	add.s32 	%r98, %r10, %r832;
	shl.b32 	%r833, %r27, 2;
	add.s32 	%r99, %r98, %r833;
	mov.u32 	%r834, v;
	add.s32 	%r100, %r834, %r833;
$L__BB0_81:
	setp.ge.s32 	%p288, %r27, %r12;
	@%p288 bra 	$L__BB0_89;
	setp.eq.s32 	%p289, %r97, 0;
	mul.lo.s32 	%r102, %r902, %r407;
	shl.b32 	%r835, %r902, 2;
	mov.u32 	%r836, v;
	add.s32 	%r837, %r836, %r835;
	ld.shared.f32 	%f51, [%r837];
	add.s32 	%r838, %r837, %r87;
	ld.shared.f32 	%f52, [%r838];
	mov.u32 	%r903, %r27;
	@%p289 bra 	$L__BB0_86;
	add.s32 	%r903, %r27, 1;
	setp.eq.s32 	%p290, %r97, 1;
	add.s32 	%r839, %r27, %r102;
	mul.wide.u32 	%rd256, %r839, 4;
	add.s64 	%rd7, %rd5, %rd256;
	ld.global.f32 	%f1173, [%rd7];
	ld.shared.f32 	%f1174, [%r99];
	mul.f32 	%f1175, %f51, %f1174;
	sub.f32 	%f1176, %f1173, %f1175;
	ld.shared.f32 	%f1177, [%r100];
	mul.f32 	%f1178, %f52, %f1177;
	sub.f32 	%f1179, %f1176, %f1178;
	st.global.f32 	[%rd7], %f1179;
	@%p290 bra 	$L__BB0_86;
	add.s32 	%r903, %r27, 2;
	setp.eq.s32 	%p291, %r97, 2;
	ld.global.f32 	%f1180, [%rd7+4];
	ld.shared.f32 	%f1181, [%r99+4];
	mul.f32 	%f1182, %f51, %f1181;
	sub.f32 	%f1183, %f1180, %f1182;
	ld.shared.f32 	%f1184, [%r100+4];
	mul.f32 	%f1185, %f52, %f1184;
	sub.f32 	%f1186, %f1183, %f1185;
	st.global.f32 	[%rd7+4], %f1186;
	@%p291 bra 	$L__BB0_86;
	add.s32 	%r903, %r27, 3;
	ld.global.f32 	%f1187, [%rd7+8];
	ld.shared.f32 	%f1188, [%r99+8];
	mul.f32 	%f1189, %f51, %f1188;
	sub.f32 	%f1190, %f1187, %f1189;
	ld.shared.f32 	%f1191, [%r100+8];
	mul.f32 	%f1192, %f52, %f1191;
	sub.f32 	%f1193, %f1190, %f1192;
	st.global.f32 	[%rd7+8], %f1193;
$L__BB0_86:
	sub.s32 	%r840, %r27, %r12;
	setp.gt.u32 	%p292, %r840, -4;
	@%p292 bra 	$L__BB0_89;
	cvt.u64.u32 	%rd259, %r102;
$L__BB0_88:
	add.s32 	%r841, %r903, %r102;
	mul.wide.u32 	%rd257, %r841, 4;
	add.s64 	%rd258, %rd5, %rd257;
	ld.global.f32 	%f1194, [%rd258];
	shl.b32 	%r842, %r903, 2;
	add.s32 	%r843, %r98, %r842;
	ld.shared.f32 	%f1195, [%r843];
	mul.f32 	%f1196, %f51, %f1195;
	sub.f32 	%f1197, %f1194, %f1196;
	mov.u32 	%r844, v;
	add.s32 	%r845, %r844, %r842;
	ld.shared.f32 	%f1198, [%r845];
	mul.f32 	%f1199, %f52, %f1198;
	sub.f32 	%f1200, %f1197, %f1199;
	st.global.f32 	[%rd258], %f1200;
	cvt.u64.u32 	%rd260, %r903;
	add.s64 	%rd261, %rd260, %rd259;
	shl.b64 	%rd262, %rd261, 2;
	add.s64 	%rd263, %rd5, %rd262;
	ld.global.f32 	%f1201, [%rd263+4];
	ld.shared.f32 	%f1202, [%r843+4];
	mul.f32 	%f1203, %f51, %f1202;
	sub.f32 	%f1204, %f1201, %f1203;
	ld.shared.f32 	%f1205, [%r845+4];
	mul.f32 	%f1206, %f52, %f1205;
	sub.f32 	%f1207, %f1204, %f1206;
	st.global.f32 	[%rd263+4], %f1207;
	ld.global.f32 	%f1208, [%rd263+8];
	ld.shared.f32 	%f1209, [%r843+8];
	mul.f32 	%f1210, %f51, %f1209;
	sub.f32 	%f1211, %f1208, %f1210;
	ld.shared.f32 	%f1212, [%r845+8];
	mul.f32 	%f1213, %f52, %f1212;
	sub.f32 	%f1214, %f1211, %f1213;
	st.global.f32 	[%rd263+8], %f1214;
	ld.global.f32 	%f1215, [%rd263+12];
	ld.shared.f32 	%f1216, [%r843+12];
	mul.f32 	%f1217, %f51, %f1216;
	sub.f32 	%f1218, %f1215, %f1217;
	ld.shared.f32 	%f1219, [%r845+12];
	mul.f32 	%f1220, %f52, %f1219;
	sub.f32 	%f1221, %f1218, %f1220;
	st.global.f32 	[%rd263+12], %f1221;
	add.s32 	%r903, %r903, 4;
	setp.lt.s32 	%p293, %r903, %r12;
	@%p293 bra 	$L__BB0_88;
$L__BB0_89:
	add.s32 	%r902, %r902, 1;
	setp.lt.s32 	%p294, %r902, %r11;
	@%p294 bra 	$L__BB0_81;
$L__BB0_90:
	setp.ne.s32 	%p295, %r7, %r23;
	setp.ne.s32 	%p296, %r6, %r23;
	or.pred  	%p297, %p295, %p296;
	@%p297 bra 	$L__BB0_92;
	mad.lo.s32 	%r846, %r24, %r407, %r880;
	mul.wide.u32 	%rd264, %r846, 4;
	add.s64 	%rd265, %rd5, %rd264;
	st.global.f32 	[%rd265], %f15;
	mad.lo.s32 	%r847, %r880, %r407, %r24;
	mul.wide.s32 	%rd266, %r847, 4;
	add.s64 	%rd267, %rd5, %rd266;
	st.global.f32 	[%rd267], %f15;
$L__BB0_92:
	bar.sync 	0;
	add.s32 	%r848, %r407, -2;
	setp.eq.s32 	%p298, %r24, %r848;
	add.s16 	%rs30, %rs30, 1;
	add.s16 	%rs29, %rs29, 1;
	mov.u32 	%r880, %r24;
	@%p298 bra 	$L__BB0_93;
	bra.uni 	$L__BB0_5;
$L__BB0_93:
	setp.lt.s32 	%p299, %r407, 1;
	@%p299 bra 	$L__BB0_118;
	or.b32  	%r13, %r6, %r7;
	add.s32 	%r14, %r407, 1;
	mul.wide.u32 	%rd10, %r407, 4;
$L__BB0_95:
	setp.eq.s32 	%p301, %r407, 1;
	mov.pred 	%p300, 0;
	mov.b32 	%r906, 0;
	mov.pred 	%p327, %p300;
	@%p301 bra 	$L__BB0_99;
	mov.u32 	%r905, %r407;
$L__BB0_97:
	ld.param.f32 	%f1296, [_Z8block_QRiPfPKiS1_S_S1_if_param_7];
	add.s32 	%r906, %r905, -1;
	mul.lo.s32 	%r850, %r906, %r407;
	cvt.s64.s32 	%rd268, %r850;
	cvt.s64.s32 	%rd269, %r905;
	add.s64 	%rd270, %rd268, %rd269;
	shl.b64 	%rd271, %rd270, 2;
	add.s64 	%rd272, %rd271, %rd5;
	add.s64 	%rd8, %rd272, -4;
	ld.global.f32 	%f1222, [%rd272+-8];
	abs.f32 	%f1223, %f1222;
	ld.global.f32 	%f1224, [%rd272+-4];
	abs.f32 	%f1225, %f1224;
	mad.lo.s32 	%r851, %r905, %r407, %r905;
	mul.wide.s32 	%rd273, %r851, 4;
	add.s64 	%rd274, %rd5, %rd273;
	ld.global.f32 	%f1226, [%rd274];
	abs.f32 	%f1227, %f1226;
	add.f32 	%f1228, %f1225, %f1227;
	mul.f32 	%f1229, %f1296, %f1228;
	setp.gtu.f32 	%p303, %f1223, %f1229;
	mov.pred 	%p327, -1;
	@%p303 bra 	$L__BB0_99;
	mov.b32 	%r852, 0;
	st.global.u32 	[%rd8+-4], %r852;
	setp.gt.s32 	%p305, %r905, 2;
	mov.u32 	%r905, %r906;
	mov.u32 	%r906, %r852;
	mov.pred 	%p327, %p300;
	@%p305 bra 	$L__BB0_97;
$L__BB0_99:
	sub.s32 	%r113, %r407, %r906;
	setp.lt.s32 	%p306, %r906, 1;
	mov.u32 	%r908, %r906;
	@%p306 bra 	$L__BB0_103;
	ld.param.f32 	%f1297, [_Z8block_QRiPfPKiS1_S_S1_if_param_7];
	mov.u32 	%r907, %r906;
$L__BB0_101:
	mad.lo.s32 	%r853, %r907, %r407, %r907;
	mul.wide.s32 	%rd275, %r853, 4;
	add.s64 	%rd276, %rd5, %rd275;
	ld.global.f32 	%f1230, [%rd276+-4];
	abs.f32 	%f1231, %f1230;
	mul.wide.u32 	%rd277, %r853, 4;
	add.s64 	%rd278, %rd5, %rd277;
	ld.global.f32 	%f1232, [%rd278];
	abs.f32 	%f1233, %f1232;
	add.s32 	%r854, %r853, %r407;
	add.s32 	%r855, %r854, 1;
	mul.wide.s32 	%rd279, %r855, 4;
	add.s64 	%rd280, %rd5, %rd279;
	ld.global.f32 	%f1234, [%rd280];
	abs.f32 	%f1235, %f1234;
	add.f32 	%f1236, %f1233, %f1235;
	mul.f32 	%f1237, %f1297, %f1236;
	setp.ltu.f32 	%p307, %f1231, %f1237;
	mov.u32 	%r908, %r907;
	@%p307 bra 	$L__BB0_103;
	add.s32 	%r115, %r907, -1;
	setp.gt.u32 	%p308, %r907, 1;
	mov.b32 	%r908, 0;
	mov.u32 	%r907, %r115;
	@%p308 bra 	$L__BB0_101;
$L__BB0_103:
	setp.ne.s32 	%p309, %r13, 0;
	not.pred 	%p310, %p327;
	or.pred  	%p311, %p309, %p310;
	@%p311 bra 	$L__BB0_117;
	max.u32 	%r857, %r113, 1;
	add.s32 	%r858, %r857, %r908;
	sub.s32 	%r859, %r407, %r858;
	add.s32 	%r117, %r859, 1;
	add.s32 	%r860, %r117, %r908;
	add.s32 	%r861, %r860, -1;
	mul.lo.s32 	%r862, %r861, %r407;
	add.s32 	%r863, %r861, %r862;
	mul.wide.s32 	%rd281, %r863, 4;
	add.s64 	%rd282, %rd5, %rd281;
	ld.global.f32 	%f1238, [%rd282];
	sub.s32 	%r864, %r862, %r407;
	add.s32 	%r865, %r860, %r864;
	mul.wide.s32 	%rd283, %r865, 4;
	add.s64 	%rd284, %rd5, %rd283;
	ld.global.f32 	%f1239, [%rd284+-8];
	ld.global.f32 	%f1240, [%rd284+-4];
	sub.f32 	%f1241, %f1239, %f1238;
	mul.f32 	%f1242, %f1241, 0f3F000000;
	mul.f32 	%f1243, %f1240, %f1240;
	setp.gt.f32 	%p312, %f1242, 0f00000000;
	fma.rn.f32 	%f1244, %f1242, %f1242, %f1243;
	sqrt.rn.f32 	%f1245, %f1244;
	neg.f32 	%f1246, %f1245;
	selp.f32 	%f1247, %f1245, %f1246, %p312;
	add.f32 	%f1248, %f1242, %f1247;
	div.rn.f32 	%f1249, %f1243, %f1248;
	sub.f32 	%f53, %f1238, %f1249;
	setp.lt.s32 	%p313, %r117, 2;
	@%p313 bra 	$L__BB0_117;
	mad.lo.s32 	%r867, %r908, %r407, %r908;
	mul.wide.s32 	%rd285, %r867, 4;
	add.s64 	%rd286, %rd5, %rd285;
	ld.global.f32 	%f1250, [%rd286];
	ld.global.f32 	%f1329, [%rd286+4];
	add.s32 	%r118, %r117, -2;
	sub.s32 	%r868, %r908, %r906;
	min.u32 	%r869, %r113, 1;
	sub.s32 	%r912, %r868, %r869;
	add.s32 	%r870, %r908, -1;
	mad.lo.s32 	%r910, %r407, %r870, %r908;
	mul.lo.s32 	%r909, %r14, %r908;
	sub.f32 	%f1328, %f1250, %f53;
	mov.b32 	%r911, 1;
$L__BB0_106:
	add.s32 	%r126, %r911, -1;
	setp.eq.f32 	%p314, %f1329, 0f00000000;
	mov.f32 	%f1327, 0f3F800000;
	mov.f32 	%f1326, 0f00000000;
	@%p314 bra 	$L__BB0_110;
	abs.f32 	%f1253, %f1329;
	abs.f32 	%f1254, %f1328;
	setp.leu.f32 	%p315, %f1253, %f1254;
	@%p315 bra 	$L__BB0_109;
	neg.f32 	%f1259, %f1328;
	div.rn.f32 	%f1260, %f1259, %f1329;
	fma.rn.f32 	%f1261, %f1260, %f1260, 0f3F800000;
	sqrt.rn.f32 	%f1262, %f1261;
	rcp.rn.f32 	%f1326, %f1262;
	mul.f32 	%f1327, %f1260, %f1326;
	bra.uni 	$L__BB0_110;
$L__BB0_109:
	neg.f32 	%f1255, %f1329;
	div.rn.f32 	%f1256, %f1255, %f1328;
	fma.rn.f32 	%f1257, %f1256, %f1256, 0f3F800000;
	sqrt.rn.f32 	%f1258, %f1257;
	rcp.rn.f32 	%f1327, %f1258;
	mul.f32 	%f1326, %f1256, %f1327;
$L__BB0_110:
	mul.wide.s32 	%rd287, %r909, 4;
	add.s64 	%rd9, %rd5, %rd287;
	ld.global.f32 	%f64, [%rd9];
	ld.global.f32 	%f65, [%rd9+4];
	add.s64 	%rd11, %rd9, %rd10;
	ld.global.f32 	%f66, [%rd11+4];
	setp.ge.s32 	%p316, %r126, %r118;
	@%p316 bra 	$L__BB0_112;
	neg.f32 	%f1263, %f1326;
	ld.global.f32 	%f1264, [%rd11+8];
	mul.f32 	%f1265, %f1264, %f1263;
	st.global.f32 	[%rd9+8], %f1265;
	ld.global.f32 	%f1266, [%rd11+8];
	mul.f32 	%f1267, %f1327, %f1266;
	st.global.f32 	[%rd11+8], %f1267;
	add.s64 	%rd288, %rd11, %rd10;
	st.global.f32 	[%rd288+4], %f1267;
	ld.global.f32 	%f1268, [%rd9+8];
	st.global.f32 	[%rd288], %f1268;
$L__BB0_112:
	setp.eq.s32 	%p317, %r911, 1;
	@%p317 bra 	$L__BB0_114;
	mul.wide.s32 	%rd289, %r910, 4;
	add.s64 	%rd290, %rd5, %rd289;
	ld.global.f32 	%f1269, [%rd290];
	mul.f32 	%f1270, %f1327, %f1269;
	ld.global.f32 	%f1271, [%rd290+4];
	mul.f32 	%f1272, %f1326, %f1271;
	sub.f32 	%f1273, %f1270, %f1272;
	st.global.f32 	[%rd290], %f1273;
	mov.b32 	%r871, 0;
	st.global.u32 	[%rd290+4], %r871;
	st.global.u32 	[%rd11+-4], %r871;
$L__BB0_114:
	mul.f32 	%f1274, %f1327, %f1327;
	mul.f32 	%f1275, %f1274, %f64;
	add.f32 	%f1276, %f1326, %f1326;
	mul.f32 	%f1277, %f1276, %f1327;
	mul.f32 	%f1278, %f1277, %f65;
	sub.f32 	%f1279, %f1275, %f1278;
	mul.f32 	%f1280, %f1326, %f1326;
	fma.rn.f32 	%f1281, %f1280, %f66, %f1279;
	st.global.f32 	[%rd9], %f1281;
	mul.f32 	%f1282, %f1326, %f1327;
	sub.f32 	%f1283, %f1274, %f1280;
	mul.f32 	%f1284, %f1283, %f65;
	fma.rn.f32 	%f1285, %f1282, %f64, %f1284;
	mul.f32 	%f1286, %f1282, %f66;
	sub.f32 	%f67, %f1285, %f1286;
	st.global.f32 	[%rd9+4], %f67;
	st.global.f32 	[%rd11], %f67;
	fma.rn.f32 	%f1287, %f1280, %f64, %f1278;
	fma.rn.f32 	%f1288, %f1274, %f66, %f1287;
	st.global.f32 	[%rd11+4], %f1288;
	@%p316 bra 	$L__BB0_116;
	add.s64 	%rd291, %rd11, %rd10;
	ld.global.f32 	%f1329, [%rd291];
	mov.f32 	%f1328, %f67;
$L__BB0_116:
	add.s32 	%r912, %r912, 1;
	add.s32 	%r911, %r911, 1;
	add.s32 	%r910, %r910, %r14;
	add.s32 	%r909, %r909, %r14;
	setp.ne.s32 	%p319, %r912, -1;
	@%p319 bra 	$L__BB0_106;
$L__BB0_117:
	setp.gt.s32 	%p320, %r906, 0;
	bar.sync 	0;
	@%p320 bra 	$L__BB0_95;
$L__BB0_118:
	setp.ne.s32 	%p321, %r7, %r6;
	@%p321 bra 	$L__BB0_366;
	setp.gt.u32 	%p322, %r3, 2147483646;
	@%p322 bra 	$L__BB0_366;
	cvt.s64.s32 	%rd12, %r5;
	add.s32 	%r872, %r8, %r4;
	min.s32 	%r131, %r407, %r872;
	add.s32 	%r873, %r8, 1;
	max.s32 	%r132, %r131, %r873;
	sub.s32 	%r874, %r132, %r8;
	and.b32  	%r133, %r874, 3;
	setp.eq.s32 	%p323, %r133, 0;
	mov.u32 	%r916, %r8;
	@%p323 bra 	$L__BB0_123;
	add.s32 	%r134, %r407, 1;
	mad.lo.s32 	%r875, %r6, %r407, %r6;
	mul.lo.s32 	%r914, %r875, %r4;
	neg.s32 	%r913, %r133;
	mov.u32 	%r916, %r8;
$L__BB0_122:
	.pragma "nounroll";
	mul.wide.s32 	%rd292, %r914, 4;
	add.s64 	%rd293, %rd5, %rd292;
	ld.global.f32 	%f1289, [%rd293];
	cvt.s64.s32 	%rd294, %r916;
	add.s64 	%rd295, %rd12, %rd294;
	shl.b64 	%rd296, %rd295, 2;
	add.s64 	%rd297, %rd2, %rd296;
	st.global.f32 	[%rd297], %f1289;
	add.s32 	%r916, %r916, 1;
	add.s32 	%r914, %r914, %r134;
	add.s32 	%r913, %r913, 1;
	setp.ne.s32 	%p324, %r913, 0;
	@%p324 bra 	$L__BB0_122;
$L__BB0_123:
	sub.s32 	%r876, %r8, %r132;
	setp.gt.u32 	%p325, %r876, -4;
	@%p325 bra 	$L__BB0_366;
	mul.lo.s32 	%r877, %r407, %r916;
	add.s32 	%r920, %r877, %r916;
	shl.b32 	%r145, %r407, 2;
	add.s32 	%r146, %r145, 4;
	add.s32 	%r919, %r877, %r407;
	add.s32 	%r878, %r916, 2;
	mul.lo.s32 	%r918, %r407, %r878;
	add.s32 	%r879, %r916, 3;
	mul.lo.s32 	%r917, %r407, %r879;
$L__BB0_125:
	mul.wide.s32 	%rd298, %r920, 4;
	add.s64 	%rd299, %rd5, %rd298;
	ld.global.f32 	%f1290, [%rd299];
	cvt.s64.s32 	%rd300, %r916;
	add.s64 	%rd301, %rd300, %rd12;
	shl.b64 	%rd302, %rd301, 2;
	add.s64 	%rd303, %rd2, %rd302;
	st.global.f32 	[%rd303], %f1290;
	cvt.s64.s32 	%rd304, %r919;
	add.s64 	%rd305, %rd304, %rd300;
	shl.b64 	%rd306, %rd305, 2;
	add.s64 	%rd307, %rd5, %rd306;
	ld.global.f32 	%f1291, [%rd307+4];
	st.global.f32 	[%rd303+4], %f1291;
	cvt.s64.s32 	%rd308, %r918;
	add.s64 	%rd309, %rd308, %rd300;
	shl.b64 	%rd310, %rd309, 2;
	add.s64 	%rd311, %rd5, %rd310;
	ld.global.f32 	%f1292, [%rd311+8];
	st.global.f32 	[%rd303+8], %f1292;
	cvt.s64.s32 	%rd312, %r917;
	add.s64 	%rd313, %rd312, %rd300;
	shl.b64 	%rd314, %rd313, 2;
	add.s64 	%rd315, %rd5, %rd314;
	ld.global.f32 	%f1293, [%rd315+12];
	st.global.f32 	[%rd303+12], %f1293;
	add.s32 	%r916, %r916, 4;
	add.s32 	%r920, %r920, %r146;
	add.s32 	%r919, %r919, %r145;
	add.s32 	%r918, %r918, %r145;
	add.s32 	%r917, %r917, %r145;
	setp.lt.s32 	%p326, %r916, %r131;
	@%p326 bra 	$L__BB0_125;
	bra.uni 	$L__BB0_366;
$L__BB0_126:
	add.s64 	%rd45, %rd4, %rd42;
	ld.global.u32 	%r409, [%rd45];
	mul.wide.s32 	%rd46, %r409, 4;
	add.s64 	%rd13, %rd1, %rd46;
	add.s64 	%rd47, %rd3, %rd42;
	ld.global.u32 	%r410, [%rd47];
	mul.wide.s32 	%rd48, %r410, 4;
	add.s64 	%rd14, %rd2, %rd48;
	mov.u32 	%r160, %tid.x;
	mov.u32 	%r161, %tid.y;
	mul.lo.s32 	%r162, %r4, %r160;
	mul.lo.s32 	%r163, %r4, %r161;
	max.s32 	%r411, %r162, %r163;
	setp.ge.s32 	%p11, %r411, %r407;
	@%p11 bra 	$L__BB0_366;
	shl.b32 	%r412, %r407, 2;
	mov.u32 	%r413, v;
	add.s32 	%r164, %r413, %r412;
	add.s32 	%r165, %r164, %r412;
	setp.lt.s32 	%p12, %r407, 3;
	@%p12 bra 	$L__BB0_224;
	add.s32 	%r415, %r162, %r4;
	min.s32 	%r166, %r415, %r407;
	add.s32 	%r416, %r163, %r4;
	min.s32 	%r167, %r416, %r407;
	mov.b32 	%r922, 0;
	mov.b16 	%rs31, 0;
	cvt.u16.u32 	%rs16, %r407;
	mov.u16 	%rs32, %rs31;
$L__BB0_129:
	mov.u32 	%r168, %r922;
	not.b16 	%rs15, %rs31;
	add.s16 	%rs17, %rs15, %rs16;
	cvt.u32.u16 	%r417, %rs17;
	and.b32  	%r169, %r417, 7;
	add.s32 	%r170, %r169, -1;
	not.b16 	%rs18, %rs32;
	add.s16 	%rs19, %rs18, %rs16;
	cvt.u32.u16 	%r418, %rs19;
	and.b32  	%r171, %r418, 15;
	add.s32 	%r172, %r171, -1;
	not.b32 	%r173, %r168;
	add.s32 	%r174, %r407, %r173;
	sub.s32 	%r419, %r407, %r168;
	add.s32 	%r175, %r419, -2;
	div.s32 	%r176, %r168, %r4;
	add.s32 	%r922, %r168, 1;
	div.s32 	%r178, %r922, %r4;
	max.s32 	%r179, %r162, %r922;
	max.s32 	%r180, %r163, %r922;
	setp.eq.s32 	%p13, %r161, %r176;
	setp.ge.s32 	%p14, %r160, %r178;
	setp.lt.s32 	%p15, %r179, %r166;
	and.pred  	%p16, %p14, %p15;
	and.pred  	%p4, %p13, %p16;
	mad.lo.s32 	%r181, %r179, %r407, %r168;
	mul.wide.u32 	%rd49, %r181, 4;
	add.s64 	%rd15, %rd13, %rd49;
	shl.b32 	%r420, %r179, 2;
	mov.u32 	%r421, v;
	add.s32 	%r182, %r421, %r420;
	not.pred 	%p18, %p4;
	@%p18 bra 	$L__BB0_136;
	sub.s32 	%r422, %r166, %r179;
	and.b32  	%r183, %r422, 3;
	setp.eq.s32 	%p19, %r183, 0;
	mov.u32 	%r923, %r179;
	@%p19 bra 	$L__BB0_134;
	ld.global.f32 	%f174, [%rd15];
	st.shared.f32 	[%r182], %f174;
	add.s32 	%r923, %r179, 1;
	setp.eq.s32 	%p20, %r183, 1;
	@%p20 bra 	$L__BB0_134;
	add.s32 	%r185, %r181, %r407;
	mul.wide.u32 	%rd50, %r185, 4;
	add.s64 	%rd51, %rd13, %rd50;
	ld.global.f32 	%f175, [%rd51];
	st.shared.f32 	[%r182+4], %f175;
	add.s32 	%r923, %r179, 2;
	setp.eq.s32 	%p21, %r183, 2;
	@%p21 bra 	$L__BB0_134;
	add.s32 	%r423, %r185, %r407;
	mul.wide.u32 	%rd52, %r423, 4;
	add.s64 	%rd53, %rd13, %rd52;
	ld.global.f32 	%f176, [%rd53];
	st.shared.f32 	[%r182+8], %f176;
	add.s32 	%r923, %r179, 3;
$L__BB0_134:
	sub.s32 	%r424, %r179, %r166;
	setp.gt.u32 	%p22, %r424, -4;
	@%p22 bra 	$L__BB0_136;
$L__BB0_135:
	mad.lo.s32 	%r425, %r923, %r407, %r168;
	mul.wide.u32 	%rd54, %r425, 4;
	add.s64 	%rd55, %rd13, %rd54;
	ld.global.f32 	%f177, [%rd55];
	shl.b32 	%r426, %r923, 2;
	mov.u32 	%r427, v;
	add.s32 	%r428, %r427, %r426;
	st.shared.f32 	[%r428], %f177;
	add.s32 	%r429, %r425, %r407;
	mul.wide.u32 	%rd56, %r429, 4;
	add.s64 	%rd57, %rd13, %rd56;
	ld.global.f32 	%f178, [%rd57];
	st.shared.f32 	[%r428+4], %f178;
	add.s32 	%r430, %r429, %r407;
	mul.wide.u32 	%rd58, %r430, 4;
	add.s64 	%rd59, %rd13, %rd58;
	ld.global.f32 	%f179, [%rd59];
	st.shared.f32 	[%r428+8], %f179;
	add.s32 	%r431, %r430, %r407;
	mul.wide.u32 	%rd60, %r431, 4;
	add.s64 	%rd61, %rd13, %rd60;
	ld.global.f32 	%f180, [%rd61];
	st.shared.f32 	[%r428+12], %f180;
	add.s32 	%r923, %r923, 4;
	setp.lt.s32 	%p23, %r923, %r166;
	@%p23 bra 	$L__BB0_135;
$L__BB0_136:
	bar.sync 	0;
	setp.ge.s32 	%p24, %r922, %r407;
	mov.f32 	%f1337, 0f00000000;
	@%p24 bra 	$L__BB0_150;
	setp.lt.u32 	%p25, %r175, 15;
	mov.f32 	%f1337, 0f00000000;
	mov.u32 	%r926, %r922;
	@%p25 bra 	$L__BB0_140;
	and.b32  	%r191, %r174, -16;
	mov.f32 	%f1337, 0f00000000;
	mov.u32 	%r926, %r922;
$L__BB0_139:
	.pragma "nounroll";
	shl.b32 	%r432, %r926, 2;
	mov.u32 	%r433, v;
	add.s32 	%r434, %r433, %r432;
	ld.shared.f32 	%f185, [%r434];
	fma.rn.f32 	%f186, %f185, %f185, %f1337;
	ld.shared.f32 	%f187, [%r434+4];
	fma.rn.f32 	%f188, %f187, %f187, %f186;
	ld.shared.f32 	%f189, [%r434+8];
	fma.rn.f32 	%f190, %f189, %f189, %f188;
	ld.shared.f32 	%f191, [%r434+12];
	fma.rn.f32 	%f192, %f191, %f191, %f190;
	ld.shared.f32 	%f193, [%r434+16];
	fma.rn.f32 	%f194, %f193, %f193, %f192;
	ld.shared.f32 	%f195, [%r434+20];
	fma.rn.f32 	%f196, %f195, %f195, %f194;
	ld.shared.f32 	%f197, [%r434+24];
	fma.rn.f32 	%f198, %f197, %f197, %f196;
	ld.shared.f32 	%f199, [%r434+28];
	fma.rn.f32 	%f200, %f199, %f199, %f198;
	ld.shared.f32 	%f201, [%r434+32];
	fma.rn.f32 	%f202, %f201, %f201, %f200;
	ld.shared.f32 	%f203, [%r434+36];
	fma.rn.f32 	%f204, %f203, %f203, %f202;
	ld.shared.f32 	%f205, [%r434+40];
	fma.rn.f32 	%f206, %f205, %f205, %f204;
	ld.shared.f32 	%f207, [%r434+44];
	fma.rn.f32 	%f208, %f207, %f207, %f206;
	ld.shared.f32 	%f209, [%r434+48];
	fma.rn.f32 	%f210, %f209, %f209, %f208;
	ld.shared.f32 	%f211, [%r434+52];
	fma.rn.f32 	%f212, %f211, %f211, %f210;
	ld.shared.f32 	%f213, [%r434+56];
	fma.rn.f32 	%f214, %f213, %f213, %f212;
	ld.shared.f32 	%f215, [%r434+60];
	fma.rn.f32 	%f1337, %f215, %f215, %f214;
	add.s32 	%r926, %r926, 16;
	add.s32 	%r435, %r926, %r173;
	setp.ne.s32 	%p26, %r435, %r191;
	@%p26 bra 	$L__BB0_139;
$L__BB0_140:
	and.b32  	%r436, %r174, 15;
	setp.eq.s32 	%p27, %r436, 0;
	@%p27 bra 	$L__BB0_150;
	setp.lt.u32 	%p28, %r172, 7;
	@%p28 bra 	$L__BB0_143;
	shl.b32 	%r437, %r926, 2;
	mov.u32 	%r438, v;
	add.s32 	%r439, %r438, %r437;
	ld.shared.f32 	%f217, [%r439];
	fma.rn.f32 	%f218, %f217, %f217, %f1337;
	ld.shared.f32 	%f219, [%r439+4];
	fma.rn.f32 	%f220, %f219, %f219, %f218;
	ld.shared.f32 	%f221, [%r439+8];
	fma.rn.f32 	%f222, %f221, %f221, %f220;
	ld.shared.f32 	%f223, [%r439+12];
	fma.rn.f32 	%f224, %f223, %f223, %f222;
	ld.shared.f32 	%f225, [%r439+16];
	fma.rn.f32 	%f226, %f225, %f225, %f224;
	ld.shared.f32 	%f227, [%r439+20];
	fma.rn.f32 	%f228, %f227, %f227, %f226;
	ld.shared.f32 	%f229, [%r439+24];
	fma.rn.f32 	%f230, %f229, %f229, %f228;
	ld.shared.f32 	%f231, [%r439+28];
	fma.rn.f32 	%f1337, %f231, %f231, %f230;
	add.s32 	%r926, %r926, 8;
$L__BB0_143:
	and.b32  	%r440, %r171, 7;
	setp.eq.s32 	%p29, %r440, 0;
	@%p29 bra 	$L__BB0_150;
	and.b32  	%r197, %r169, 3;
	setp.lt.u32 	%p30, %r170, 3;
	@%p30 bra 	$L__BB0_146;
	shl.b32 	%r441, %r926, 2;
	mov.u32 	%r442, v;
	add.s32 	%r443, %r442, %r441;
	ld.shared.f32 	%f233, [%r443];
	fma.rn.f32 	%f234, %f233, %f233, %f1337;
	ld.shared.f32 	%f235, [%r443+4];
	fma.rn.f32 	%f236, %f235, %f235, %f234;
	ld.shared.f32 	%f237, [%r443+8];
	fma.rn.f32 	%f238, %f237, %f237, %f236;
	ld.shared.f32 	%f239, [%r443+12];
	fma.rn.f32 	%f1337, %f239, %f239, %f238;
	add.s32 	%r926, %r926, 4;
$L__BB0_146:
	setp.eq.s32 	%p31, %r197, 0;
	@%p31 bra 	$L__BB0_150;
	shl.b32 	%r444, %r926, 2;
	mov.u32 	%r445, v;
	add.s32 	%r200, %r445, %r444;
	ld.shared.f32 	%f240, [%r200];
	fma.rn.f32 	%f1337, %f240, %f240, %f1337;
	setp.eq.s32 	%p32, %r197, 1;
	@%p32 bra 	$L__BB0_150;
	ld.shared.f32 	%f241, [%r200+4];
	fma.rn.f32 	%f1337, %f241, %f241, %f1337;
	setp.eq.s32 	%p33, %r197, 2;
	@%p33 bra 	$L__BB0_150;
	ld.shared.f32 	%f242, [%r200+8];
	fma.rn.f32 	%f1337, %f242, %f242, %f1337;
$L__BB0_150:
	sqrt.rn.f32 	%f85, %f1337;
	shl.b32 	%r446, %r168, 2;
	mov.u32 	%r447, v;
	add.s32 	%r201, %r447, %r446;
	ld.shared.f32 	%f243, [%r201+4];
	setp.gt.f32 	%p34, %f243, 0f00000000;
	neg.f32 	%f244, %f85;
	selp.f32 	%f245, %f85, %f244, %p34;
	add.f32 	%f86, %f243, %f245;
	@%p18 bra 	$L__BB0_157;
	sub.s32 	%r448, %r166, %r179;
	and.b32  	%r202, %r448, 3;
	setp.eq.s32 	%p36, %r202, 0;
	mov.u32 	%r929, %r179;
	@%p36 bra 	$L__BB0_155;
	ld.shared.f32 	%f246, [%r182];
	div.rn.f32 	%f247, %f246, %f86;
	st.shared.f32 	[%r182], %f247;
	add.s32 	%r929, %r179, 1;
	setp.eq.s32 	%p37, %r202, 1;
	@%p37 bra 	$L__BB0_155;
	ld.shared.f32 	%f248, [%r182+4];
	div.rn.f32 	%f249, %f248, %f86;
	st.shared.f32 	[%r182+4], %f249;
	add.s32 	%r929, %r179, 2;
	setp.eq.s32 	%p38, %r202, 2;
	@%p38 bra 	$L__BB0_155;
	ld.shared.f32 	%f250, [%r182+8];
	div.rn.f32 	%f251, %f250, %f86;
	st.shared.f32 	[%r182+8], %f251;
	add.s32 	%r929, %r179, 3;
$L__BB0_155:
	sub.s32 	%r449, %r179, %r166;
	setp.gt.u32 	%p39, %r449, -4;
	@%p39 bra 	$L__BB0_157;
$L__BB0_156:
	shl.b32 	%r450, %r929, 2;
	mov.u32 	%r451, v;
	add.s32 	%r452, %r451, %r450;
	ld.shared.f32 	%f252, [%r452];
	div.rn.f32 	%f253, %f252, %f86;
	st.shared.f32 	[%r452], %f253;
	ld.shared.f32 	%f254, [%r452+4];
	div.rn.f32 	%f255, %f254, %f86;
	st.shared.f32 	[%r452+4], %f255;
	ld.shared.f32 	%f256, [%r452+8];
	div.rn.f32 	%f257, %f256, %f86;
	st.shared.f32 	[%r452+8], %f257;
	ld.shared.f32 	%f258, [%r452+12];
	div.rn.f32 	%f259, %f258, %f86;
	st.shared.f32 	[%r452+12], %f259;
	add.s32 	%r929, %r929, 4;
	setp.lt.s32 	%p40, %r929, %r166;
	@%p40 bra 	$L__BB0_156;
$L__BB0_157:
	setp.ne.s32 	%p41, %r161, %r176;
	setp.ne.s32 	%p42, %r160, %r178;
	or.pred  	%p43, %p41, %p42;
	@%p43 bra 	$L__BB0_159;
	mov.b32 	%r453, 1065353216;
	st.shared.u32 	[%r201+4], %r453;
$L__BB0_159:
	bar.sync 	0;
	mov.f32 	%f1345, 0f00000000;
	@%p24 bra 	$L__BB0_173;
	setp.lt.u32 	%p45, %r175, 15;
	mov.f32 	%f1345, 0f00000000;
	mov.u32 	%r932, %r922;
	@%p45 bra 	$L__BB0_163;
	and.b32  	%r209, %r174, -16;
	mov.f32 	%f1345, 0f00000000;
	mov.u32 	%r932, %r922;
$L__BB0_162:
	.pragma "nounroll";
	shl.b32 	%r454, %r932, 2;
	mov.u32 	%r455, v;
	add.s32 	%r456, %r455, %r454;
	ld.shared.f32 	%f264, [%r456];
	fma.rn.f32 	%f265, %f264, %f264, %f1345;
	ld.shared.f32 	%f266, [%r456+4];
	fma.rn.f32 	%f267, %f266, %f266, %f265;
	ld.shared.f32 	%f268, [%r456+8];
	fma.rn.f32 	%f269, %f268, %f268, %f267;
	ld.shared.f32 	%f270, [%r456+12];
	fma.rn.f32 	%f271, %f270, %f270, %f269;
	ld.shared.f32 	%f272, [%r456+16];
	fma.rn.f32 	%f273, %f272, %f272, %f271;
	ld.shared.f32 	%f274, [%r456+20];
	fma.rn.f32 	%f275, %f274, %f274, %f273;
	ld.shared.f32 	%f276, [%r456+24];
	fma.rn.f32 	%f277, %f276, %f276, %f275;
	ld.shared.f32 	%f278, [%r456+28];
	fma.rn.f32 	%f279, %f278, %f278, %f277;
	ld.shared.f32 	%f280, [%r456+32];
	fma.rn.f32 	%f281, %f280, %f280, %f279;
	ld.shared.f32 	%f282, [%r456+36];
	fma.rn.f32 	%f283, %f282, %f282, %f281;
	ld.shared.f32 	%f284, [%r456+40];
	fma.rn.f32 	%f285, %f284, %f284, %f283;
	ld.shared.f32 	%f286, [%r456+44];
	fma.rn.f32 	%f287, %f286, %f286, %f285;
	ld.shared.f32 	%f288, [%r456+48];
	fma.rn.f32 	%f289, %f288, %f288, %f287;
	ld.shared.f32 	%f290, [%r456+52];
	fma.rn.f32 	%f291, %f290, %f290, %f289;
	ld.shared.f32 	%f292, [%r456+56];
	fma.rn.f32 	%f293, %f292, %f292, %f291;
	ld.shared.f32 	%f294, [%r456+60];
	fma.rn.f32 	%f1345, %f294, %f294, %f293;
	add.s32 	%r932, %r932, 16;
	add.s32 	%r457, %r932, %r173;
	setp.ne.s32 	%p46, %r457, %r209;
	@%p46 bra 	$L__BB0_162;
$L__BB0_163:
	and.b32  	%r458, %r174, 15;
	setp.eq.s32 	%p47, %r458, 0;
	@%p47 bra 	$L__BB0_173;
	setp.lt.u32 	%p48, %r172, 7;
	@%p48 bra 	$L__BB0_166;
	shl.b32 	%r459, %r932, 2;
	mov.u32 	%r460, v;
	add.s32 	%r461, %r460, %r459;
	ld.shared.f32 	%f296, [%r461];
	fma.rn.f32 	%f297, %f296, %f296, %f1345;
	ld.shared.f32 	%f298, [%r461+4];
	fma.rn.f32 	%f299, %f298, %f298, %f297;
	ld.shared.f32 	%f300, [%r461+8];
	fma.rn.f32 	%f301, %f300, %f300, %f299;
	ld.shared.f32 	%f302, [%r461+12];
	fma.rn.f32 	%f303, %f302, %f302, %f301;
	ld.shared.f32 	%f304, [%r461+16];
	fma.rn.f32 	%f305, %f304, %f304, %f303;
	ld.shared.f32 	%f306, [%r461+20];
	fma.rn.f32 	%f307, %f306, %f306, %f305;
	ld.shared.f32 	%f308, [%r461+24];
	fma.rn.f32 	%f309, %f308, %f308, %f307;
	ld.shared.f32 	%f310, [%r461+28];
	fma.rn.f32 	%f1345, %f310, %f310, %f309;
	add.s32 	%r932, %r932, 8;
$L__BB0_166:
	and.b32  	%r462, %r171, 7;
	setp.eq.s32 	%p49, %r462, 0;
	@%p49 bra 	$L__BB0_173;
	and.b32  	%r215, %r169, 3;
	setp.lt.u32 	%p50, %r170, 3;
	@%p50 bra 	$L__BB0_169;
	shl.b32 	%r463, %r932, 2;
	mov.u32 	%r464, v;
	add.s32 	%r465, %r464, %r463;
	ld.shared.f32 	%f312, [%r465];
	fma.rn.f32 	%f313, %f312, %f312, %f1345;
	ld.shared.f32 	%f314, [%r465+4];
	fma.rn.f32 	%f315, %f314, %f314, %f313;
	ld.shared.f32 	%f316, [%r465+8];
	fma.rn.f32 	%f317, %f316, %f316, %f315;
	ld.shared.f32 	%f318, [%r465+12];
	fma.rn.f32 	%f1345, %f318, %f318, %f317;
	add.s32 	%r932, %r932, 4;
$L__BB0_169:
	setp.eq.s32 	%p51, %r215, 0;
	@%p51 bra 	$L__BB0_173;
	shl.b32 	%r466, %r932, 2;
	mov.u32 	%r467, v;
	add.s32 	%r218, %r467, %r466;
	ld.shared.f32 	%f319, [%r218];
	fma.rn.f32 	%f1345, %f319, %f319, %f1345;
	setp.eq.s32 	%p52, %r215, 1;
	@%p52 bra 	$L__BB0_173;
	ld.shared.f32 	%f320, [%r218+4];
	fma.rn.f32 	%f1345, %f320, %f320, %f1345;
	setp.eq.s32 	%p53, %r215, 2;
	@%p53 bra 	$L__BB0_173;
	ld.shared.f32 	%f321, [%r218+8];
	fma.rn.f32 	%f1345, %f321, %f321, %f1345;
$L__BB0_173:
	and.pred  	%p57, %p13, %p14;
	and.pred  	%p5, %p57, %p15;
	not.pred 	%p58, %p5;
	@%p58 bra 	$L__BB0_182;
	mov.u32 	%r935, %r179;
$L__BB0_175:
	add.s32 	%r220, %r407, %r173;
	and.b32  	%r221, %r220, 3;
	setp.eq.s32 	%p59, %r221, 0;
	shl.b32 	%r468, %r935, 2;
	add.s32 	%r222, %r164, %r468;
	mov.b32 	%r469, 0;
	st.shared.u32 	[%r222], %r469;
	mul.lo.s32 	%r223, %r935, %r407;
	mov.f32 	%f1346, 0f00000000;
	mov.u32 	%r936, %r922;
	@%p59 bra 	$L__BB0_179;
	add.s32 	%r936, %r168, 2;
	setp.eq.s32 	%p60, %r221, 1;
	add.s32 	%r470, %r168, %r223;
	mul.wide.u32 	%rd62, %r470, 4;
	add.s64 	%rd16, %rd13, %rd62;
	ld.global.f32 	%f323, [%rd16+4];
	add.f32 	%f324, %f323, %f323;
	ld.shared.f32 	%f325, [%r201+4];
	mul.f32 	%f326, %f324, %f325;
	div.rn.f32 	%f327, %f326, %f1345;
	add.f32 	%f1346, %f327, 0f00000000;
	st.shared.f32 	[%r222], %f1346;
	@%p60 bra 	$L__BB0_179;
	add.s32 	%r936, %r168, 3;
	setp.eq.s32 	%p61, %r221, 2;
	ld.global.f32 	%f328, [%rd16+8];
	add.f32 	%f329, %f328, %f328;
	ld.shared.f32 	%f330, [%r201+8];
	mul.f32 	%f331, %f329, %f330;
	div.rn.f32 	%f332, %f331, %f1345;
	add.f32 	%f1346, %f1346, %f332;
	st.shared.f32 	[%r222], %f1346;
	@%p61 bra 	$L__BB0_179;
	add.s32 	%r936, %r168, 4;
	ld.global.f32 	%f333, [%rd16+12];
	add.f32 	%f334, %f333, %f333;
	ld.shared.f32 	%f335, [%r201+12];
	mul.f32 	%f336, %f334, %f335;
	div.rn.f32 	%f337, %f336, %f1345;
	add.f32 	%f1346, %f1346, %f337;
	st.shared.f32 	[%r222], %f1346;
$L__BB0_179:
	sub.s32 	%r472, %r407, %r168;
	add.s32 	%r473, %r472, -2;
	setp.lt.u32 	%p62, %r473, 3;
	@%p62 bra 	$L__BB0_181;
$L__BB0_180:
	mul.lo.s32 	%r474, %r935, %r407;
	add.s32 	%r475, %r936, %r474;
	mul.wide.u32 	%rd63, %r475, 4;
	add.s64 	%rd64, %rd13, %rd63;
	ld.global.f32 	%f338, [%rd64];
	add.f32 	%f339, %f338, %f338;
	shl.b32 	%r476, %r936, 2;
	mov.u32 	%r477, v;
	add.s32 	%r478, %r477, %r476;
	ld.shared.f32 	%f340, [%r478];
	mul.f32 	%f341, %f339, %f340;
	div.rn.f32 	%f342, %f341, %f1345;
	add.f32 	%f343, %f1346, %f342;
	st.shared.f32 	[%r222], %f343;
	cvt.u64.u32 	%rd65, %r474;
	cvt.u64.u32 	%rd66, %r936;
	add.s64 	%rd67, %rd66, %rd65;
	shl.b64 	%rd68, %rd67, 2;
	add.s64 	%rd69, %rd13, %rd68;
	ld.global.f32 	%f344, [%rd69+4];
	add.f32 	%f345, %f344, %f344;
	ld.shared.f32 	%f346, [%r478+4];
	mul.f32 	%f347, %f345, %f346;
	div.rn.f32 	%f348, %f347, %f1345;
	add.f32 	%f349, %f343, %f348;
	st.shared.f32 	[%r222], %f349;
	ld.global.f32 	%f350, [%rd69+8];
	add.f32 	%f351, %f350, %f350;
	ld.shared.f32 	%f352, [%r478+8];
	mul.f32 	%f353, %f351, %f352;
	div.rn.f32 	%f354, %f353, %f1345;
	add.f32 	%f355, %f349, %f354;
	st.shared.f32 	[%r222], %f355;
	ld.global.f32 	%f356, [%rd69+12];
	add.f32 	%f357, %f356, %f356;
	ld.shared.f32 	%f358, [%r478+12];
	mul.f32 	%f359, %f357, %f358;
	div.rn.f32 	%f360, %f359, %f1345;
	add.f32 	%f1346, %f355, %f360;
	st.shared.f32 	[%r222], %f1346;
	add.s32 	%r936, %r936, 4;
	setp.ne.s32 	%p63, %r936, %r407;
	@%p63 bra 	$L__BB0_180;
$L__BB0_181:
	add.s32 	%r935, %r935, 1;
	setp.lt.s32 	%p64, %r935, %r166;
	@%p64 bra 	$L__BB0_175;
$L__BB0_182:
	setp.ge.s32 	%p65, %r922, %r407;
	bar.sync 	0;
	mov.f32 	%f1355, 0f00000000;
	@%p65 bra 	$L__BB0_196;
	add.s32 	%r231, %r407, %r173;
	sub.s32 	%r479, %r407, %r168;
	add.s32 	%r480, %r479, -2;
	setp.lt.u32 	%p66, %r480, 15;
	mov.f32 	%f1355, 0f00000000;
	mov.u32 	%r939, %r922;
	@%p66 bra 	$L__BB0_186;
	and.b32  	%r232, %r231, -16;
	mov.f32 	%f1355, 0f00000000;
	mov.u32 	%r939, %r922;
$L__BB0_185:
	.pragma "nounroll";
	shl.b32 	%r481, %r939, 2;
	add.s32 	%r482, %r164, %r481;
	ld.shared.f32 	%f365, [%r482];
	mov.u32 	%r483, v;
	add.s32 	%r484, %r483, %r481;
	ld.shared.f32 	%f366, [%r484];
	fma.rn.f32 	%f367, %f365, %f366, %f1355;
	ld.shared.f32 	%f368, [%r482+4];
	ld.shared.f32 	%f369, [%r484+4];
	fma.rn.f32 	%f370, %f368, %f369, %f367;
	ld.shared.f32 	%f371, [%r482+8];
	ld.shared.f32 	%f372, [%r484+8];
	fma.rn.f32 	%f373, %f371, %f372, %f370;
	ld.shared.f32 	%f374, [%r482+12];
	ld.shared.f32 	%f375, [%r484+12];
	fma.rn.f32 	%f376, %f374, %f375, %f373;
	ld.shared.f32 	%f377, [%r482+16];
	ld.shared.f32 	%f378, [%r484+16];
	fma.rn.f32 	%f379, %f377, %f378, %f376;
	ld.shared.f32 	%f380, [%r482+20];
	ld.shared.f32 	%f381, [%r484+20];
	fma.rn.f32 	%f382, %f380, %f381, %f379;
	ld.shared.f32 	%f383, [%r482+24];
	ld.shared.f32 	%f384, [%r484+24];
	fma.rn.f32 	%f385, %f383, %f384, %f382;
	ld.shared.f32 	%f386, [%r482+28];
	ld.shared.f32 	%f387, [%r484+28];
	fma.rn.f32 	%f388, %f386, %f387, %f385;
	ld.shared.f32 	%f389, [%r482+32];
	ld.shared.f32 	%f390, [%r484+32];
	fma.rn.f32 	%f391, %f389, %f390, %f388;
	ld.shared.f32 	%f392, [%r482+36];
	ld.shared.f32 	%f393, [%r484+36];
	fma.rn.f32 	%f394, %f392, %f393, %f391;
	ld.shared.f32 	%f395, [%r482+40];
	ld.shared.f32 	%f396, [%r484+40];
	fma.rn.f32 	%f397, %f395, %f396, %f394;
	ld.shared.f32 	%f398, [%r482+44];
	ld.shared.f32 	%f399, [%r484+44];
	fma.rn.f32 	%f400, %f398, %f399, %f397;
	ld.shared.f32 	%f401, [%r482+48];
	ld.shared.f32 	%f402, [%r484+48];
	fma.rn.f32 	%f403, %f401, %f402, %f400;
	ld.shared.f32 	%f404, [%r482+52];
	ld.shared.f32 	%f405, [%r484+52];
	fma.rn.f32 	%f406, %f404, %f405, %f403;
	ld.shared.f32 	%f407, [%r482+56];
	ld.shared.f32 	%f408, [%r484+56];
	fma.rn.f32 	%f409, %f407, %f408, %f406;
	ld.shared.f32 	%f410, [%r482+60];
	ld.shared.f32 	%f411, [%r484+60];
	fma.rn.f32 	%f1355, %f410, %f411, %f409;
	add.s32 	%r939, %r939, 16;
	add.s32 	%r485, %r939, %r173;
	setp.ne.s32 	%p67, %r485, %r232;
	@%p67 bra 	$L__BB0_185;
$L__BB0_186:
	and.b32  	%r486, %r231, 15;
	setp.eq.s32 	%p68, %r486, 0;
	@%p68 bra 	$L__BB0_196;
	add.s32 	%r487, %r171, -1;
	setp.lt.u32 	%p69, %r487, 7;
	@%p69 bra 	$L__BB0_189;
	shl.b32 	%r488, %r939, 2;
	add.s32 	%r489, %r164, %r488;
	ld.shared.f32 	%f413, [%r489];
	mov.u32 	%r490, v;
	add.s32 	%r491, %r490, %r488;
	ld.shared.f32 	%f414, [%r491];
	fma.rn.f32 	%f415, %f413, %f414, %f1355;
	ld.shared.f32 	%f416, [%r489+4];
	ld.shared.f32 	%f417, [%r491+4];
	fma.rn.f32 	%f418, %f416, %f417, %f415;
	ld.shared.f32 	%f419, [%r489+8];
	ld.shared.f32 	%f420, [%r491+8];
	fma.rn.f32 	%f421, %f419, %f420, %f418;
	ld.shared.f32 	%f422, [%r489+12];
	ld.shared.f32 	%f423, [%r491+12];
	fma.rn.f32 	%f424, %f422, %f423, %f421;
	ld.shared.f32 	%f425, [%r489+16];
	ld.shared.f32 	%f426, [%r491+16];
	fma.rn.f32 	%f427, %f425, %f426, %f424;
	ld.shared.f32 	%f428, [%r489+20];
	ld.shared.f32 	%f429, [%r491+20];
	fma.rn.f32 	%f430, %f428, %f429, %f427;
	ld.shared.f32 	%f431, [%r489+24];
	ld.shared.f32 	%f432, [%r491+24];
	fma.rn.f32 	%f433, %f431, %f432, %f430;
	ld.shared.f32 	%f434, [%r489+28];
	ld.shared.f32 	%f435, [%r491+28];
	fma.rn.f32 	%f1355, %f434, %f435, %f433;
	add.s32 	%r939, %r939, 8;
$L__BB0_189:
	and.b32  	%r492, %r171, 7;
	setp.eq.s32 	%p70, %r492, 0;
	@%p70 bra 	$L__BB0_196;
	and.b32  	%r238, %r169, 3;
	add.s32 	%r493, %r169, -1;
	setp.lt.u32 	%p71, %r493, 3;
	@%p71 bra 	$L__BB0_192;
	shl.b32 	%r494, %r939, 2;
	add.s32 	%r495, %r164, %r494;
	ld.shared.f32 	%f437, [%r495];
	mov.u32 	%r496, v;
	add.s32 	%r497, %r496, %r494;
	ld.shared.f32 	%f438, [%r497];
	fma.rn.f32 	%f439, %f437, %f438, %f1355;
	ld.shared.f32 	%f440, [%r495+4];
	ld.shared.f32 	%f441, [%r497+4];
	fma.rn.f32 	%f442, %f440, %f441, %f439;
	ld.shared.f32 	%f443, [%r495+8];
	ld.shared.f32 	%f444, [%r497+8];
	fma.rn.f32 	%f445, %f443, %f444, %f442;
	ld.shared.f32 	%f446, [%r495+12];
	ld.shared.f32 	%f447, [%r497+12];
	fma.rn.f32 	%f1355, %f446, %f447, %f445;
	add.s32 	%r939, %r939, 4;
$L__BB0_192:
	setp.eq.s32 	%p72, %r238, 0;
	@%p72 bra 	$L__BB0_196;
	shl.b32 	%r498, %r939, 2;
	add.s32 	%r241, %r164, %r498;
	ld.shared.f32 	%f448, [%r241];
	mov.u32 	%r499, v;
	add.s32 	%r242, %r499, %r498;
	ld.shared.f32 	%f449, [%r242];
	fma.rn.f32 	%f1355, %f448, %f449, %f1355;
	setp.eq.s32 	%p73, %r238, 1;
	@%p73 bra 	$L__BB0_196;
	ld.shared.f32 	%f450, [%r241+4];
	ld.shared.f32 	%f451, [%r242+4];
	fma.rn.f32 	%f1355, %f450, %f451, %f1355;
	setp.eq.s32 	%p74, %r238, 2;
	@%p74 bra 	$L__BB0_196;
	ld.shared.f32 	%f452, [%r241+8];
	ld.shared.f32 	%f453, [%r242+8];
	fma.rn.f32 	%f1355, %f452, %f453, %f1355;
$L__BB0_196:
	bar.sync 	0;
	@%p58 bra 	$L__BB0_203;
	shl.b32 	%r243, %r407, 3;
	sub.s32 	%r500, %r166, %r179;
	and.b32  	%r244, %r500, 3;
	setp.eq.s32 	%p76, %r244, 0;
	mov.u32 	%r942, %r179;
	@%p76 bra 	$L__BB0_201;
	shl.b32 	%r501, %r179, 2;
	add.s32 	%r245, %r164, %r501;
	ld.shared.f32 	%f454, [%r245];
	ld.shared.f32 	%f455, [%r182];
	mul.f32 	%f456, %f1355, %f455;
	div.rn.f32 	%f457, %f456, %f1345;
	sub.f32 	%f458, %f454, %f457;
	add.s32 	%r246, %r182, %r243;
	st.shared.f32 	[%r246], %f458;
	add.s32 	%r942, %r179, 1;
	setp.eq.s32 	%p77, %r244, 1;
	@%p77 bra 	$L__BB0_201;
	ld.shared.f32 	%f459, [%r245+4];
	ld.shared.f32 	%f460, [%r182+4];
	mul.f32 	%f461, %f1355, %f460;
	div.rn.f32 	%f462, %f461, %f1345;
	sub.f32 	%f463, %f459, %f462;
	st.shared.f32 	[%r246+4], %f463;
	add.s32 	%r942, %r179, 2;
	setp.eq.s32 	%p78, %r244, 2;
	@%p78 bra 	$L__BB0_201;
	ld.shared.f32 	%f464, [%r245+8];
	ld.shared.f32 	%f465, [%r182+8];
	mul.f32 	%f466, %f1355, %f465;
	div.rn.f32 	%f467, %f466, %f1345;
	sub.f32 	%f468, %f464, %f467;
	st.shared.f32 	[%r246+8], %f468;
	add.s32 	%r942, %r179, 3;
$L__BB0_201:
	sub.s32 	%r502, %r179, %r166;
	setp.gt.u32 	%p79, %r502, -4;
	@%p79 bra 	$L__BB0_203;
$L__BB0_202:
	shl.b32 	%r503, %r942, 2;
	add.s32 	%r504, %r164, %r503;
	ld.shared.f32 	%f469, [%r504];
	mov.u32 	%r505, v;
	add.s32 	%r506, %r505, %r503;
	ld.shared.f32 	%f470, [%r506];
	mul.f32 	%f471, %f1355, %f470;
	div.rn.f32 	%f472, %f471, %f1345;
	sub.f32 	%f473, %f469, %f472;
	add.s32 	%r507, %r506, %r243;
	st.shared.f32 	[%r507], %f473;
	ld.shared.f32 	%f474, [%r504+4];
	ld.shared.f32 	%f475, [%r506+4];
	mul.f32 	%f476, %f1355, %f475;
	div.rn.f32 	%f477, %f476, %f1345;
	sub.f32 	%f478, %f474, %f477;
	st.shared.f32 	[%r507+4], %f478;
	ld.shared.f32 	%f479, [%r504+8];
	ld.shared.f32 	%f480, [%r506+8];
	mul.f32 	%f481, %f1355, %f480;
	div.rn.f32 	%f482, %f481, %f1345;
	sub.f32 	%f483, %f479, %f482;
	st.shared.f32 	[%r507+8], %f483;
	ld.shared.f32 	%f484, [%r504+12];
	ld.shared.f32 	%f485, [%r506+12];
	mul.f32 	%f486, %f1355, %f485;
	div.rn.f32 	%f487, %f486, %f1345;
	sub.f32 	%f488, %f484, %f487;
	st.shared.f32 	[%r507+12], %f488;
	add.s32 	%r942, %r942, 4;
	setp.lt.s32 	%p80, %r942, %r166;
	@%p80 bra 	$L__BB0_202;
$L__BB0_203:
	setp.ge.s32 	%p81, %r179, %r166;
	bar.sync 	0;
	min.s32 	%r508, %r160, %r161;
	setp.lt.s32 	%p82, %r508, %r178;
	or.pred  	%p83, %p82, %p81;
	@%p83 bra 	$L__BB0_214;
	sub.s32 	%r509, %r167, %r180;
	and.b32  	%r253, %r509, 3;
	shl.b32 	%r510, %r180, 2;
	add.s32 	%r254, %r165, %r510;
	mov.u32 	%r511, v;
	add.s32 	%r255, %r511, %r510;
	mov.u32 	%r944, %r179;
$L__BB0_205:
	setp.ge.s32 	%p84, %r180, %r167;
	@%p84 bra 	$L__BB0_213;
	setp.eq.s32 	%p85, %r253, 0;
	mul.lo.s32 	%r257, %r944, %r407;
	shl.b32 	%r512, %r944, 2;
	mov.u32 	%r513, v;
	add.s32 	%r514, %r513, %r512;
	ld.shared.f32 	%f121, [%r514];
	shl.b32 	%r515, %r407, 3;
	add.s32 	%r516, %r514, %r515;
	ld.shared.f32 	%f122, [%r516];
	mov.u32 	%r945, %r180;
	@%p85 bra 	$L__BB0_210;
	add.s32 	%r945, %r180, 1;
	setp.eq.s32 	%p86, %r253, 1;
	add.s32 	%r517, %r180, %r257;
	mul.wide.u32 	%rd70, %r517, 4;
	add.s64 	%rd17, %rd13, %rd70;
	ld.global.f32 	%f489, [%rd17];
	ld.shared.f32 	%f490, [%r254];
	mul.f32 	%f491, %f121, %f490;
	sub.f32 	%f492, %f489, %f491;
	ld.shared.f32 	%f493, [%r255];
	mul.f32 	%f494, %f122, %f493;
	sub.f32 	%f495, %f492, %f494;
	st.global.f32 	[%rd17], %f495;
	@%p86 bra 	$L__BB0_210;
	add.s32 	%r945, %r180, 2;
	setp.eq.s32 	%p87, %r253, 2;
	ld.global.f32 	%f496, [%rd17+4];
	ld.shared.f32 	%f497, [%r254+4];
	mul.f32 	%f498, %f121, %f497;
	sub.f32 	%f499, %f496, %f498;
	ld.shared.f32 	%f500, [%r255+4];
	mul.f32 	%f501, %f122, %f500;
	sub.f32 	%f502, %f499, %f501;
	st.global.f32 	[%rd17+4], %f502;
	@%p87 bra 	$L__BB0_210;
	add.s32 	%r945, %r180, 3;
	ld.global.f32 	%f503, [%rd17+8];
	ld.shared.f32 	%f504, [%r254+8];
	mul.f32 	%f505, %f121, %f504;
	sub.f32 	%f506, %f503, %f505;
	ld.shared.f32 	%f507, [%r255+8];
	mul.f32 	%f508, %f122, %f507;
	sub.f32 	%f509, %f506, %f508;
	st.global.f32 	[%rd17+8], %f509;
$L__BB0_210:
	sub.s32 	%r518, %r180, %r167;
	setp.gt.u32 	%p88, %r518, -4;
	@%p88 bra 	$L__BB0_213;
	cvt.u64.u32 	%rd73, %r257;
$L__BB0_212:
	add.s32 	%r519, %r945, %r257;
	mul.wide.u32 	%rd71, %r519, 4;
	add.s64 	%rd72, %rd13, %rd71;
	ld.global.f32 	%f510, [%rd72];
	shl.b32 	%r520, %r945, 2;
	add.s32 	%r521, %r165, %r520;
	ld.shared.f32 	%f511, [%r521];
	mul.f32 	%f512, %f121, %f511;
	sub.f32 	%f513, %f510, %f512;
	mov.u32 	%r522, v;
	add.s32 	%r523, %r522, %r520;
	ld.shared.f32 	%f514, [%r523];
	mul.f32 	%f515, %f122, %f514;
	sub.f32 	%f516, %f513, %f515;
	st.global.f32 	[%rd72], %f516;
	cvt.u64.u32 	%rd74, %r945;
	add.s64 	%rd75, %rd74, %rd73;
	shl.b64 	%rd76, %rd75, 2;
	add.s64 	%rd77, %rd13, %rd76;
	ld.global.f32 	%f517, [%rd77+4];
	ld.shared.f32 	%f518, [%r521+4];
	mul.f32 	%f519, %f121, %f518;
	sub.f32 	%f520, %f517, %f519;
	ld.shared.f32 	%f521, [%r523+4];
	mul.f32 	%f522, %f122, %f521;
	sub.f32 	%f523, %f520, %f522;
	st.global.f32 	[%rd77+4], %f523;
	ld.global.f32 	%f524, [%rd77+8];
	ld.shared.f32 	%f525, [%r521+8];
	mul.f32 	%f526, %f121, %f525;
	sub.f32 	%f527, %f524, %f526;
	ld.shared.f32 	%f528, [%r523+8];
	mul.f32 	%f529, %f122, %f528;
	sub.f32 	%f530, %f527, %f529;
	st.global.f32 	[%rd77+8], %f530;
	ld.global.f32 	%f531, [%rd77+12];
	ld.shared.f32 	%f532, [%r521+12];
	mul.f32 	%f533, %f121, %f532;
	sub.f32 	%f534, %f531, %f533;
	ld.shared.f32 	%f535, [%r523+12];
	mul.f32 	%f536, %f122, %f535;
	sub.f32 	%f537, %f534, %f536;
	st.global.f32 	[%rd77+12], %f537;
	add.s32 	%r945, %r945, 4;
	setp.lt.s32 	%p89, %r945, %r167;
	@%p89 bra 	$L__BB0_212;
$L__BB0_213:
	add.s32 	%r944, %r944, 1;
	setp.lt.s32 	%p90, %r944, %r166;
	@%p90 bra 	$L__BB0_205;
$L__BB0_214:
	setp.ne.s32 	%p91, %r161, %r176;
	setp.ne.s32 	%p92, %r160, %r176;
	or.pred  	%p93, %p91, %p92;
	@%p93 bra 	$L__BB0_216;
	mad.lo.s32 	%r524, %r168, %r407, %r922;
	mul.wide.s32 	%rd78, %r524, 4;
	add.s64 	%rd79, %rd13, %rd78;
	st.global.f32 	[%rd79], %f85;
$L__BB0_216:
	setp.ge.s32 	%p94, %r179, %r166;
	setp.ne.s32 	%p95, %r161, %r176;
	setp.lt.s32 	%p96, %r160, %r176;
	or.pred  	%p97, %p96, %p95;
	or.pred  	%p98, %p97, %p94;
	@%p98 bra 	$L__BB0_223;
	sub.s32 	%r525, %r166, %r179;
	and.b32  	%r265, %r525, 3;
	setp.eq.s32 	%p99, %r265, 0;
	mov.u32 	%r947, %r179;
	@%p99 bra 	$L__BB0_221;
	ld.shared.f32 	%f538, [%r182];
	mul.wide.u32 	%rd80, %r181, 4;
	add.s64 	%rd81, %rd13, %rd80;
	st.global.f32 	[%rd81], %f538;
	add.s32 	%r947, %r179, 1;
	setp.eq.s32 	%p100, %r265, 1;
	@%p100 bra 	$L__BB0_221;
	ld.shared.f32 	%f539, [%r182+4];
	add.s32 	%r267, %r181, %r407;
	mul.wide.u32 	%rd82, %r267, 4;
	add.s64 	%rd83, %rd13, %rd82;
	st.global.f32 	[%rd83], %f539;
	add.s32 	%r947, %r179, 2;
	setp.eq.s32 	%p101, %r265, 2;
	@%p101 bra 	$L__BB0_221;
	ld.shared.f32 	%f540, [%r182+8];
	add.s32 	%r526, %r267, %r407;
	mul.wide.u32 	%rd84, %r526, 4;
	add.s64 	%rd85, %rd13, %rd84;
	st.global.f32 	[%rd85], %f540;
	add.s32 	%r947, %r179, 3;
$L__BB0_221:
	sub.s32 	%r527, %r179, %r166;
	setp.gt.u32 	%p102, %r527, -4;
	@%p102 bra 	$L__BB0_223;
$L__BB0_222:
	shl.b32 	%r528, %r947, 2;
	mov.u32 	%r529, v;
	add.s32 	%r530, %r529, %r528;
	ld.shared.f32 	%f541, [%r530];
	mad.lo.s32 	%r531, %r947, %r407, %r168;
	mul.wide.u32 	%rd86, %r531, 4;
	add.s64 	%rd87, %rd13, %rd86;
	st.global.f32 	[%rd87], %f541;
	ld.shared.f32 	%f542, [%r530+4];
	add.s32 	%r532, %r531, %r407;
	mul.wide.u32 	%rd88, %r532, 4;
	add.s64 	%rd89, %rd13, %rd88;
	st.global.f32 	[%rd89], %f542;
	ld.shared.f32 	%f543, [%r530+8];
	add.s32 	%r533, %r532, %r407;
	mul.wide.u32 	%rd90, %r533, 4;
	add.s64 	%rd91, %rd13, %rd90;
	st.global.f32 	[%rd91], %f543;
	ld.shared.f32 	%f544, [%r530+12];
	add.s32 	%r534, %r533, %r407;
	mul.wide.u32 	%rd92, %r534, 4;
	add.s64 	%rd93, %rd13, %rd92;
	st.global.f32 	[%rd93], %f544;
	add.s32 	%r947, %r947, 4;
	setp.lt.s32 	%p103, %r947, %r166;
	@%p103 bra 	$L__BB0_222;
$L__BB0_223:
	bar.sync 	0;
	add.s32 	%r535, %r407, -2;
	setp.ne.s32 	%p104, %r922, %r535;
	add.s16 	%rs32, %rs32, 1;
	add.s16 	%rs31, %rs31, 1;
	@%p104 bra 	$L__BB0_129;
$L__BB0_224:
	setp.ne.s32 	%p105, %r160, %r161;
	@%p105 bra 	$L__BB0_241;
	setp.gt.u32 	%p106, %r3, 2147483646;
	@%p106 bra 	$L__BB0_241;
	add.s32 	%r273, %r407, -1;
	add.s32 	%r536, %r162, %r4;
	min.s32 	%r274, %r407, %r536;
	add.s32 	%r537, %r162, 1;
	max.s32 	%r275, %r274, %r537;
	sub.s32 	%r538, %r275, %r162;
	and.b32  	%r276, %r538, 3;
	setp.eq.s32 	%p107, %r276, 0;
	mov.u32 	%r951, %r162;
	@%p107 bra 	$L__BB0_231;
	mov.b32 	%r950, 0;
	mov.u32 	%r951, %r162;
$L__BB0_228:
	.pragma "nounroll";
	mad.lo.s32 	%r540, %r951, %r407, %r951;
	mul.wide.s32 	%rd94, %r540, 4;
	add.s64 	%rd18, %rd13, %rd94;
	ld.global.f32 	%f545, [%rd18];
	mul.wide.s32 	%rd95, %r951, 4;
	add.s64 	%rd96, %rd14, %rd95;
	st.global.f32 	[%rd96], %f545;
	setp.ge.s32 	%p108, %r951, %r273;
	@%p108 bra 	$L__BB0_230;
	ld.global.f32 	%f546, [%rd18+4];
	shl.b32 	%r541, %r951, 2;
	add.s32 	%r542, %r164, %r541;
	st.shared.f32 	[%r542], %f546;
$L__BB0_230:
	mov.b32 	%r543, 1065353216;
	st.global.u32 	[%rd18], %r543;
	add.s32 	%r951, %r951, 1;
	add.s32 	%r950, %r950, 1;
	setp.ne.s32 	%p109, %r950, %r276;
	@%p109 bra 	$L__BB0_228;
$L__BB0_231:
	sub.s32 	%r544, %r162, %r275;
	setp.gt.u32 	%p110, %r544, -4;
	@%p110 bra 	$L__BB0_241;
$L__BB0_232:
	mul.lo.s32 	%r283, %r951, %r407;
	add.s32 	%r545, %r283, %r951;
	mul.wide.s32 	%rd97, %r545, 4;
	add.s64 	%rd19, %rd13, %rd97;
	ld.global.f32 	%f547, [%rd19];
	cvt.s64.s32 	%rd20, %r951;
	mul.wide.s32 	%rd98, %r951, 4;
	add.s64 	%rd21, %rd14, %rd98;
	st.global.f32 	[%rd21], %f547;
	setp.ge.s32 	%p111, %r951, %r273;
	shl.b32 	%r546, %r951, 2;
	add.s32 	%r284, %r164, %r546;
	@%p111 bra 	$L__BB0_234;
	ld.global.f32 	%f548, [%rd19+4];
	st.shared.f32 	[%r284], %f548;
$L__BB0_234:
	cvt.u32.u64 	%r547, %rd20;
	mov.b32 	%r548, 1065353216;
	st.global.u32 	[%rd19], %r548;
	add.s32 	%r549, %r547, 1;
	add.s32 	%r285, %r283, %r407;
	cvt.s64.s32 	%rd99, %r285;
	add.s64 	%rd100, %rd99, %rd20;
	shl.b64 	%rd101, %rd100, 2;
	add.s64 	%rd22, %rd13, %rd101;
	ld.global.f32 	%f549, [%rd22+4];
	st.global.f32 	[%rd21+4], %f549;
	setp.ge.s32 	%p112, %r549, %r273;
	@%p112 bra 	$L__BB0_236;
	ld.global.f32 	%f550, [%rd22+8];
	st.shared.f32 	[%r284+4], %f550;
$L__BB0_236:
	mov.b32 	%r551, 1065353216;
	st.global.u32 	[%rd22+4], %r551;
	add.s32 	%r552, %r547, 2;
	add.s32 	%r286, %r285, %r407;
	cvt.s64.s32 	%rd102, %r286;
	add.s64 	%rd103, %rd102, %rd20;
	shl.b64 	%rd104, %rd103, 2;
	add.s64 	%rd23, %rd13, %rd104;
	ld.global.f32 	%f551, [%rd23+8];
	st.global.f32 	[%rd21+8], %f551;
	setp.ge.s32 	%p113, %r552, %r273;
	@%p113 bra 	$L__BB0_238;
	ld.global.f32 	%f552, [%rd23+12];
	st.shared.f32 	[%r284+8], %f552;
$L__BB0_238:
	mov.b32 	%r554, 1065353216;
	st.global.u32 	[%rd23+8], %r554;
	add.s32 	%r555, %r547, 3;
	add.s32 	%r556, %r286, %r407;
	cvt.s64.s32 	%rd105, %r556;
	add.s64 	%rd106, %rd105, %rd20;
	shl.b64 	%rd107, %rd106, 2;
	add.s64 	%rd24, %rd13, %rd107;
	ld.global.f32 	%f553, [%rd24+12];
	st.global.f32 	[%rd21+12], %f553;
	setp.ge.s32 	%p114, %r555, %r273;
	@%p114 bra 	$L__BB0_240;
	ld.global.f32 	%f554, [%rd24+16];
	st.shared.f32 	[%r284+12], %f554;
$L__BB0_240:
	mov.b32 	%r558, 1065353216;
	st.global.u32 	[%rd24+12], %r558;
	add.s32 	%r951, %r547, 4;
	setp.lt.s32 	%p115, %r951, %r274;
	@%p115 bra 	$L__BB0_232;
$L__BB0_241:
	bar.sync 	0;
	setp.lt.s32 	%p116, %r407, 2;
	@%p116 bra 	$L__BB0_283;
	add.s32 	%r560, %r162, %r4;
	min.s32 	%r288, %r407, %r560;
	min.s32 	%r289, %r162, %r163;
	add.s32 	%r561, %r163, %r4;
	min.s32 	%r290, %r407, %r561;
	mov.b32 	%r953, 0;
	mov.b16 	%rs33, 0;
	mul.wide.u32 	%rd159, %r407, 4;
	mov.u16 	%rs34, %rs33;
	mov.u32 	%r954, %r407;
$L__BB0_243:
	add.s16 	%rs33, %rs33, 1;
	add.s16 	%rs34, %rs34, 1;
	add.s32 	%r301, %r953, 1;
	add.s32 	%r302, %r954, -1;
	setp.lt.s32 	%p117, %r162, %r954;
	selp.b32 	%r973, %r302, %r162, %p117;
	setp.lt.s32 	%p118, %r163, %r954;
	selp.b32 	%r304, %r302, %r163, %p118;
	setp.lt.s32 	%p119, %r162, %r302;
	@%p119 bra 	$L__BB0_265;
	div.s32 	%r562, %r302, %r4;
	setp.ne.s32 	%p120, %r161, %r562;
	setp.ge.s32 	%p121, %r973, %r288;
	or.pred  	%p122, %p120, %p121;
	@%p122 bra 	$L__BB0_265;
	mul.lo.s32 	%r305, %r302, %r407;
	sub.s32 	%r563, %r288, %r973;
	and.b32  	%r306, %r563, 3;
	setp.eq.s32 	%p123, %r306, 0;
	mov.u32 	%r955, %r973;
	@%p123 bra 	$L__BB0_255;
	setp.eq.s32 	%p124, %r973, %r302;
	shl.b32 	%r564, %r973, 2;
	mov.u32 	%r565, v;
	add.s32 	%r307, %r565, %r564;
	@%p124 bra 	$L__BB0_248;
	mul.lo.s32 	%r566, %r973, %r407;
	cvt.s64.s32 	%rd108, %r566;
	cvt.s64.s32 	%rd109, %r954;
	add.s64 	%rd110, %rd108, %rd109;
	shl.b64 	%rd111, %rd110, 2;
	add.s64 	%rd112, %rd13, %rd111;
	ld.global.f32 	%f555, [%rd112+-4];
	st.shared.f32 	[%r307], %f555;
	mov.b32 	%r567, 0;
	st.global.u32 	[%rd112+-4], %r567;
	add.s32 	%r568, %r973, %r305;
	mul.wide.s32 	%rd113, %r568, 4;
	add.s64 	%rd114, %rd13, %rd113;
	st.global.u32 	[%rd114], %r567;
$L__BB0_248:
	add.s32 	%r955, %r973, 1;
	setp.eq.s32 	%p125, %r306, 1;
	@%p125 bra 	$L__BB0_255;
	setp.eq.s32 	%p126, %r955, %r302;
	cvt.s64.s32 	%rd115, %r305;
	cvt.s64.s32 	%rd116, %r973;
	add.s64 	%rd117, %rd116, %rd115;
	shl.b64 	%rd118, %rd117, 2;
	add.s64 	%rd25, %rd13, %rd118;
	@%p126 bra 	$L__BB0_251;
	mul.lo.s32 	%r569, %r955, %r407;
	cvt.s64.s32 	%rd119, %r569;
	cvt.s64.s32 	%rd120, %r954;
	add.s64 	%rd121, %rd119, %rd120;
	shl.b64 	%rd122, %rd121, 2;
	add.s64 	%rd123, %rd13, %rd122;
	ld.global.f32 	%f556, [%rd123+-4];
	st.shared.f32 	[%r307+4], %f556;
	mov.b32 	%r570, 0;
	st.global.u32 	[%rd123+-4], %r570;
	st.global.u32 	[%rd25+4], %r570;
$L__BB0_251:
	add.s32 	%r955, %r973, 2;
	setp.eq.s32 	%p127, %r306, 2;
	@%p127 bra 	$L__BB0_255;
	setp.eq.s32 	%p128, %r955, %r302;
	@%p128 bra 	$L__BB0_254;
	mul.lo.s32 	%r571, %r955, %r407;
	cvt.s64.s32 	%rd124, %r571;
	cvt.s64.s32 	%rd125, %r954;
	add.s64 	%rd126, %rd124, %rd125;
	shl.b64 	%rd127, %rd126, 2;
	add.s64 	%rd128, %rd13, %rd127;
	ld.global.f32 	%f557, [%rd128+-4];
	st.shared.f32 	[%r307+8], %f557;
	mov.b32 	%r572, 0;
	st.global.u32 	[%rd128+-4], %r572;
	st.global.u32 	[%rd25+8], %r572;
$L__BB0_254:
	add.s32 	%r955, %r973, 3;
$L__BB0_255:
	sub.s32 	%r573, %r973, %r288;
	setp.gt.u32 	%p129, %r573, -4;
	@%p129 bra 	$L__BB0_265;
$L__BB0_256:
	setp.eq.s32 	%p130, %r955, %r302;
	shl.b32 	%r574, %r955, 2;
	mov.u32 	%r575, v;
	add.s32 	%r313, %r575, %r574;
	@%p130 bra 	$L__BB0_258;
	mul.lo.s32 	%r576, %r955, %r407;
	cvt.s64.s32 	%rd129, %r576;
	cvt.s64.s32 	%rd130, %r954;
	add.s64 	%rd131, %rd129, %rd130;
	shl.b64 	%rd132, %rd131, 2;
	add.s64 	%rd133, %rd13, %rd132;
	ld.global.f32 	%f558, [%rd133+-4];
	st.shared.f32 	[%r313], %f558;
	mov.b32 	%r577, 0;
	st.global.u32 	[%rd133+-4], %r577;
	add.s32 	%r578, %r955, %r305;
	mul.wide.s32 	%rd134, %r578, 4;
	add.s64 	%rd135, %rd13, %rd134;
	st.global.u32 	[%rd135], %r577;
$L__BB0_258:
	add.s32 	%r314, %r955, 1;
	setp.eq.s32 	%p131, %r314, %r302;
	cvt.s64.s32 	%rd136, %r305;
	cvt.s64.s32 	%rd137, %r955;
	add.s64 	%rd138, %rd137, %rd136;
	shl.b64 	%rd139, %rd138, 2;
	add.s64 	%rd26, %rd13, %rd139;
	@%p131 bra 	$L__BB0_260;
	mul.lo.s32 	%r579, %r314, %r407;
	cvt.s64.s32 	%rd140, %r579;
	cvt.s64.s32 	%rd141, %r954;
	add.s64 	%rd142, %rd140, %rd141;
	shl.b64 	%rd143, %rd142, 2;
	add.s64 	%rd144, %rd13, %rd143;
	ld.global.f32 	%f559, [%rd144+-4];
	st.shared.f32 	[%r313+4], %f559;
	mov.b32 	%r580, 0;
	st.global.u32 	[%rd144+-4], %r580;
	st.global.u32 	[%rd26+4], %r580;
$L__BB0_260:
	add.s32 	%r315, %r955, 2;
	setp.eq.s32 	%p132, %r315, %r302;
	@%p132 bra 	$L__BB0_262;
	mul.lo.s32 	%r581, %r315, %r407;
	cvt.s64.s32 	%rd145, %r581;
	cvt.s64.s32 	%rd146, %r954;
	add.s64 	%rd147, %rd145, %rd146;
	shl.b64 	%rd148, %rd147, 2;
	add.s64 	%rd149, %rd13, %rd148;
	ld.global.f32 	%f560, [%rd149+-4];
	st.shared.f32 	[%r313+8], %f560;
	mov.b32 	%r582, 0;
	st.global.u32 	[%rd149+-4], %r582;
	st.global.u32 	[%rd26+8], %r582;
$L__BB0_262:
	add.s32 	%r316, %r955, 3;
	setp.eq.s32 	%p133, %r316, %r302;
	@%p133 bra 	$L__BB0_264;
	mul.lo.s32 	%r583, %r316, %r407;
	cvt.s64.s32 	%rd150, %r583;
	cvt.s64.s32 	%rd151, %r954;
	add.s64 	%rd152, %rd150, %rd151;
	shl.b64 	%rd153, %rd152, 2;
	add.s64 	%rd154, %rd13, %rd153;
	ld.global.f32 	%f561, [%rd154+-4];
	st.shared.f32 	[%r313+12], %f561;
	mov.b32 	%r584, 0;
	st.global.u32 	[%rd154+-4], %r584;
	st.global.u32 	[%rd26+12], %r584;
$L__BB0_264:
	add.s32 	%r955, %r955, 4;
	setp.ne.s32 	%p134, %r955, %r288;
	@%p134 bra 	$L__BB0_256;
$L__BB0_265:
	bar.sync 	0;
	setp.gt.s32 	%p135, %r954, %r407;
	mov.f32 	%f1363, 0f00000000;
	@%p135 bra 	$L__BB0_279;
	setp.lt.u32 	%p136, %r953, 15;
	mov.f32 	%f1363, 0f00000000;
	mov.u32 	%r959, %r302;
	@%p136 bra 	$L__BB0_269;
	and.b32  	%r318, %r301, -16;
	mov.b32 	%r958, 0;
	mov.f32 	%f1363, 0f00000000;
	mov.u32 	%r959, %r302;
$L__BB0_268:
	.pragma "nounroll";
	shl.b32 	%r586, %r959, 2;
	mov.u32 	%r587, v;
	add.s32 	%r588, %r587, %r586;
	ld.shared.f32 	%f566, [%r588];
	fma.rn.f32 	%f567, %f566, %f566, %f1363;
	ld.shared.f32 	%f568, [%r588+4];
	fma.rn.f32 	%f569, %f568, %f568, %f567;
	ld.shared.f32 	%f570, [%r588+8];
	fma.rn.f32 	%f571, %f570, %f570, %f569;
	ld.shared.f32 	%f572, [%r588+12];
	fma.rn.f32 	%f573, %f572, %f572, %f571;
	ld.shared.f32 	%f574, [%r588+16];
	fma.rn.f32 	%f575, %f574, %f574, %f573;
	ld.shared.f32 	%f576, [%r588+20];
	fma.rn.f32 	%f577, %f576, %f576, %f575;
	ld.shared.f32 	%f578, [%r588+24];
	fma.rn.f32 	%f579, %f578, %f578, %f577;
	ld.shared.f32 	%f580, [%r588+28];
	fma.rn.f32 	%f581, %f580, %f580, %f579;
	ld.shared.f32 	%f582, [%r588+32];
	fma.rn.f32 	%f583, %f582, %f582, %f581;
	ld.shared.f32 	%f584, [%r588+36];
	fma.rn.f32 	%f585, %f584, %f584, %f583;
	ld.shared.f32 	%f586, [%r588+40];
	fma.rn.f32 	%f587, %f586, %f586, %f585;
	ld.shared.f32 	%f588, [%r588+44];
	fma.rn.f32 	%f589, %f588, %f588, %f587;
	ld.shared.f32 	%f590, [%r588+48];
	fma.rn.f32 	%f591, %f590, %f590, %f589;
	ld.shared.f32 	%f592, [%r588+52];
	fma.rn.f32 	%f593, %f592, %f592, %f591;
	ld.shared.f32 	%f594, [%r588+56];
	fma.rn.f32 	%f595, %f594, %f594, %f593;
	ld.shared.f32 	%f596, [%r588+60];
	fma.rn.f32 	%f1363, %f596, %f596, %f595;
	add.s32 	%r959, %r959, 16;
	add.s32 	%r958, %r958, 16;
	setp.ne.s32 	%p137, %r958, %r318;
	@%p137 bra 	$L__BB0_268;
$L__BB0_269:
	and.b32  	%r589, %r301, 15;
	setp.eq.s32 	%p138, %r589, 0;
	@%p138 bra 	$L__BB0_279;
	cvt.u32.u16 	%r590, %rs34;
	and.b32  	%r324, %r590, 15;
	add.s32 	%r591, %r324, -1;
	setp.lt.u32 	%p139, %r591, 7;
	@%p139 bra 	$L__BB0_272;
	shl.b32 	%r592, %r959, 2;
	mov.u32 	%r593, v;
	add.s32 	%r594, %r593, %r592;
	ld.shared.f32 	%f598, [%r594];
	fma.rn.f32 	%f599, %f598, %f598, %f1363;
	ld.shared.f32 	%f600, [%r594+4];
	fma.rn.f32 	%f601, %f600, %f600, %f599;
	ld.shared.f32 	%f602, [%r594+8];
	fma.rn.f32 	%f603, %f602, %f602, %f601;
	ld.shared.f32 	%f604, [%r594+12];
	fma.rn.f32 	%f605, %f604, %f604, %f603;
	ld.shared.f32 	%f606, [%r594+16];
	fma.rn.f32 	%f607, %f606, %f606, %f605;
	ld.shared.f32 	%f608, [%r594+20];
	fma.rn.f32 	%f609, %f608, %f608, %f607;
	ld.shared.f32 	%f610, [%r594+24];
	fma.rn.f32 	%f611, %f610, %f610, %f609;
	ld.shared.f32 	%f612, [%r594+28];
	fma.rn.f32 	%f1363, %f612, %f612, %f611;
	add.s32 	%r959, %r959, 8;
$L__BB0_272:
	and.b32  	%r595, %r324, 7;
	setp.eq.s32 	%p140, %r595, 0;
	@%p140 bra 	$L__BB0_279;
	cvt.u32.u16 	%r596, %rs33;
	and.b32  	%r597, %r596, 7;
	and.b32  	%r327, %r596, 3;
	add.s32 	%r598, %r597, -1;
	setp.lt.u32 	%p141, %r598, 3;
	@%p141 bra 	$L__BB0_275;
	shl.b32 	%r599, %r959, 2;
	mov.u32 	%r600, v;
	add.s32 	%r601, %r600, %r599;
	ld.shared.f32 	%f614, [%r601];
	fma.rn.f32 	%f615, %f614, %f614, %f1363;
	ld.shared.f32 	%f616, [%r601+4];
	fma.rn.f32 	%f617, %f616, %f616, %f615;
	ld.shared.f32 	%f618, [%r601+8];
	fma.rn.f32 	%f619, %f618, %f618, %f617;
	ld.shared.f32 	%f620, [%r601+12];
	fma.rn.f32 	%f1363, %f620, %f620, %f619;
	add.s32 	%r959, %r959, 4;
$L__BB0_275:
	setp.eq.s32 	%p142, %r327, 0;
	@%p142 bra 	$L__BB0_279;
	shl.b32 	%r602, %r959, 2;
	mov.u32 	%r603, v;
	add.s32 	%r330, %r603, %r602;
	ld.shared.f32 	%f621, [%r330];
	fma.rn.f32 	%f1363, %f621, %f621, %f1363;
	setp.eq.s32 	%p143, %r327, 1;
	@%p143 bra 	$L__BB0_279;
	ld.shared.f32 	%f622, [%r330+4];
	fma.rn.f32 	%f1363, %f622, %f622, %f1363;
	setp.eq.s32 	%p144, %r327, 2;
	@%p144 bra 	$L__BB0_279;
	ld.shared.f32 	%f623, [%r330+8];
	fma.rn.f32 	%f1363, %f623, %f623, %f1363;
$L__BB0_279:
	setp.gt.s32 	%p145, %r302, %r289;
	@%p145 bra 	$L__BB0_329;
	setp.ge.s32 	%p146, %r973, %r288;
	mov.u32 	%r968, %r973;
	@%p146 bra 	$L__BB0_311;
	sub.s32 	%r331, %r288, %r973;
	and.b32  	%r332, %r331, 15;
	sub.s32 	%r605, %r973, %r288;
	setp.gt.u32 	%p147, %r605, -16;
	mov.u32 	%r968, %r973;
	@%p147 bra 	$L__BB0_301;
	and.b32  	%r333, %r331, -16;
	mov.b32 	%r971, 0;
	mov.u32 	%r968, %r973;
	bra.uni 	$L__BB0_300;
$L__BB0_283:
	setp.lt.s32 	%p171, %r407, 1;
	@%p171 bra 	$L__BB0_366;
	setp.eq.s32 	%p172, %r160, 1;
	setp.eq.s32 	%p173, %r161, 1;
	and.pred  	%p6, %p172, %p173;
	setp.ne.s32 	%p174, %r161, 0;
	add.s32 	%r291, %r163, %r4;
	setp.lt.s32 	%p175, %r291, 1;
	min.s32 	%r292, %r291, %r407;
	add.s32 	%r293, %r162, %r4;
	min.s32 	%r294, %r293, %r407;
	or.pred  	%p7, %p174, %p175;
	max.s32 	%r640, %r292, 1;
	and.b32  	%r295, %r640, 3;
	and.b32  	%r296, %r640, 2147483644;
	max.s32 	%r641, %r294, 1;
	and.b32  	%r297, %r641, 3;
	and.b32  	%r298, %r641, 2147483644;
	not.pred 	%p191, %p6;
	mul.wide.u32 	%rd34, %r407, 4;
$L__BB0_285:
	setp.eq.s32 	%p177, %r407, 1;
	mov.pred 	%p176, 0;
	mov.b32 	%r642, 0;
	mov.u32 	%r977, %r642;
	mov.pred 	%p328, %p176;
	@%p177 bra 	$L__BB0_291;
	mov.u32 	%r976, %r407;
$L__BB0_287:
	ld.param.f32 	%f1294, [_Z8block_QRiPfPKiS1_S_S1_if_param_7];
	add.s32 	%r977, %r976, -1;
	add.s32 	%r643, %r976, -2;
	shl.b32 	%r644, %r976, 2;
	add.s32 	%r375, %r164, %r644;
	ld.shared.f32 	%f677, [%r375+-8];
	abs.f32 	%f678, %f677;
	mul.wide.u32 	%rd171, %r643, 4;
	add.s64 	%rd172, %rd14, %rd171;
	ld.global.f32 	%f679, [%rd172];
	abs.f32 	%f680, %f679;
	mul.wide.u32 	%rd173, %r977, 4;
	add.s64 	%rd174, %rd14, %rd173;
	ld.global.f32 	%f681, [%rd174];
	abs.f32 	%f682, %f681;
	add.f32 	%f683, %f680, %f682;
	mul.f32 	%f684, %f1294, %f683;
	setp.geu.f32 	%p179, %f678, %f684;
	mov.pred 	%p328, -1;
	@%p179 bra 	$L__BB0_291;
	mov.u32 	%r645, %tid.y;
	or.b32  	%r646, %r645, %r160;
	setp.ne.s32 	%p180, %r646, 0;
	@%p180 bra 	$L__BB0_290;
	mov.b32 	%r647, 0;
	st.shared.u32 	[%r375+-8], %r647;
$L__BB0_290:
	setp.gt.s32 	%p182, %r976, 2;
	mov.u32 	%r976, %r977;
	mov.u32 	%r977, %r642;
	mov.pred 	%p328, %p176;
	@%p182 bra 	$L__BB0_287;
$L__BB0_291:
	min.s32 	%r377, %r977, 0;
	mov.u32 	%r978, %r977;
$L__BB0_292:
	mov.u32 	%r378, %r978;
	setp.lt.s32 	%p183, %r378, 1;
	mov.u32 	%r979, %r377;
	@%p183 bra 	$L__BB0_294;
	ld.param.f32 	%f1295, [_Z8block_QRiPfPKiS1_S_S1_if_param_7];
	add.s32 	%r978, %r378, -1;
	shl.b32 	%r649, %r378, 2;
	add.s32 	%r650, %r164, %r649;
	ld.shared.f32 	%f685, [%r650+-4];
	abs.f32 	%f686, %f685;
	mul.wide.u32 	%rd175, %r978, 4;
	add.s64 	%rd176, %rd14, %rd175;
	ld.global.f32 	%f687, [%rd176];
	abs.f32 	%f688, %f687;
	mul.wide.u32 	%rd177, %r378, 4;
	add.s64 	%rd178, %rd14, %rd177;
	ld.global.f32 	%f689, [%rd178];
	abs.f32 	%f690, %f689;
	add.f32 	%f691, %f688, %f690;
	mul.f32 	%f692, %f1295, %f691;
	setp.ge.f32 	%p184, %f686, %f692;
	mov.u32 	%r979, %r378;
	@%p184 bra 	$L__BB0_292;
$L__BB0_294:
	not.pred 	%p185, %p328;
	@%p185 bra 	$L__BB0_365;
	sub.s32 	%r651, %r407, %r977;
	max.u32 	%r652, %r651, 1;
	add.s32 	%r653, %r652, %r979;
	sub.s32 	%r654, %r407, %r653;
	add.s32 	%r655, %r654, 1;
	add.s32 	%r656, %r655, %r979;
	mul.wide.s32 	%rd179, %r656, 4;
	add.s64 	%rd180, %rd14, %rd179;
	ld.global.f32 	%f693, [%rd180+-4];
	ld.global.f32 	%f694, [%rd180+-8];
	shl.b32 	%r657, %r656, 2;
	add.s32 	%r658, %r164, %r657;
	ld.shared.f32 	%f1373, [%r658+-4];
	sub.f32 	%f695, %f694, %f693;
	mul.f32 	%f696, %f695, 0f3F000000;
	mul.f32 	%f697, %f1373, %f1373;
	setp.gt.f32 	%p186, %f696, 0f00000000;
	fma.rn.f32 	%f698, %f696, %f696, %f697;
	sqrt.rn.f32 	%f699, %f698;
	neg.f32 	%f700, %f699;
	selp.f32 	%f701, %f699, %f700, %p186;
	add.f32 	%f702, %f696, %f701;
	div.rn.f32 	%f703, %f697, %f702;
	sub.f32 	%f147, %f693, %f703;
	setp.lt.s32 	%p187, %r655, 2;
	@%p187 bra 	$L__BB0_365;
	mul.wide.s32 	%rd181, %r979, 4;
	add.s64 	%rd182, %rd14, %rd181;
	ld.global.f32 	%f705, [%rd182];
	shl.b32 	%r660, %r979, 2;
	add.s32 	%r661, %r164, %r660;
	ld.shared.f32 	%f1372, [%r661];
	sub.f32 	%f1375, %f705, %f147;
	mov.b32 	%r980, 0;
	mov.f32 	%f1374, 0f00000000;
$L__BB0_297:
	setp.eq.f32 	%p188, %f1372, 0f00000000;
	mov.f32 	%f1371, 0f00000000;
	mov.f32 	%f1370, 0f3F800000;
	@%p188 bra 	$L__BB0_331;
	abs.f32 	%f708, %f1372;
	abs.f32 	%f709, %f1375;
	setp.leu.f32 	%p189, %f708, %f709;
	@%p189 bra 	$L__BB0_330;
	neg.f32 	%f714, %f1375;
	div.rn.f32 	%f715, %f714, %f1372;
	fma.rn.f32 	%f716, %f715, %f715, 0f3F800000;
	sqrt.rn.f32 	%f717, %f716;
	rcp.rn.f32 	%f1371, %f717;
	mul.f32 	%f1370, %f715, %f1371;
	bra.uni 	$L__BB0_331;
$L__BB0_300:
	.pragma "nounroll";
	shl.b32 	%r607, %r968, 2;
	add.s32 	%r608, %r165, %r607;
	mov.b32 	%r609, 0;
	st.shared.u32 	[%r608], %r609;
	st.shared.u32 	[%r608+4], %r609;
	st.shared.u32 	[%r608+8], %r609;
	st.shared.u32 	[%r608+12], %r609;
	st.shared.u32 	[%r608+16], %r609;
	st.shared.u32 	[%r608+20], %r609;
	st.shared.u32 	[%r608+24], %r609;
	st.shared.u32 	[%r608+28], %r609;
	st.shared.u32 	[%r608+32], %r609;
	st.shared.u32 	[%r608+36], %r609;
	st.shared.u32 	[%r608+40], %r609;
	st.shared.u32 	[%r608+44], %r609;
	st.shared.u32 	[%r608+48], %r609;
	st.shared.u32 	[%r608+52], %r609;
	st.shared.u32 	[%r608+56], %r609;
	st.shared.u32 	[%r608+60], %r609;
	add.s32 	%r968, %r968, 16;
	add.s32 	%r971, %r971, 16;
	setp.eq.s32 	%p148, %r971, %r333;
	@%p148 bra 	$L__BB0_301;
	bra.uni 	$L__BB0_300;
$L__BB0_301:
	setp.eq.s32 	%p149, %r332, 0;
	@%p149 bra 	$L__BB0_311;
	and.b32  	%r336, %r331, 7;
	setp.lt.u32 	%p150, %r332, 8;
	@%p150 bra 	$L__BB0_304;
	shl.b32 	%r611, %r968, 2;
	add.s32 	%r612, %r165, %r611;
	mov.b32 	%r613, 0;
	st.shared.u32 	[%r612], %r613;
	st.shared.u32 	[%r612+4], %r613;
	st.shared.u32 	[%r612+8], %r613;
	st.shared.u32 	[%r612+12], %r613;
	st.shared.u32 	[%r612+16], %r613;
	st.shared.u32 	[%r612+20], %r613;
	st.shared.u32 	[%r612+24], %r613;
	st.shared.u32 	[%r612+28], %r613;
	add.s32 	%r968, %r968, 8;
$L__BB0_304:
	setp.eq.s32 	%p151, %r336, 0;
	@%p151 bra 	$L__BB0_311;
	and.b32  	%r340, %r331, 3;
	setp.lt.u32 	%p152, %r336, 4;
	mov.u32 	%r967, %r968;
	@%p152 bra 	$L__BB0_307;
	shl.b32 	%r615, %r968, 2;
	add.s32 	%r616, %r165, %r615;
	mov.b32 	%r617, 0;
	st.shared.u32 	[%r616], %r617;
	st.shared.u32 	[%r616+4], %r617;
	st.shared.u32 	[%r616+8], %r617;
	st.shared.u32 	[%r616+12], %r617;
	add.s32 	%r968, %r968, 4;
	mov.u32 	%r967, %r968;
$L__BB0_307:
	setp.eq.s32 	%p153, %r340, 0;
	@%p153 bra 	$L__BB0_311;
	shl.b32 	%r618, %r967, 2;
	add.s32 	%r344, %r165, %r618;
	mov.b32 	%r619, 0;
	st.shared.u32 	[%r344], %r619;
	add.s32 	%r968, %r967, 1;
	setp.eq.s32 	%p154, %r340, 1;
	@%p154 bra 	$L__BB0_311;
	mov.b32 	%r620, 0;
	st.shared.u32 	[%r344+4], %r620;
	add.s32 	%r968, %r967, 2;
	setp.eq.s32 	%p155, %r340, 2;
	@%p155 bra 	$L__BB0_311;
	mov.b32 	%r621, 0;
	st.shared.u32 	[%r344+8], %r621;
	add.s32 	%r968, %r967, 3;
$L__BB0_311:
	setp.ge.s32 	%p156, %r304, %r290;
	shl.b32 	%r622, %r304, 2;
	mov.u32 	%r623, v;
	add.s32 	%r349, %r623, %r622;
	@%p156 bra 	$L__BB0_318;
	shl.b32 	%r624, %r968, 2;
	add.s32 	%r350, %r165, %r624;
	mov.f32 	%f624, 0f40000000;
	div.rn.f32 	%f137, %f624, %f1363;
	ld.shared.f32 	%f1364, [%r350];
	sub.s32 	%r625, %r290, %r304;
	and.b32  	%r351, %r625, 3;
	setp.eq.s32 	%p157, %r351, 0;
	mov.u32 	%r969, %r304;
	@%p157 bra 	$L__BB0_316;
	mad.lo.s32 	%r626, %r304, %r407, %r968;
	mul.wide.s32 	%rd155, %r626, 4;
	add.s64 	%rd27, %rd13, %rd155;
	ld.global.f32 	%f625, [%rd27];
	mul.f32 	%f626, %f137, %f625;
	ld.shared.f32 	%f627, [%r349];
	mul.f32 	%f628, %f626, %f627;
	sub.f32 	%f1364, %f1364, %f628;
	st.shared.f32 	[%r350], %f1364;
	add.s32 	%r969, %r304, 1;
	setp.eq.s32 	%p158, %r351, 1;
	@%p158 bra 	$L__BB0_316;
	add.s64 	%rd29, %rd27, %rd159;
	ld.global.f32 	%f629, [%rd29];
	mul.f32 	%f630, %f137, %f629;
	ld.shared.f32 	%f631, [%r349+4];
	mul.f32 	%f632, %f630, %f631;
	sub.f32 	%f1364, %f1364, %f632;
	st.shared.f32 	[%r350], %f1364;
	add.s32 	%r969, %r304, 2;
	setp.eq.s32 	%p159, %r351, 2;
	@%p159 bra 	$L__BB0_316;
	add.s64 	%rd156, %rd29, %rd159;
	ld.global.f32 	%f633, [%rd156];
	mul.f32 	%f634, %f137, %f633;
	ld.shared.f32 	%f635, [%r349+8];
	mul.f32 	%f636, %f634, %f635;
	sub.f32 	%f1364, %f1364, %f636;
	st.shared.f32 	[%r350], %f1364;
	add.s32 	%r969, %r304, 3;
$L__BB0_316:
	sub.s32 	%r627, %r304, %r290;
	setp.gt.u32 	%p160, %r627, -4;
	@%p160 bra 	$L__BB0_318;
$L__BB0_317:
	mad.lo.s32 	%r628, %r969, %r407, %r968;
	mul.wide.s32 	%rd157, %r628, 4;
	add.s64 	%rd158, %rd13, %rd157;
	ld.global.f32 	%f637, [%rd158];
	mul.f32 	%f638, %f137, %f637;
	shl.b32 	%r629, %r969, 2;
	add.s32 	%r631, %r623, %r629;
	ld.shared.f32 	%f639, [%r631];
	mul.f32 	%f640, %f638, %f639;
	sub.f32 	%f641, %f1364, %f640;
	st.shared.f32 	[%r350], %f641;
	add.s64 	%rd160, %rd158, %rd159;
	ld.global.f32 	%f642, [%rd160];
	mul.f32 	%f643, %f137, %f642;
	ld.shared.f32 	%f644, [%r631+4];
	mul.f32 	%f645, %f643, %f644;
	sub.f32 	%f646, %f641, %f645;
	st.shared.f32 	[%r350], %f646;
	add.s64 	%rd161, %rd160, %rd159;
	ld.global.f32 	%f647, [%rd161];
	mul.f32 	%f648, %f137, %f647;
	ld.shared.f32 	%f649, [%r631+8];
	mul.f32 	%f650, %f648, %f649;
	sub.f32 	%f651, %f646, %f650;
	st.shared.f32 	[%r350], %f651;
	add.s64 	%rd162, %rd161, %rd159;
	ld.global.f32 	%f652, [%rd162];
	mul.f32 	%f653, %f137, %f652;
	ld.shared.f32 	%f654, [%r631+12];
	mul.f32 	%f655, %f653, %f654;
	sub.f32 	%f1364, %f651, %f655;
	st.shared.f32 	[%r350], %f1364;
	add.s32 	%r969, %r969, 4;
	setp.ne.s32 	%p161, %r969, %r290;
	@%p161 bra 	$L__BB0_317;
$L__BB0_318:
	setp.ge.s32 	%p162, %r973, %r288;
	bar.sync 	0;
	@%p162 bra 	$L__BB0_328;
	sub.s32 	%r632, %r290, %r304;
	and.b32  	%r362, %r632, 3;
	mul.lo.s32 	%r363, %r304, %r407;
	add.s32 	%r364, %r304, 1;
	add.s32 	%r365, %r304, 2;
	add.s32 	%r366, %r304, 3;
	sub.s32 	%r367, %r304, %r290;
$L__BB0_320:
	setp.ge.s32 	%p163, %r304, %r290;
	@%p163 bra 	$L__BB0_327;
	setp.eq.s32 	%p164, %r362, 0;
	shl.b32 	%r633, %r973, 2;
	add.s32 	%r634, %r165, %r633;
	ld.shared.f32 	%f145, [%r634];
	mov.u32 	%r974, %r304;
	@%p164 bra 	$L__BB0_325;
	setp.eq.s32 	%p165, %r362, 1;
	add.s32 	%r635, %r363, %r973;
	mul.wide.s32 	%rd163, %r635, 4;
	add.s64 	%rd30, %rd13, %rd163;
	ld.global.f32 	%f656, [%rd30];
	ld.shared.f32 	%f657, [%r349];
	fma.rn.f32 	%f658, %f657, %f145, %f656;
	st.global.f32 	[%rd30], %f658;
	mov.u32 	%r974, %r364;
	@%p165 bra 	$L__BB0_325;
	setp.eq.s32 	%p166, %r362, 2;
	mul.wide.u32 	%rd31, %r407, 4;
	add.s64 	%rd32, %rd30, %rd31;
	ld.global.f32 	%f659, [%rd32];
	ld.shared.f32 	%f660, [%r349+4];
	fma.rn.f32 	%f661, %f660, %f145, %f659;
	st.global.f32 	[%rd32], %f661;
	mov.u32 	%r974, %r365;
	@%p166 bra 	$L__BB0_325;
	add.s64 	%rd164, %rd32, %rd31;
	ld.global.f32 	%f662, [%rd164];
	ld.shared.f32 	%f663, [%r349+8];
	fma.rn.f32 	%f664, %f663, %f145, %f662;
	st.global.f32 	[%rd164], %f664;
	mov.u32 	%r974, %r366;
$L__BB0_325:
	setp.gt.u32 	%p167, %r367, -4;
	@%p167 bra 	$L__BB0_327;
$L__BB0_326:
	mad.lo.s32 	%r636, %r974, %r407, %r973;
	mul.wide.s32 	%rd165, %r636, 4;
	add.s64 	%rd166, %rd13, %rd165;
	ld.global.f32 	%f665, [%rd166];
	shl.b32 	%r637, %r974, 2;
	mov.u32 	%r638, v;
	add.s32 	%r639, %r638, %r637;
	ld.shared.f32 	%f666, [%r639];
	fma.rn.f32 	%f667, %f666, %f145, %f665;
	st.global.f32 	[%rd166], %f667;
	mul.wide.u32 	%rd167, %r407, 4;
	add.s64 	%rd168, %rd166, %rd167;
	ld.global.f32 	%f668, [%rd168];
	ld.shared.f32 	%f669, [%r639+4];
	fma.rn.f32 	%f670, %f669, %f145, %f668;
	st.global.f32 	[%rd168], %f670;
	add.s64 	%rd169, %rd168, %rd167;
	ld.global.f32 	%f671, [%rd169];
	ld.shared.f32 	%f672, [%r639+8];
	fma.rn.f32 	%f673, %f672, %f145, %f671;
	st.global.f32 	[%rd169], %f673;
	add.s64 	%rd170, %rd169, %rd167;
	ld.global.f32 	%f674, [%rd170];
	ld.shared.f32 	%f675, [%r639+12];
	fma.rn.f32 	%f676, %f675, %f145, %f674;
	st.global.f32 	[%rd170], %f676;
	add.s32 	%r974, %r974, 4;
	setp.ne.s32 	%p168, %r974, %r290;
	@%p168 bra 	$L__BB0_326;
$L__BB0_327:
	add.s32 	%r973, %r973, 1;
	setp.ne.s32 	%p169, %r973, %r288;
	@%p169 bra 	$L__BB0_320;
$L__BB0_328:
	bar.sync 	0;
$L__BB0_329:
	setp.gt.s32 	%p170, %r954, 2;
	mov.u32 	%r953, %r301;
	mov.u32 	%r954, %r302;
	@%p170 bra 	$L__BB0_243;
	bra.uni 	$L__BB0_283;
$L__BB0_330:
	neg.f32 	%f710, %f1372;
	div.rn.f32 	%f711, %f710, %f1375;
	fma.rn.f32 	%f712, %f711, %f711, 0f3F800000;
	sqrt.rn.f32 	%f713, %f712;
	rcp.rn.f32 	%f1370, %f713;
	mul.f32 	%f1371, %f711, %f1370;
$L__BB0_331:
	sub.s32 	%r662, %r407, %r977;
	max.u32 	%r663, %r662, 1;
	add.s32 	%r664, %r663, %r979;
	not.b32 	%r665, %r664;
	add.s32 	%r382, %r665, %r407;
	setp.ge.s32 	%p190, %r980, %r382;
	shl.b32 	%r666, %r980, 2;
	shl.b32 	%r667, %r979, 2;
	add.s32 	%r668, %r164, %r667;
	add.s32 	%r383, %r668, %r666;
	@%p190 bra 	$L__BB0_333;
	neg.f32 	%f718, %f1371;
	ld.shared.f32 	%f719, [%r383+4];
	mul.f32 	%f1372, %f719, %f718;
$L__BB0_333:
	bar.sync 	0;
	@%p191 bra 	$L__BB0_339;
	mul.wide.u32 	%rd227, %r980, 4;
	add.s64 	%rd33, %rd182, %rd227;
	ld.global.f32 	%f162, [%rd33];
	ld.shared.f32 	%f1373, [%r383];
	ld.global.f32 	%f164, [%rd33+4];
	setp.eq.s32 	%p208, %r980, 0;
	@%p208 bra 	$L__BB0_336;
	ld.shared.f32 	%f836, [%r383+-4];
	mul.f32 	%f837, %f1370, %f836;
	mul.f32 	%f838, %f1374, %f1371;
	sub.f32 	%f839, %f837, %f838;
	st.shared.f32 	[%r383+-4], %f839;
$L__BB0_336:
	setp.ge.s32 	%p209, %r980, %r382;
	@%p209 bra 	$L__BB0_338;
	ld.shared.f32 	%f840, [%r383+4];
	mul.f32 	%f841, %f1370, %f840;
	st.shared.f32 	[%r383+4], %f841;
$L__BB0_338:
	mul.f32 	%f842, %f1370, %f1370;
	mul.f32 	%f843, %f842, %f162;
	add.f32 	%f844, %f1371, %f1371;
	mul.f32 	%f845, %f1370, %f844;
	mul.f32 	%f846, %f845, %f1373;
	sub.f32 	%f847, %f843, %f846;
	mul.f32 	%f848, %f1371, %f1371;
	fma.rn.f32 	%f849, %f848, %f164, %f847;
	st.global.f32 	[%rd33], %f849;
	mul.f32 	%f850, %f1370, %f1371;
	sub.f32 	%f851, %f842, %f848;
	mul.f32 	%f852, %f851, %f1373;
	fma.rn.f32 	%f853, %f850, %f162, %f852;
	mul.f32 	%f854, %f850, %f164;
	sub.f32 	%f855, %f853, %f854;
	st.shared.f32 	[%r383], %f855;
	fma.rn.f32 	%f856, %f848, %f162, %f846;
	fma.rn.f32 	%f857, %f842, %f164, %f856;
	st.global.f32 	[%rd33+4], %f857;
	bra.uni 	$L__BB0_362;
$L__BB0_339:
	mov.u32 	%r669, %tid.y;
	or.b32  	%r670, %r669, %r160;
	setp.ne.s32 	%p192, %r670, 0;
	@%p192 bra 	$L__BB0_345;
	setp.lt.s32 	%p205, %r4, 3;
	add.s32 	%r384, %r980, %r979;
	mul.lo.s32 	%r385, %r384, %r407;
	add.s32 	%r717, %r384, %r385;
	mul.wide.s32 	%rd219, %r717, 4;
	add.s64 	%rd220, %rd13, %rd219;
	ld.global.f32 	%f797, [%rd220];
	add.s64 	%rd221, %rd220, %rd34;
	ld.global.f32 	%f798, [%rd221];
	ld.global.f32 	%f1373, [%rd220+4];
	ld.global.f32 	%f799, [%rd221+4];
	mul.f32 	%f800, %f1370, %f1370;
	mul.f32 	%f801, %f1370, %f1371;
	mul.f32 	%f802, %f801, %f798;
	fma.rn.f32 	%f803, %f800, %f797, %f802;
	mul.f32 	%f804, %f801, %f1373;
	sub.f32 	%f805, %f803, %f804;
	mul.f32 	%f806, %f1371, %f1371;
	mul.f32 	%f807, %f806, %f799;
	sub.f32 	%f808, %f805, %f807;
	st.global.f32 	[%rd220], %f808;
	mul.f32 	%f809, %f801, %f797;
	mul.f32 	%f810, %f800, %f798;
	sub.f32 	%f811, %f810, %f809;
	fma.rn.f32 	%f812, %f806, %f1373, %f811;
	mul.f32 	%f813, %f801, %f799;
	sub.f32 	%f814, %f812, %f813;
	st.global.f32 	[%rd221], %f814;
	mul.f32 	%f815, %f806, %f798;
	fma.rn.f32 	%f816, %f801, %f797, %f815;
	fma.rn.f32 	%f817, %f800, %f1373, %f816;
	add.f32 	%f818, %f817, %f813;
	st.global.f32 	[%rd220+4], %f818;
	mul.f32 	%f819, %f806, %f797;
	sub.f32 	%f820, %f802, %f819;
	sub.f32 	%f821, %f820, %f804;
	fma.rn.f32 	%f822, %f800, %f799, %f821;
	st.global.f32 	[%rd221+4], %f822;
	@%p205 bra 	$L__BB0_362;
	mad.lo.s32 	%r981, %r4, %r160, 2;
$L__BB0_342:
	add.s32 	%r718, %r981, %r384;
	rem.s32 	%r719, %r718, %r407;
	add.s32 	%r720, %r719, %r385;
	mul.wide.s32 	%rd222, %r720, 4;
	add.s64 	%rd223, %rd13, %rd222;
	ld.global.f32 	%f823, [%rd223];
	add.s64 	%rd224, %rd223, %rd34;
	ld.global.f32 	%f824, [%rd224];
	mul.f32 	%f825, %f1371, %f824;
	fma.rn.f32 	%f826, %f1370, %f823, %f825;
	st.global.f32 	[%rd223], %f826;
	mul.f32 	%f827, %f1370, %f824;
	mul.f32 	%f828, %f1371, %f823;
	sub.f32 	%f829, %f827, %f828;
	st.global.f32 	[%rd224], %f829;
	add.s32 	%r981, %r981, 1;
	setp.lt.s32 	%p206, %r981, %r293;
	@%p206 bra 	$L__BB0_342;
	mov.u32 	%r721, %tid.y;
	mad.lo.s32 	%r982, %r4, %r721, 2;
$L__BB0_344:
	add.s32 	%r722, %r982, %r384;
	rem.s32 	%r723, %r722, %r407;
	mad.lo.s32 	%r724, %r723, %r407, %r384;
	mul.wide.s32 	%rd225, %r724, 4;
	add.s64 	%rd226, %rd13, %rd225;
	ld.global.f32 	%f830, [%rd226];
	ld.global.f32 	%f1373, [%rd226+4];
	mul.f32 	%f831, %f1370, %f830;
	mul.f32 	%f832, %f1371, %f1373;
	sub.f32 	%f833, %f831, %f832;
	st.global.f32 	[%rd226], %f833;
	mul.f32 	%f834, %f1370, %f1373;
	fma.rn.f32 	%f835, %f1371, %f830, %f834;
	st.global.f32 	[%rd226+4], %f835;
	add.s32 	%r982, %r982, 1;
	setp.lt.s32 	%p207, %r982, %r291;
	@%p207 bra 	$L__BB0_344;
	bra.uni 	$L__BB0_362;
$L__BB0_345:
	setp.ne.s32 	%p193, %r160, 0;
	@%p193 bra 	$L__BB0_354;
	setp.lt.s32 	%p199, %r293, 1;
	@%p199 bra 	$L__BB0_362;
	setp.lt.s32 	%p200, %r294, 4;
	add.s32 	%r392, %r980, %r979;
	mov.b32 	%r985, 0;
	@%p200 bra 	$L__BB0_350;
	mov.b32 	%r983, 0;
$L__BB0_349:
	add.s32 	%r695, %r983, %r392;
	rem.s32 	%r696, %r695, %r407;
	mul.lo.s32 	%r697, %r392, %r407;
	add.s32 	%r698, %r696, %r697;
	mul.wide.s32 	%rd197, %r698, 4;
	add.s64 	%rd198, %rd13, %rd197;
	ld.global.f32 	%f748, [%rd198];
	mul.wide.u32 	%rd199, %r407, 4;
	add.s64 	%rd200, %rd198, %rd199;
	ld.global.f32 	%f749, [%rd200];
	mul.f32 	%f750, %f1371, %f749;
	fma.rn.f32 	%f751, %f1370, %f748, %f750;
	st.global.f32 	[%rd198], %f751;
	mul.f32 	%f752, %f1370, %f749;
	mul.f32 	%f753, %f1371, %f748;
	sub.f32 	%f754, %f752, %f753;
	st.global.f32 	[%rd200], %f754;
	add.s32 	%r699, %r695, 1;
	rem.s32 	%r700, %r699, %r407;
	add.s32 	%r701, %r700, %r697;
	mul.wide.s32 	%rd201, %r701, 4;
	add.s64 	%rd202, %rd13, %rd201;
	ld.global.f32 	%f755, [%rd202];
	add.s64 	%rd203, %rd202, %rd199;
	ld.global.f32 	%f756, [%rd203];
	mul.f32 	%f757, %f1371, %f756;
	fma.rn.f32 	%f758, %f1370, %f755, %f757;
	st.global.f32 	[%rd202], %f758;
	mul.f32 	%f759, %f1370, %f756;
	mul.f32 	%f760, %f1371, %f755;
	sub.f32 	%f761, %f759, %f760;
	st.global.f32 	[%rd203], %f761;
	add.s32 	%r702, %r695, 2;
	rem.s32 	%r703, %r702, %r407;
	add.s32 	%r704, %r703, %r697;
	mul.wide.s32 	%rd204, %r704, 4;
	add.s64 	%rd205, %rd13, %rd204;
	ld.global.f32 	%f762, [%rd205];
	add.s64 	%rd206, %rd205, %rd199;
	ld.global.f32 	%f763, [%rd206];
	mul.f32 	%f764, %f1371, %f763;
	fma.rn.f32 	%f765, %f1370, %f762, %f764;
	st.global.f32 	[%rd205], %f765;
	mul.f32 	%f766, %f1370, %f763;
	mul.f32 	%f767, %f1371, %f762;
	sub.f32 	%f768, %f766, %f767;
	st.global.f32 	[%rd206], %f768;
	add.s32 	%r705, %r695, 3;
	rem.s32 	%r706, %r705, %r407;
	add.s32 	%r707, %r706, %r697;
	mul.wide.s32 	%rd207, %r707, 4;
	add.s64 	%rd208, %rd13, %rd207;
	ld.global.f32 	%f769, [%rd208];
	add.s64 	%rd209, %rd208, %rd199;
	ld.global.f32 	%f770, [%rd209];
	mul.f32 	%f771, %f1371, %f770;
	fma.rn.f32 	%f772, %f1370, %f769, %f771;
	st.global.f32 	[%rd208], %f772;
	mul.f32 	%f773, %f1370, %f770;
	mul.f32 	%f774, %f1371, %f769;
	sub.f32 	%f775, %f773, %f774;
	st.global.f32 	[%rd209], %f775;
	add.s32 	%r983, %r983, 4;
	setp.eq.s32 	%p201, %r983, %r298;
	mov.u32 	%r985, %r298;
	@%p201 bra 	$L__BB0_350;
	bra.uni 	$L__BB0_349;
$L__BB0_350:
	setp.eq.s32 	%p202, %r297, 0;
	@%p202 bra 	$L__BB0_362;
	setp.eq.s32 	%p203, %r297, 1;
	add.s32 	%r399, %r985, %r392;
	rem.s32 	%r708, %r399, %r407;
	mad.lo.s32 	%r709, %r392, %r407, %r708;
	mul.wide.s32 	%rd210, %r709, 4;
	add.s64 	%rd211, %rd13, %rd210;
	ld.global.f32 	%f776, [%rd211];
	mul.wide.u32 	%rd35, %r407, 4;
	add.s64 	%rd212, %rd211, %rd35;
	ld.global.f32 	%f777, [%rd212];
	mul.f32 	%f778, %f1371, %f777;
	fma.rn.f32 	%f779, %f1370, %f776, %f778;
	st.global.f32 	[%rd211], %f779;
	mul.f32 	%f780, %f1370, %f777;
	mul.f32 	%f781, %f1371, %f776;
	sub.f32 	%f782, %f780, %f781;
	st.global.f32 	[%rd212], %f782;
	@%p203 bra 	$L__BB0_362;
	setp.eq.s32 	%p204, %r297, 2;
	add.s32 	%r710, %r399, 1;
	rem.s32 	%r711, %r710, %r407;
	add.s32 	%r712, %r980, %r979;
	mul.lo.s32 	%r400, %r712, %r407;
	add.s32 	%r713, %r711, %r400;
	mul.wide.s32 	%rd213, %r713, 4;
	add.s64 	%rd214, %rd13, %rd213;
	ld.global.f32 	%f783, [%rd214];
	add.s64 	%rd215, %rd214, %rd35;
	ld.global.f32 	%f784, [%rd215];
	mul.f32 	%f785, %f1371, %f784;
	fma.rn.f32 	%f786, %f1370, %f783, %f785;
	st.global.f32 	[%rd214], %f786;
	mul.f32 	%f787, %f1370, %f784;
	mul.f32 	%f788, %f1371, %f783;
	sub.f32 	%f789, %f787, %f788;
	st.global.f32 	[%rd215], %f789;
	@%p204 bra 	$L__BB0_362;
	add.s32 	%r714, %r399, 2;
	rem.s32 	%r715, %r714, %r407;
	add.s32 	%r716, %r715, %r400;
	mul.wide.s32 	%rd216, %r716, 4;
	add.s64 	%rd217, %rd13, %rd216;
	ld.global.f32 	%f790, [%rd217];
	add.s64 	%rd218, %rd217, %rd35;
	ld.global.f32 	%f791, [%rd218];
	mul.f32 	%f792, %f1371, %f791;
	fma.rn.f32 	%f793, %f1370, %f790, %f792;
	st.global.f32 	[%rd217], %f793;
	mul.f32 	%f794, %f1370, %f791;
	mul.f32 	%f795, %f1371, %f790;
	sub.f32 	%f796, %f794, %f795;
	st.global.f32 	[%rd218], %f796;
	bra.uni 	$L__BB0_362;
$L__BB0_354:
	@%p7 bra 	$L__BB0_362;
	setp.lt.s32 	%p194, %r292, 4;
	add.s32 	%r395, %r980, %r979;
	mul.f32 	%f167, %f1373, %f1371;
	mul.f32 	%f168, %f1373, %f1370;
	mov.b32 	%r986, 0;
	@%p194 bra 	$L__BB0_358;
	mov.b32 	%r984, 0;
$L__BB0_357:
	add.s32 	%r673, %r395, %r984;
	rem.s32 	%r674, %r673, %r407;
	mad.lo.s32 	%r675, %r674, %r407, %r395;
	mul.wide.s32 	%rd183, %r675, 4;
	add.s64 	%rd184, %rd13, %rd183;
	ld.global.f32 	%f720, [%rd184];
	mul.f32 	%f721, %f1370, %f720;
	sub.f32 	%f722, %f721, %f167;
	st.global.f32 	[%rd184], %f722;
	fma.rn.f32 	%f723, %f1371, %f720, %f168;
	st.global.f32 	[%rd184+4], %f723;
	add.s32 	%r676, %r673, 1;
	rem.s32 	%r677, %r676, %r407;
	mad.lo.s32 	%r678, %r677, %r407, %r395;
	mul.wide.s32 	%rd185, %r678, 4;
	add.s64 	%rd186, %rd13, %rd185;
	ld.global.f32 	%f724, [%rd186];
	mul.f32 	%f725, %f1370, %f724;
	sub.f32 	%f726, %f725, %f167;
	st.global.f32 	[%rd186], %f726;
	fma.rn.f32 	%f727, %f1371, %f724, %f168;
	st.global.f32 	[%rd186+4], %f727;
	add.s32 	%r679, %r673, 2;
	rem.s32 	%r680, %r679, %r407;
	mad.lo.s32 	%r681, %r680, %r407, %r395;
	mul.wide.s32 	%rd187, %r681, 4;
	add.s64 	%rd188, %rd13, %rd187;
	ld.global.f32 	%f728, [%rd188];
	mul.f32 	%f729, %f1370, %f728;
	sub.f32 	%f730, %f729, %f167;
	st.global.f32 	[%rd188], %f730;
	fma.rn.f32 	%f731, %f1371, %f728, %f168;
	st.global.f32 	[%rd188+4], %f731;
	add.s32 	%r682, %r673, 3;
	rem.s32 	%r683, %r682, %r407;
	mad.lo.s32 	%r684, %r683, %r407, %r395;
	mul.wide.s32 	%rd189, %r684, 4;
	add.s64 	%rd190, %rd13, %rd189;
	ld.global.f32 	%f732, [%rd190];
	mul.f32 	%f733, %f1370, %f732;
	sub.f32 	%f734, %f733, %f167;
	st.global.f32 	[%rd190], %f734;
	fma.rn.f32 	%f735, %f1371, %f732, %f168;
	st.global.f32 	[%rd190+4], %f735;
	add.s32 	%r984, %r984, 4;
	setp.eq.s32 	%p195, %r984, %r296;
	mov.u32 	%r986, %r296;
	@%p195 bra 	$L__BB0_358;
	bra.uni 	$L__BB0_357;
$L__BB0_358:
	setp.eq.s32 	%p196, %r295, 0;
	@%p196 bra 	$L__BB0_362;
	setp.eq.s32 	%p197, %r295, 1;
	add.s32 	%r402, %r395, %r986;
	rem.s32 	%r685, %r402, %r407;
	mad.lo.s32 	%r686, %r685, %r407, %r395;
	mul.wide.s32 	%rd191, %r686, 4;
	add.s64 	%rd192, %rd13, %rd191;
	ld.global.f32 	%f736, [%rd192];
	mul.f32 	%f737, %f1370, %f736;
	sub.f32 	%f738, %f737, %f167;
	st.global.f32 	[%rd192], %f738;
	fma.rn.f32 	%f739, %f1371, %f736, %f168;
	st.global.f32 	[%rd192+4], %f739;
	@%p197 bra 	$L__BB0_362;
	setp.eq.s32 	%p198, %r295, 2;
	add.s32 	%r687, %r402, 1;
	rem.s32 	%r688, %r687, %r407;
	mad.lo.s32 	%r689, %r688, %r407, %r395;
	mul.wide.s32 	%rd193, %r689, 4;
	add.s64 	%rd194, %rd13, %rd193;
	ld.global.f32 	%f740, [%rd194];
	mul.f32 	%f741, %f1370, %f740;
	sub.f32 	%f742, %f741, %f167;
	st.global.f32 	[%rd194], %f742;
	fma.rn.f32 	%f743, %f1371, %f740, %f168;
	st.global.f32 	[%rd194+4], %f743;
	@%p198 bra 	$L__BB0_362;
	add.s32 	%r690, %r402, 2;
	rem.s32 	%r691, %r690, %r407;
	mad.lo.s32 	%r692, %r691, %r407, %r395;
	mul.wide.s32 	%rd195, %r692, 4;
	add.s64 	%rd196, %rd13, %rd195;
	ld.global.f32 	%f744, [%rd196];
	mul.f32 	%f745, %f1370, %f744;
	sub.f32 	%f746, %f745, %f167;
	st.global.f32 	[%rd196], %f746;
	fma.rn.f32 	%f747, %f1371, %f744, %f168;
	st.global.f32 	[%rd196+4], %f747;
$L__BB0_362:
	sub.s32 	%r725, %r407, %r977;
	max.u32 	%r726, %r725, 1;
	add.s32 	%r727, %r726, %r979;
	not.b32 	%r728, %r727;
	add.s32 	%r403, %r728, %r407;
	setp.ge.s32 	%p210, %r980, %r403;
	bar.sync 	0;
	@%p210 bra 	$L__BB0_364;
	shl.b32 	%r729, %r980, 2;
	shl.b32 	%r730, %r979, 2;
	add.s32 	%r731, %r164, %r730;
	add.s32 	%r732, %r731, %r729;
	ld.shared.f32 	%f1375, [%r732];
	mov.f32 	%f1374, %f1372;
$L__BB0_364:
	add.s32 	%r404, %r980, 1;
	setp.ne.s32 	%p211, %r980, %r403;
	mov.u32 	%r980, %r404;
	@%p211 bra 	$L__BB0_297;
$L__BB0_365:
	bar.sync 	0;
	setp.gt.s32 	%p212, %r977, 0;
	@%p212 bra 	$L__BB0_285;
$L__BB0_366:
	ret;

}
	// .globl	_Z18block_QR_EVal_onlyiPfPKiS1_f
.visible .entry _Z18block_QR_EVal_onlyiPfPKiS1_f(
	.param .u32 _Z18block_QR_EVal_onlyiPfPKiS1_f_param_0,
	.param .u64 .ptr .align 1 _Z18block_QR_EVal_onlyiPfPKiS1_f_param_1,
	.param .u64 .ptr .align 1 _Z18block_QR_EVal_onlyiPfPKiS1_f_param_2,
	.param .u64 .ptr .align 1 _Z18block_QR_EVal_onlyiPfPKiS1_f_param_3,
	.param .f32 _Z18block_QR_EVal_onlyiPfPKiS1_f_param_4
)
{
	.reg .pred 	%p<119>;
	.reg .b16 	%rs<14>;
	.reg .b32 	%r<343>;
	.reg .b32 	%f<540>;
	.reg .b64 	%rd<98>;

	ld.param.u64 	%rd10, [_Z18block_QR_EVal_onlyiPfPKiS1_f_param_1];
	ld.param.u64 	%rd11, [_Z18block_QR_EVal_onlyiPfPKiS1_f_param_2];
	ld.param.u64 	%rd12, [_Z18block_QR_EVal_onlyiPfPKiS1_f_param_3];
	ld.param.f32 	%f71, [_Z18block_QR_EVal_onlyiPfPKiS1_f_param_4];
	cvta.to.global.u64 	%rd1, %rd10;
	cvta.to.global.u64 	%rd13, %rd11;
	cvta.to.global.u64 	%rd14, %rd12;
	mov.u32 	%r160, %ctaid.x;
	mul.wide.u32 	%rd15, %r160, 4;
	add.s64 	%rd16, %rd14, %rd15;
	ld.global.u32 	%r1, [%rd16];
	mov.u32 	%r161, %ntid.x;
	div.u32 	%r2, %r1, %r161;
	add.s32 	%r3, %r2, 1;
	add.s64 	%rd17, %rd13, %rd15;
	ld.global.s32 	%rd2, [%rd17];
	mov.u32 	%r4, %tid.x;
	mov.u32 	%r5, %tid.y;
	shl.b32 	%r6, %r1, 3;
	shl.b32 	%r7, %r1, 2;
	mad.lo.s32 	%r8, %r4, %r2, %r4;
	mad.lo.s32 	%r9, %r5, %r2, %r5;
	max.s32 	%r162, %r8, %r9;
	setp.ge.s32 	%p4, %r162, %r1;
	@%p4 bra 	$L__BB1_125;
	shl.b64 	%rd18, %rd2, 2;
	add.s64 	%rd3, %rd1, %rd18;
	setp.lt.s32 	%p5, %r1, 3;
	@%p5 bra 	$L__BB1_92;
	mov.u32 	%r165, v;
	add.s32 	%r10, %r165, %r7;
	add.s32 	%r11, %r10, %r7;
	add.s32 	%r166, %r8, %r3;
	min.s32 	%r12, %r166, %r1;
	add.s32 	%r167, %r9, %r3;
	min.s32 	%r13, %r167, %r1;
	mov.b32 	%r301, 0;
	mov.b16 	%rs12, 0;
	cvt.u16.u32 	%rs8, %r1;
	mov.u16 	%rs13, %rs12;
$L__BB1_3:
	not.b32 	%r17, %r301;
	not.b16 	%rs7, %rs12;
	add.s16 	%rs9, %rs7, %rs8;
	cvt.u32.u16 	%r168, %rs9;
	and.b32  	%r18, %r168, 7;
	add.s32 	%r19, %r18, -1;
	not.b16 	%rs10, %rs13;
	add.s16 	%rs11, %rs10, %rs8;
	cvt.u32.u16 	%r169, %rs11;
	and.b32  	%r20, %r169, 15;
	add.s32 	%r21, %r20, -1;
	add.s32 	%r22, %r1, %r17;
	sub.s32 	%r170, %r1, %r301;
	add.s32 	%r23, %r170, -2;
	div.s32 	%r24, %r301, %r3;
	add.s32 	%r25, %r301, 1;
	div.s32 	%r26, %r25, %r3;
	max.s32 	%r323, %r8, %r25;
	max.s32 	%r28, %r9, %r25;
	setp.eq.s32 	%p6, %r5, %r24;
	setp.ge.s32 	%p7, %r4, %r26;
	setp.lt.s32 	%p8, %r323, %r12;
	and.pred  	%p9, %p7, %p8;
	and.pred  	%p1, %p6, %p9;
	shl.b32 	%r171, %r323, 2;
	mov.u32 	%r172, v;
	add.s32 	%r29, %r172, %r171;
	not.pred 	%p11, %p1;
	@%p11 bra 	$L__BB1_10;
	sub.s32 	%r173, %r12, %r323;
	and.b32  	%r30, %r173, 3;
	setp.eq.s32 	%p12, %r30, 0;
	mov.u32 	%r302, %r323;
	@%p12 bra 	$L__BB1_8;
	mad.lo.s32 	%r31, %r323, %r1, %r301;
	mul.wide.u32 	%rd19, %r31, 4;
	add.s64 	%rd20, %rd3, %rd19;
	ld.global.f32 	%f72, [%rd20];
	st.shared.f32 	[%r29], %f72;
	add.s32 	%r302, %r323, 1;
	setp.eq.s32 	%p13, %r30, 1;
	@%p13 bra 	$L__BB1_8;
	add.s32 	%r33, %r31, %r1;
	mul.wide.u32 	%rd21, %r33, 4;
	add.s64 	%rd22, %rd3, %rd21;
	ld.global.f32 	%f73, [%rd22];
	st.shared.f32 	[%r29+4], %f73;
	add.s32 	%r302, %r323, 2;
	setp.eq.s32 	%p14, %r30, 2;
	@%p14 bra 	$L__BB1_8;
	add.s32 	%r174, %r33, %r1;
	mul.wide.u32 	%rd23, %r174, 4;
	add.s64 	%rd24, %rd3, %rd23;
	ld.global.f32 	%f74, [%rd24];
	st.shared.f32 	[%r29+8], %f74;
	add.s32 	%r302, %r323, 3;
$L__BB1_8:
	sub.s32 	%r175, %r323, %r12;
	setp.gt.u32 	%p15, %r175, -4;
	@%p15 bra 	$L__BB1_10;
$L__BB1_9:
	mad.lo.s32 	%r176, %r302, %r1, %r301;
	mul.wide.u32 	%rd25, %r176, 4;
	add.s64 	%rd26, %rd3, %rd25;
	ld.global.f32 	%f75, [%rd26];
	shl.b32 	%r177, %r302, 2;
	mov.u32 	%r178, v;
	add.s32 	%r179, %r178, %r177;
	st.shared.f32 	[%r179], %f75;
	add.s32 	%r180, %r176, %r1;
	mul.wide.u32 	%rd27, %r180, 4;
	add.s64 	%rd28, %rd3, %rd27;
	ld.global.f32 	%f76, [%rd28];
	st.shared.f32 	[%r179+4], %f76;
	add.s32 	%r181, %r180, %r1;
	mul.wide.u32 	%rd29, %r181, 4;
	add.s64 	%rd30, %rd3, %rd29;
	ld.global.f32 	%f77, [%rd30];
	st.shared.f32 	[%r179+8], %f77;
	add.s32 	%r182, %r181, %r1;
	mul.wide.u32 	%rd31, %r182, 4;
	add.s64 	%rd32, %rd3, %rd31;
	ld.global.f32 	%f78, [%rd32];
	st.shared.f32 	[%r179+12], %f78;
	add.s32 	%r302, %r302, 4;
	setp.lt.s32 	%p16, %r302, %r12;
	@%p16 bra 	$L__BB1_9;
$L__BB1_10:
	bar.sync 	0;
	setp.ge.s32 	%p17, %r25, %r1;
	mov.f32 	%f515, 0f00000000;
	@%p17 bra 	$L__BB1_24;
	setp.lt.u32 	%p18, %r23, 15;
	mov.f32 	%f515, 0f00000000;
	mov.u32 	%r305, %r25;
	@%p18 bra 	$L__BB1_14;
	and.b32  	%r39, %r22, -16;
	mov.f32 	%f515, 0f00000000;
	mov.u32 	%r305, %r25;
$L__BB1_13:
	.pragma "nounroll";
	shl.b32 	%r183, %r305, 2;
	mov.u32 	%r184, v;
	add.s32 	%r185, %r184, %r183;
	ld.shared.f32 	%f83, [%r185];
	fma.rn.f32 	%f84, %f83, %f83, %f515;
	ld.shared.f32 	%f85, [%r185+4];
	fma.rn.f32 	%f86, %f85, %f85, %f84;
	ld.shared.f32 	%f87, [%r185+8];
	fma.rn.f32 	%f88, %f87, %f87, %f86;
	ld.shared.f32 	%f89, [%r185+12];
	fma.rn.f32 	%f90, %f89, %f89, %f88;
	ld.shared.f32 	%f91, [%r185+16];
	fma.rn.f32 	%f92, %f91, %f91, %f90;
	ld.shared.f32 	%f93, [%r185+20];
	fma.rn.f32 	%f94, %f93, %f93, %f92;
	ld.shared.f32 	%f95, [%r185+24];
	fma.rn.f32 	%f96, %f95, %f95, %f94;
	ld.shared.f32 	%f97, [%r185+28];
	fma.rn.f32 	%f98, %f97, %f97, %f96;
	ld.shared.f32 	%f99, [%r185+32];
	fma.rn.f32 	%f100, %f99, %f99, %f98;
	ld.shared.f32 	%f101, [%r185+36];
	fma.rn.f32 	%f102, %f101, %f101, %f100;
	ld.shared.f32 	%f103, [%r185+40];
	fma.rn.f32 	%f104, %f103, %f103, %f102;
	ld.shared.f32 	%f105, [%r185+44];
	fma.rn.f32 	%f106, %f105, %f105, %f104;
	ld.shared.f32 	%f107, [%r185+48];
	fma.rn.f32 	%f108, %f107, %f107, %f106;
	ld.shared.f32 	%f109, [%r185+52];
	fma.rn.f32 	%f110, %f109, %f109, %f108;
	ld.shared.f32 	%f111, [%r185+56];
	fma.rn.f32 	%f112, %f111, %f111, %f110;
	ld.shared.f32 	%f113, [%r185+60];
	fma.rn.f32 	%f515, %f113, %f113, %f112;
	add.s32 	%r305, %r305, 16;
	add.s32 	%r186, %r305, %r17;
	setp.ne.s32 	%p19, %r186, %r39;
	@%p19 bra 	$L__BB1_13;
$L__BB1_14:
	and.b32  	%r187, %r22, 15;
	setp.eq.s32 	%p20, %r187, 0;
	@%p20 bra 	$L__BB1_24;
	setp.lt.u32 	%p21, %r21, 7;
	@%p21 bra 	$L__BB1_17;
	shl.b32 	%r188, %r305, 2;
	mov.u32 	%r189, v;
	add.s32 	%r190, %r189, %r188;
	ld.shared.f32 	%f115, [%r190];
	fma.rn.f32 	%f116, %f115, %f115, %f515;
	ld.shared.f32 	%f117, [%r190+4];
	fma.rn.f32 	%f118, %f117, %f117, %f116;
	ld.shared.f32 	%f119, [%r190+8];
	fma.rn.f32 	%f120, %f119, %f119, %f118;
	ld.shared.f32 	%f121, [%r190+12];
	fma.rn.f32 	%f122, %f121, %f121, %f120;
	ld.shared.f32 	%f123, [%r190+16];
	fma.rn.f32 	%f124, %f123, %f123, %f122;
	ld.shared.f32 	%f125, [%r190+20];
	fma.rn.f32 	%f126, %f125, %f125, %f124;
	ld.shared.f32 	%f127, [%r190+24];
	fma.rn.f32 	%f128, %f127, %f127, %f126;
	ld.shared.f32 	%f129, [%r190+28];
	fma.rn.f32 	%f515, %f129, %f129, %f128;
	add.s32 	%r305, %r305, 8;
$L__BB1_17:
	and.b32  	%r191, %r20, 7;
	setp.eq.s32 	%p22, %r191, 0;
	@%p22 bra 	$L__BB1_24;
	and.b32  	%r45, %r18, 3;
	setp.lt.u32 	%p23, %r19, 3;
	@%p23 bra 	$L__BB1_20;
	shl.b32 	%r192, %r305, 2;
	mov.u32 	%r193, v;
	add.s32 	%r194, %r193, %r192;
	ld.shared.f32 	%f131, [%r194];
	fma.rn.f32 	%f132, %f131, %f131, %f515;
	ld.shared.f32 	%f133, [%r194+4];
	fma.rn.f32 	%f134, %f133, %f133, %f132;
	ld.shared.f32 	%f135, [%r194+8];
	fma.rn.f32 	%f136, %f135, %f135, %f134;
	ld.shared.f32 	%f137, [%r194+12];
	fma.rn.f32 	%f515, %f137, %f137, %f136;
	add.s32 	%r305, %r305, 4;
$L__BB1_20:
	setp.eq.s32 	%p24, %r45, 0;
	@%p24 bra 	$L__BB1_24;
	shl.b32 	%r195, %r305, 2;
	mov.u32 	%r196, v;
	add.s32 	%r48, %r196, %r195;
	ld.shared.f32 	%f138, [%r48];
	fma.rn.f32 	%f515, %f138, %f138, %f515;
	setp.eq.s32 	%p25, %r45, 1;
	@%p25 bra 	$L__BB1_24;
	ld.shared.f32 	%f139, [%r48+4];
	fma.rn.f32 	%f515, %f139, %f139, %f515;
	setp.eq.s32 	%p26, %r45, 2;
	@%p26 bra 	$L__BB1_24;
	ld.shared.f32 	%f140, [%r48+8];
	fma.rn.f32 	%f515, %f140, %f140, %f515;
$L__BB1_24:
	sqrt.rn.f32 	%f15, %f515;
	shl.b32 	%r197, %r301, 2;
	mov.u32 	%r198, v;
	add.s32 	%r49, %r198, %r197;
	ld.shared.f32 	%f141, [%r49+4];
	setp.gt.f32 	%p27, %f141, 0f00000000;
	neg.f32 	%f142, %f15;
	selp.f32 	%f143, %f15, %f142, %p27;
	add.f32 	%f16, %f141, %f143;
	bar.sync 	0;
	@%p11 bra 	$L__BB1_31;
	sub.s32 	%r199, %r12, %r323;
	and.b32  	%r50, %r199, 3;
	setp.eq.s32 	%p29, %r50, 0;
	mov.u32 	%r308, %r323;
	@%p29 bra 	$L__BB1_29;
	ld.shared.f32 	%f144, [%r29];
	div.rn.f32 	%f145, %f144, %f16;
	st.shared.f32 	[%r29], %f145;
	add.s32 	%r308, %r323, 1;
	setp.eq.s32 	%p30, %r50, 1;
	@%p30 bra 	$L__BB1_29;
	ld.shared.f32 	%f146, [%r29+4];
	div.rn.f32 	%f147, %f146, %f16;
	st.shared.f32 	[%r29+4], %f147;
	add.s32 	%r308, %r323, 2;
	setp.eq.s32 	%p31, %r50, 2;
	@%p31 bra 	$L__BB1_29;
	ld.shared.f32 	%f148, [%r29+8];
	div.rn.f32 	%f149, %f148, %f16;
	st.shared.f32 	[%r29+8], %f149;
	add.s32 	%r308, %r323, 3;
$L__BB1_29:
	sub.s32 	%r200, %r323, %r12;
	setp.gt.u32 	%p32, %r200, -4;
	@%p32 bra 	$L__BB1_31;
$L__BB1_30:
	shl.b32 	%r201, %r308, 2;
	mov.u32 	%r202, v;
	add.s32 	%r203, %r202, %r201;
	ld.shared.f32 	%f150, [%r203];
	div.rn.f32 	%f151, %f150, %f16;
	st.shared.f32 	[%r203], %f151;
	ld.shared.f32 	%f152, [%r203+4];
	div.rn.f32 	%f153, %f152, %f16;
	st.shared.f32 	[%r203+4], %f153;
	ld.shared.f32 	%f154, [%r203+8];
	div.rn.f32 	%f155, %f154, %f16;
	st.shared.f32 	[%r203+8], %f155;
	ld.shared.f32 	%f156, [%r203+12];
	div.rn.f32 	%f157, %f156, %f16;
	st.shared.f32 	[%r203+12], %f157;
	add.s32 	%r308, %r308, 4;
	setp.lt.s32 	%p33, %r308, %r12;
	@%p33 bra 	$L__BB1_30;
$L__BB1_31:
	setp.ne.s32 	%p34, %r5, %r24;
	setp.ne.s32 	%p35, %r4, %r26;
	or.pred  	%p36, %p34, %p35;
	@%p36 bra 	$L__BB1_33;
	mov.b32 	%r204, 1065353216;
	st.shared.u32 	[%r49+4], %r204;
$L__BB1_33:
	bar.sync 	0;
	mov.f32 	%f523, 0f00000000;
	@%p17 bra 	$L__BB1_47;
	setp.lt.u32 	%p38, %r23, 15;
	mov.f32 	%f523, 0f00000000;
	mov.u32 	%r311, %r25;
	@%p38 bra 	$L__BB1_37;
	and.b32  	%r57, %r22, -16;
	mov.f32 	%f523, 0f00000000;
	mov.u32 	%r311, %r25;
$L__BB1_36:
	.pragma "nounroll";
	shl.b32 	%r205, %r311, 2;
	mov.u32 	%r206, v;
	add.s32 	%r207, %r206, %r205;
	ld.shared.f32 	%f162, [%r207];
	fma.rn.f32 	%f163, %f162, %f162, %f523;
	ld.shared.f32 	%f164, [%r207+4];
	fma.rn.f32 	%f165, %f164, %f164, %f163;
	ld.shared.f32 	%f166, [%r207+8];
	fma.rn.f32 	%f167, %f166, %f166, %f165;
	ld.shared.f32 	%f168, [%r207+12];
	fma.rn.f32 	%f169, %f168, %f168, %f167;
	ld.shared.f32 	%f170, [%r207+16];
	fma.rn.f32 	%f171, %f170, %f170, %f169;
	ld.shared.f32 	%f172, [%r207+20];
	fma.rn.f32 	%f173, %f172, %f172, %f171;
	ld.shared.f32 	%f174, [%r207+24];
	fma.rn.f32 	%f175, %f174, %f174, %f173;
	ld.shared.f32 	%f176, [%r207+28];
	fma.rn.f32 	%f177, %f176, %f176, %f175;
	ld.shared.f32 	%f178, [%r207+32];
	fma.rn.f32 	%f179, %f178, %f178, %f177;
	ld.shared.f32 	%f180, [%r207+36];
	fma.rn.f32 	%f181, %f180, %f180, %f179;
	ld.shared.f32 	%f182, [%r207+40];
	fma.rn.f32 	%f183, %f182, %f182, %f181;
	ld.shared.f32 	%f184, [%r207+44];
	fma.rn.f32 	%f185, %f184, %f184, %f183;
	ld.shared.f32 	%f186, [%r207+48];
	fma.rn.f32 	%f187, %f186, %f186, %f185;
	ld.shared.f32 	%f188, [%r207+52];
	fma.rn.f32 	%f189, %f188, %f188, %f187;
	ld.shared.f32 	%f190, [%r207+56];
	fma.rn.f32 	%f191, %f190, %f190, %f189;
	ld.shared.f32 	%f192, [%r207+60];
	fma.rn.f32 	%f523, %f192, %f192, %f191;
	add.s32 	%r311, %r311, 16;
	add.s32 	%r208, %r311, %r17;
	setp.ne.s32 	%p39, %r208, %r57;
	@%p39 bra 	$L__BB1_36;
$L__BB1_37:
	and.b32  	%r209, %r22, 15;
	setp.eq.s32 	%p40, %r209, 0;
	@%p40 bra 	$L__BB1_47;
	setp.lt.u32 	%p41, %r21, 7;
	@%p41 bra 	$L__BB1_40;
	shl.b32 	%r210, %r311, 2;
	mov.u32 	%r211, v;
	add.s32 	%r212, %r211, %r210;
	ld.shared.f32 	%f194, [%r212];
	fma.rn.f32 	%f195, %f194, %f194, %f523;
	ld.shared.f32 	%f196, [%r212+4];
	fma.rn.f32 	%f197, %f196, %f196, %f195;
	ld.shared.f32 	%f198, [%r212+8];
	fma.rn.f32 	%f199, %f198, %f198, %f197;
	ld.shared.f32 	%f200, [%r212+12];
	fma.rn.f32 	%f201, %f200, %f200, %f199;
	ld.shared.f32 	%f202, [%r212+16];
	fma.rn.f32 	%f203, %f202, %f202, %f201;
	ld.shared.f32 	%f204, [%r212+20];
	fma.rn.f32 	%f205, %f204, %f204, %f203;
	ld.shared.f32 	%f206, [%r212+24];
	fma.rn.f32 	%f207, %f206, %f206, %f205;
	ld.shared.f32 	%f208, [%r212+28];
	fma.rn.f32 	%f523, %f208, %f208, %f207;
	add.s32 	%r311, %r311, 8;
$L__BB1_40:
	and.b32  	%r213, %r20, 7;
	setp.eq.s32 	%p42, %r213, 0;
	@%p42 bra 	$L__BB1_47;
	and.b32  	%r63, %r18, 3;
	setp.lt.u32 	%p43, %r19, 3;
	@%p43 bra 	$L__BB1_43;
	shl.b32 	%r214, %r311, 2;
	mov.u32 	%r215, v;
	add.s32 	%r216, %r215, %r214;
	ld.shared.f32 	%f210, [%r216];
	fma.rn.f32 	%f211, %f210, %f210, %f523;
	ld.shared.f32 	%f212, [%r216+4];
	fma.rn.f32 	%f213, %f212, %f212, %f211;
	ld.shared.f32 	%f214, [%r216+8];
	fma.rn.f32 	%f215, %f214, %f214, %f213;
	ld.shared.f32 	%f216, [%r216+12];
	fma.rn.f32 	%f523, %f216, %f216, %f215;
	add.s32 	%r311, %r311, 4;
$L__BB1_43:
	setp.eq.s32 	%p44, %r63, 0;
	@%p44 bra 	$L__BB1_47;
	shl.b32 	%r217, %r311, 2;
	mov.u32 	%r218, v;
	add.s32 	%r66, %r218, %r217;
	ld.shared.f32 	%f217, [%r66];
	fma.rn.f32 	%f523, %f217, %f217, %f523;
	setp.eq.s32 	%p45, %r63, 1;
	@%p45 bra 	$L__BB1_47;
	ld.shared.f32 	%f218, [%r66+4];
	fma.rn.f32 	%f523, %f218, %f218, %f523;
	setp.eq.s32 	%p46, %r63, 2;
	@%p46 bra 	$L__BB1_47;
	ld.shared.f32 	%f219, [%r66+8];
	fma.rn.f32 	%f523, %f219, %f219, %f523;
$L__BB1_47:
	setp.ge.s32 	%p47, %r323, %r12;
	and.pred  	%p2, %p6, %p7;
	not.pred 	%p50, %p2;
	or.pred  	%p51, %p50, %p47;
	@%p51 bra 	$L__BB1_57;
	and.b32  	%r67, %r22, 3;
	mov.u32 	%r314, %r323;
$L__BB1_49:
	setp.eq.s32 	%p52, %r67, 0;
	shl.b32 	%r219, %r314, 2;
	add.s32 	%r69, %r10, %r219;
	mov.b32 	%r220, 0;
	st.shared.u32 	[%r69], %r220;
	mul.lo.s32 	%r70, %r314, %r1;
	mov.f32 	%f524, 0f00000000;
	mov.u32 	%r315, %r25;
	@%p52 bra 	$L__BB1_53;
	add.s32 	%r315, %r301, 2;
	setp.eq.s32 	%p53, %r67, 1;
	add.s32 	%r221, %r301, %r70;
	mul.wide.u32 	%rd33, %r221, 4;
	add.s64 	%rd4, %rd3, %rd33;
	ld.global.f32 	%f221, [%rd4+4];
	add.f32 	%f222, %f221, %f221;
	ld.shared.f32 	%f223, [%r49+4];
	mul.f32 	%f224, %f222, %f223;
	div.rn.f32 	%f225, %f224, %f523;
	add.f32 	%f524, %f225, 0f00000000;
	st.shared.f32 	[%r69], %f524;
	@%p53 bra 	$L__BB1_53;
	add.s32 	%r315, %r301, 3;
	setp.eq.s32 	%p54, %r67, 2;
	ld.global.f32 	%f226, [%rd4+8];
	add.f32 	%f227, %f226, %f226;
	ld.shared.f32 	%f228, [%r49+8];
	mul.f32 	%f229, %f227, %f228;
	div.rn.f32 	%f230, %f229, %f523;
	add.f32 	%f524, %f524, %f230;
	st.shared.f32 	[%r69], %f524;
	@%p54 bra 	$L__BB1_53;
	add.s32 	%r315, %r301, 4;
	ld.global.f32 	%f231, [%rd4+12];
	add.f32 	%f232, %f231, %f231;
	ld.shared.f32 	%f233, [%r49+12];
	mul.f32 	%f234, %f232, %f233;
	div.rn.f32 	%f235, %f234, %f523;
	add.f32 	%f524, %f524, %f235;
	st.shared.f32 	[%r69], %f524;
$L__BB1_53:
	setp.lt.u32 	%p55, %r23, 3;
	@%p55 bra 	$L__BB1_56;
	cvt.u64.u32 	%rd36, %r70;
$L__BB1_55:
	add.s32 	%r222, %r315, %r70;
	mul.wide.u32 	%rd34, %r222, 4;
	add.s64 	%rd35, %rd3, %rd34;
	ld.global.f32 	%f236, [%rd35];
	add.f32 	%f237, %f236, %f236;
	shl.b32 	%r223, %r315, 2;
	mov.u32 	%r224, v;
	add.s32 	%r225, %r224, %r223;
	ld.shared.f32 	%f238, [%r225];
	mul.f32 	%f239, %f237, %f238;
	div.rn.f32 	%f240, %f239, %f523;
	add.f32 	%f241, %f524, %f240;
	st.shared.f32 	[%r69], %f241;
	cvt.u64.u32 	%rd37, %r315;
	add.s64 	%rd38, %rd37, %rd36;
	shl.b64 	%rd39, %rd38, 2;
	add.s64 	%rd40, %rd3, %rd39;
	ld.global.f32 	%f242, [%rd40+4];
	add.f32 	%f243, %f242, %f242;
	ld.shared.f32 	%f244, [%r225+4];
	mul.f32 	%f245, %f243, %f244;
	div.rn.f32 	%f246, %f245, %f523;
	add.f32 	%f247, %f241, %f246;
	st.shared.f32 	[%r69], %f247;
	ld.global.f32 	%f248, [%rd40+8];
	add.f32 	%f249, %f248, %f248;
	ld.shared.f32 	%f250, [%r225+8];
	mul.f32 	%f251, %f249, %f250;
	div.rn.f32 	%f252, %f251, %f523;
	add.f32 	%f253, %f247, %f252;
	st.shared.f32 	[%r69], %f253;
	ld.global.f32 	%f254, [%rd40+12];
	add.f32 	%f255, %f254, %f254;
	ld.shared.f32 	%f256, [%r225+12];
	mul.f32 	%f257, %f255, %f256;
	div.rn.f32 	%f258, %f257, %f523;
	add.f32 	%f524, %f253, %f258;
	st.shared.f32 	[%r69], %f524;
	add.s32 	%r315, %r315, 4;
	setp.ne.s32 	%p56, %r315, %r1;
	@%p56 bra 	$L__BB1_55;
$L__BB1_56:
	add.s32 	%r314, %r314, 1;
	setp.lt.s32 	%p57, %r314, %r12;
	@%p57 bra 	$L__BB1_49;
$L__BB1_57:
	bar.sync 	0;
	mov.f32 	%f533, 0f00000000;
	@%p17 bra 	$L__BB1_71;
	setp.lt.u32 	%p59, %r23, 15;
	mov.f32 	%f533, 0f00000000;
	mov.u32 	%r318, %r25;
	@%p59 bra 	$L__BB1_61;
	and.b32  	%r78, %r22, -16;
	mov.f32 	%f533, 0f00000000;
	mov.u32 	%r318, %r25;
$L__BB1_60:
	.pragma "nounroll";
	shl.b32 	%r226, %r318, 2;
	add.s32 	%r227, %r10, %r226;
	ld.shared.f32 	%f263, [%r227];
	mov.u32 	%r228, v;
	add.s32 	%r229, %r228, %r226;
	ld.shared.f32 	%f264, [%r229];
	fma.rn.f32 	%f265, %f263, %f264, %f533;
	ld.shared.f32 	%f266, [%r227+4];
	ld.shared.f32 	%f267, [%r229+4];
	fma.rn.f32 	%f268, %f266, %f267, %f265;
	ld.shared.f32 	%f269, [%r227+8];
	ld.shared.f32 	%f270, [%r229+8];
	fma.rn.f32 	%f271, %f269, %f270, %f268;
	ld.shared.f32 	%f272, [%r227+12];
	ld.shared.f32 	%f273, [%r229+12];
	fma.rn.f32 	%f274, %f272, %f273, %f271;
	ld.shared.f32 	%f275, [%r227+16];
	ld.shared.f32 	%f276, [%r229+16];
	fma.rn.f32 	%f277, %f275, %f276, %f274;
	ld.shared.f32 	%f278, [%r227+20];
	ld.shared.f32 	%f279, [%r229+20];
	fma.rn.f32 	%f280, %f278, %f279, %f277;
	ld.shared.f32 	%f281, [%r227+24];
	ld.shared.f32 	%f282, [%r229+24];
	fma.rn.f32 	%f283, %f281, %f282, %f280;
	ld.shared.f32 	%f284, [%r227+28];
	ld.shared.f32 	%f285, [%r229+28];
	fma.rn.f32 	%f286, %f284, %f285, %f283;
	ld.shared.f32 	%f287, [%r227+32];
	ld.shared.f32 	%f288, [%r229+32];
	fma.rn.f32 	%f289, %f287, %f288, %f286;
	ld.shared.f32 	%f290, [%r227+36];
	ld.shared.f32 	%f291, [%r229+36];
	fma.rn.f32 	%f292, %f290, %f291, %f289;
	ld.shared.f32 	%f293, [%r227+40];
	ld.shared.f32 	%f294, [%r229+40];
	fma.rn.f32 	%f295, %f293, %f294, %f292;
	ld.shared.f32 	%f296, [%r227+44];
	ld.shared.f32 	%f297, [%r229+44];
	fma.rn.f32 	%f298, %f296, %f297, %f295;
	ld.shared.f32 	%f299, [%r227+48];
	ld.shared.f32 	%f300, [%r229+48];
	fma.rn.f32 	%f301, %f299, %f300, %f298;
	ld.shared.f32 	%f302, [%r227+52];
	ld.shared.f32 	%f303, [%r229+52];
	fma.rn.f32 	%f304, %f302, %f303, %f301;
	ld.shared.f32 	%f305, [%r227+56];
	ld.shared.f32 	%f306, [%r229+56];
	fma.rn.f32 	%f307, %f305, %f306, %f304;
	ld.shared.f32 	%f308, [%r227+60];
	ld.shared.f32 	%f309, [%r229+60];
	fma.rn.f32 	%f533, %f308, %f309, %f307;
	add.s32 	%r318, %r318, 16;
	add.s32 	%r230, %r318, %r17;
	setp.ne.s32 	%p60, %r230, %r78;
	@%p60 bra 	$L__BB1_60;
$L__BB1_61:
	and.b32  	%r231, %r22, 15;
	setp.eq.s32 	%p61, %r231, 0;
	@%p61 bra 	$L__BB1_71;
	setp.lt.u32 	%p62, %r21, 7;
	@%p62 bra 	$L__BB1_64;
	shl.b32 	%r232, %r318, 2;
	add.s32 	%r233, %r10, %r232;
	ld.shared.f32 	%f311, [%r233];
	mov.u32 	%r234, v;
	add.s32 	%r235, %r234, %r232;
	ld.shared.f32 	%f312, [%r235];
	fma.rn.f32 	%f313, %f311, %f312, %f533;
	ld.shared.f32 	%f314, [%r233+4];
	ld.shared.f32 	%f315, [%r235+4];
	fma.rn.f32 	%f316, %f314, %f315, %f313;
	ld.shared.f32 	%f317, [%r233+8];
	ld.shared.f32 	%f318, [%r235+8];
	fma.rn.f32 	%f319, %f317, %f318, %f316;
	ld.shared.f32 	%f320, [%r233+12];
	ld.shared.f32 	%f321, [%r235+12];
	fma.rn.f32 	%f322, %f320, %f321, %f319;
	ld.shared.f32 	%f323, [%r233+16];
	ld.shared.f32 	%f324, [%r235+16];
	fma.rn.f32 	%f325, %f323, %f324, %f322;
	ld.shared.f32 	%f326, [%r233+20];
	ld.shared.f32 	%f327, [%r235+20];
	fma.rn.f32 	%f328, %f326, %f327, %f325;
	ld.shared.f32 	%f329, [%r233+24];
	ld.shared.f32 	%f330, [%r235+24];
	fma.rn.f32 	%f331, %f329, %f330, %f328;
	ld.shared.f32 	%f332, [%r233+28];
	ld.shared.f32 	%f333, [%r235+28];
	fma.rn.f32 	%f533, %f332, %f333, %f331;
	add.s32 	%r318, %r318, 8;
$L__BB1_64:
	and.b32  	%r236, %r20, 7;
	setp.eq.s32 	%p63, %r236, 0;
	@%p63 bra 	$L__BB1_71;
	and.b32  	%r84, %r18, 3;
	setp.lt.u32 	%p64, %r19, 3;
	@%p64 bra 	$L__BB1_67;
	shl.b32 	%r237, %r318, 2;
	add.s32 	%r238, %r10, %r237;
	ld.shared.f32 	%f335, [%r238];
	mov.u32 	%r239, v;
	add.s32 	%r240, %r239, %r237;
	ld.shared.f32 	%f336, [%r240];
	fma.rn.f32 	%f337, %f335, %f336, %f533;
	ld.shared.f32 	%f338, [%r238+4];
	ld.shared.f32 	%f339, [%r240+4];
	fma.rn.f32 	%f340, %f338, %f339, %f337;
	ld.shared.f32 	%f341, [%r238+8];
	ld.shared.f32 	%f342, [%r240+8];
	fma.rn.f32 	%f343, %f341, %f342, %f340;
	ld.shared.f32 	%f344, [%r238+12];
	ld.shared.f32 	%f345, [%r240+12];
	fma.rn.f32 	%f533, %f344, %f345, %f343;
	add.s32 	%r318, %r318, 4;
$L__BB1_67:
	setp.eq.s32 	%p65, %r84, 0;
	@%p65 bra 	$L__BB1_71;
	shl.b32 	%r241, %r318, 2;
	add.s32 	%r87, %r10, %r241;
	ld.shared.f32 	%f346, [%r87];
	mov.u32 	%r242, v;
	add.s32 	%r88, %r242, %r241;
	ld.shared.f32 	%f347, [%r88];
	fma.rn.f32 	%f533, %f346, %f347, %f533;
	setp.eq.s32 	%p66, %r84, 1;
	@%p66 bra 	$L__BB1_71;
	ld.shared.f32 	%f348, [%r87+4];
	ld.shared.f32 	%f349, [%r88+4];
	fma.rn.f32 	%f533, %f348, %f349, %f533;
	setp.eq.s32 	%p67, %r84, 2;
	@%p67 bra 	$L__BB1_71;
	ld.shared.f32 	%f350, [%r87+8];
	ld.shared.f32 	%f351, [%r88+8];
	fma.rn.f32 	%f533, %f350, %f351, %f533;
$L__BB1_71:
	bar.sync 	0;
	setp.ge.s32 	%p68, %r25, %r12;
	or.pred  	%p70, %p50, %p68;
	@%p70 bra 	$L__BB1_78;
	add.s32 	%r243, %r12, %r17;
	and.b32  	%r89, %r243, 3;
	setp.eq.s32 	%p71, %r89, 0;
	mov.u32 	%r321, %r25;
	@%p71 bra 	$L__BB1_76;
	shl.b32 	%r244, %r301, 2;
	add.s32 	%r90, %r10, %r244;
	ld.shared.f32 	%f352, [%r90+4];
	ld.shared.f32 	%f353, [%r49+4];
	mul.f32 	%f354, %f533, %f353;
	div.rn.f32 	%f355, %f354, %f523;
	sub.f32 	%f356, %f352, %f355;
	add.s32 	%r91, %r49, %r6;
	st.shared.f32 	[%r91+4], %f356;
	add.s32 	%r321, %r301, 2;
	setp.eq.s32 	%p72, %r89, 1;
	@%p72 bra 	$L__BB1_76;
	ld.shared.f32 	%f357, [%r90+8];
	ld.shared.f32 	%f358, [%r49+8];
	mul.f32 	%f359, %f533, %f358;
	div.rn.f32 	%f360, %f359, %f523;
	sub.f32 	%f361, %f357, %f360;
	st.shared.f32 	[%r91+8], %f361;
	add.s32 	%r321, %r301, 3;
	setp.eq.s32 	%p73, %r89, 2;
	@%p73 bra 	$L__BB1_76;
	ld.shared.f32 	%f362, [%r90+12];
	ld.shared.f32 	%f363, [%r49+12];
	mul.f32 	%f364, %f533, %f363;
	div.rn.f32 	%f365, %f364, %f523;
	sub.f32 	%f366, %f362, %f365;
	st.shared.f32 	[%r91+12], %f366;
	add.s32 	%r321, %r301, 4;
$L__BB1_76:
	sub.s32 	%r245, %r12, %r301;
	add.s32 	%r246, %r245, -2;
	setp.lt.u32 	%p74, %r246, 3;
	@%p74 bra 	$L__BB1_78;
$L__BB1_77:
	shl.b32 	%r247, %r321, 2;
	add.s32 	%r248, %r10, %r247;
	ld.shared.f32 	%f367, [%r248];
	mov.u32 	%r249, v;
	add.s32 	%r250, %r249, %r247;
	ld.shared.f32 	%f368, [%r250];
	mul.f32 	%f369, %f533, %f368;
	div.rn.f32 	%f370, %f369, %f523;
	sub.f32 	%f371, %f367, %f370;
	add.s32 	%r251, %r250, %r6;
	st.shared.f32 	[%r251], %f371;
	ld.shared.f32 	%f372, [%r248+4];
	ld.shared.f32 	%f373, [%r250+4];
	mul.f32 	%f374, %f533, %f373;
	div.rn.f32 	%f375, %f374, %f523;
	sub.f32 	%f376, %f372, %f375;
	st.shared.f32 	[%r251+4], %f376;
	ld.shared.f32 	%f377, [%r248+8];
	ld.shared.f32 	%f378, [%r250+8];
	mul.f32 	%f379, %f533, %f378;
	div.rn.f32 	%f380, %f379, %f523;
	sub.f32 	%f381, %f377, %f380;
	st.shared.f32 	[%r251+8], %f381;
	ld.shared.f32 	%f382, [%r248+12];
	ld.shared.f32 	%f383, [%r250+12];
	mul.f32 	%f384, %f533, %f383;
	div.rn.f32 	%f385, %f384, %f523;
	sub.f32 	%f386, %f382, %f385;
	st.shared.f32 	[%r251+12], %f386;
	add.s32 	%r321, %r321, 4;
	setp.ne.s32 	%p75, %r321, %r12;
	@%p75 bra 	$L__BB1_77;
$L__BB1_78:
	setp.ge.s32 	%p76, %r323, %r12;
	bar.sync 	0;
	min.s32 	%r252, %r4, %r5;
	setp.lt.s32 	%p77, %r252, %r26;
	or.pred  	%p78, %p77, %p76;
	@%p78 bra 	$L__BB1_89;
	sub.s32 	%r253, %r13, %r28;
	and.b32  	%r98, %r253, 3;
	shl.b32 	%r254, %r28, 2;
	add.s32 	%r99, %r11, %r254;
	mov.u32 	%r255, v;
	add.s32 	%r100, %r255, %r254;
$L__BB1_80:
	setp.ge.s32 	%p79, %r28, %r13;
	@%p79 bra 	$L__BB1_88;
	setp.eq.s32 	%p80, %r98, 0;
	mul.lo.s32 	%r102, %r323, %r1;
	shl.b32 	%r256, %r323, 2;
	mov.u32 	%r257, v;
	add.s32 	%r258, %r257, %r256;
	ld.shared.f32 	%f51, [%r258];
	add.s32 	%r259, %r258, %r6;
	ld.shared.f32 	%f52, [%r259];
	mov.u32 	%r324, %r28;
	@%p80 bra 	$L__BB1_85;
	add.s32 	%r324, %r28, 1;
	setp.eq.s32 	%p81, %r98, 1;
	add.s32 	%r260, %r28, %r102;
	mul.wide.u32 	%rd41, %r260, 4;
	add.s64 	%rd5, %rd3, %rd41;
	ld.global.f32 	%f387, [%rd5];
	ld.shared.f32 	%f388, [%r99];
	mul.f32 	%f389, %f51, %f388;
	sub.f32 	%f390, %f387, %f389;
	ld.shared.f32 	%f391, [%r100];
	mul.f32 	%f392, %f52, %f391;
	sub.f32 	%f393, %f390, %f392;
	st.global.f32 	[%rd5], %f393;
	@%p81 bra 	$L__BB1_85;
	add.s32 	%r324, %r28, 2;
	setp.eq.s32 	%p82, %r98, 2;
	ld.global.f32 	%f394, [%rd5+4];
	ld.shared.f32 	%f395, [%r99+4];
	mul.f32 	%f396, %f51, %f395;
	sub.f32 	%f397, %f394, %f396;
	ld.shared.f32 	%f398, [%r100+4];
	mul.f32 	%f399, %f52, %f398;
	sub.f32 	%f400, %f397, %f399;
	st.global.f32 	[%rd5+4], %f400;
	@%p82 bra 	$L__BB1_85;
	add.s32 	%r324, %r28, 3;
	ld.global.f32 	%f401, [%rd5+8];
	ld.shared.f32 	%f402, [%r99+8];
	mul.f32 	%f403, %f51, %f402;
	sub.f32 	%f404, %f401, %f403;
	ld.shared.f32 	%f405, [%r100+8];
	mul.f32 	%f406, %f52, %f405;
	sub.f32 	%f407, %f404, %f406;
	st.global.f32 	[%rd5+8], %f407;
$L__BB1_85:
	sub.s32 	%r261, %r28, %r13;
	setp.gt.u32 	%p83, %r261, -4;
	@%p83 bra 	$L__BB1_88;
	cvt.u64.u32 	%rd44, %r102;
$L__BB1_87:
	add.s32 	%r262, %r324, %r102;
	mul.wide.u32 	%rd42, %r262, 4;
	add.s64 	%rd43, %rd3, %rd42;
	ld.global.f32 	%f408, [%rd43];
	shl.b32 	%r263, %r324, 2;
	add.s32 	%r264, %r11, %r263;
	ld.shared.f32 	%f409, [%r264];
	mul.f32 	%f410, %f51, %f409;
	sub.f32 	%f411, %f408, %f410;
	mov.u32 	%r265, v;
	add.s32 	%r266, %r265, %r263;
	ld.shared.f32 	%f412, [%r266];
	mul.f32 	%f413, %f52, %f412;
	sub.f32 	%f414, %f411, %f413;
	st.global.f32 	[%rd43], %f414;
	cvt.u64.u32 	%rd45, %r324;
	add.s64 	%rd46, %rd45, %rd44;
	shl.b64 	%rd47, %rd46, 2;
	add.s64 	%rd48, %rd3, %rd47;
	ld.global.f32 	%f415, [%rd48+4];
	ld.shared.f32 	%f416, [%r264+4];
	mul.f32 	%f417, %f51, %f416;
	sub.f32 	%f418, %f415, %f417;
	ld.shared.f32 	%f419, [%r266+4];
	mul.f32 	%f420, %f52, %f419;
	sub.f32 	%f421, %f418, %f420;
	st.global.f32 	[%rd48+4], %f421;
	ld.global.f32 	%f422, [%rd48+8];
	ld.shared.f32 	%f423, [%r264+8];
	mul.f32 	%f424, %f51, %f423;
	sub.f32 	%f425, %f422, %f424;
	ld.shared.f32 	%f426, [%r266+8];
	mul.f32 	%f427, %f52, %f426;
	sub.f32 	%f428, %f425, %f427;
	st.global.f32 	[%rd48+8], %f428;
	ld.global.f32 	%f429, [%rd48+12];
	ld.shared.f32 	%f430, [%r264+12];
	mul.f32 	%f431, %f51, %f430;
	sub.f32 	%f432, %f429, %f431;
	ld.shared.f32 	%f433, [%r266+12];
	mul.f32 	%f434, %f52, %f433;
	sub.f32 	%f435, %f432, %f434;
	st.global.f32 	[%rd48+12], %f435;
	add.s32 	%r324, %r324, 4;
	setp.lt.s32 	%p84, %r324, %r13;
	@%p84 bra 	$L__BB1_87;
$L__BB1_88:
	add.s32 	%r323, %r323, 1;
	setp.lt.s32 	%p85, %r323, %r12;
	@%p85 bra 	$L__BB1_80;
$L__BB1_89:
	setp.ne.s32 	%p86, %r5, %r24;
	setp.ne.s32 	%p87, %r4, %r24;
	or.pred  	%p88, %p86, %p87;
	@%p88 bra 	$L__BB1_91;
	mad.lo.s32 	%r267, %r25, %r1, %r301;
	mul.wide.u32 	%rd49, %r267, 4;
	add.s64 	%rd50, %rd3, %rd49;
	st.global.f32 	[%rd50], %f15;
	mad.lo.s32 	%r268, %r301, %r1, %r25;
	mul.wide.s32 	%rd51, %r268, 4;
	add.s64 	%rd52, %rd3, %rd51;
	st.global.f32 	[%rd52], %f15;
$L__BB1_91:
	bar.sync 	0;
	add.s32 	%r269, %r1, -2;
	setp.eq.s32 	%p89, %r25, %r269;
	add.s16 	%rs13, %rs13, 1;
	add.s16 	%rs12, %rs12, 1;
	mov.u32 	%r301, %r25;
	@%p89 bra 	$L__BB1_92;
	bra.uni 	$L__BB1_3;
$L__BB1_92:
	setp.lt.s32 	%p90, %r1, 1;
	@%p90 bra 	$L__BB1_117;
	or.b32  	%r14, %r4, %r5;
	add.s32 	%r15, %r1, 1;
	mul.wide.u32 	%rd8, %r1, 4;
$L__BB1_94:
	setp.eq.s32 	%p92, %r1, 1;
	mov.pred 	%p91, 0;
	mov.b32 	%r327, 0;
	mov.pred 	%p118, %p91;
	@%p92 bra 	$L__BB1_98;
	mov.u32 	%r326, %r1;
$L__BB1_96:
	add.s32 	%r327, %r326, -1;
	mul.lo.s32 	%r271, %r327, %r1;
	cvt.s64.s32 	%rd53, %r271;
	cvt.s64.s32 	%rd54, %r326;
	add.s64 	%rd55, %rd53, %rd54;
	shl.b64 	%rd56, %rd55, 2;
	add.s64 	%rd57, %rd56, %rd3;
	add.s64 	%rd6, %rd57, -4;
	ld.global.f32 	%f436, [%rd57+-8];
	abs.f32 	%f437, %f436;
	ld.global.f32 	%f438, [%rd57+-4];
	abs.f32 	%f439, %f438;
	mad.lo.s32 	%r272, %r326, %r1, %r326;
	mul.wide.s32 	%rd58, %r272, 4;
	add.s64 	%rd59, %rd3, %rd58;
	ld.global.f32 	%f440, [%rd59];
	abs.f32 	%f441, %f440;
	add.f32 	%f442, %f439, %f441;
	mul.f32 	%f443, %f71, %f442;
	setp.gtu.f32 	%p94, %f437, %f443;
	mov.pred 	%p118, -1;
	@%p94 bra 	$L__BB1_98;
	mov.b32 	%r273, 0;
	st.global.u32 	[%rd6+-4], %r273;
	setp.gt.s32 	%p96, %r326, 2;
	mov.u32 	%r326, %r327;
	mov.u32 	%r327, %r273;
	mov.pred 	%p118, %p91;
	@%p96 bra 	$L__BB1_96;
$L__BB1_98:
	sub.s32 	%r113, %r1, %r327;
	setp.lt.s32 	%p97, %r327, 1;
	mov.u32 	%r329, %r327;
	@%p97 bra 	$L__BB1_102;
	mov.u32 	%r328, %r327;
$L__BB1_100:
	mad.lo.s32 	%r274, %r328, %r1, %r328;
	mul.wide.s32 	%rd60, %r274, 4;
	add.s64 	%rd61, %rd3, %rd60;
	ld.global.f32 	%f444, [%rd61+-4];
	abs.f32 	%f445, %f444;
	mul.wide.u32 	%rd62, %r274, 4;
	add.s64 	%rd63, %rd3, %rd62;
	ld.global.f32 	%f446, [%rd63];
	abs.f32 	%f447, %f446;
	add.s32 	%r275, %r274, %r1;
	add.s32 	%r276, %r275, 1;
	mul.wide.s32 	%rd64, %r276, 4;
	add.s64 	%rd65, %rd3, %rd64;
	ld.global.f32 	%f448, [%rd65];
	abs.f32 	%f449, %f448;
	add.f32 	%f450, %f447, %f449;
	mul.f32 	%f451, %f71, %f450;
	setp.ltu.f32 	%p98, %f445, %f451;
	mov.u32 	%r329, %r328;
	@%p98 bra 	$L__BB1_102;
	add.s32 	%r115, %r328, -1;
	setp.gt.u32 	%p99, %r328, 1;
	mov.b32 	%r329, 0;
	mov.u32 	%r328, %r115;
	@%p99 bra 	$L__BB1_100;
$L__BB1_102:
	setp.ne.s32 	%p100, %r14, 0;
	not.pred 	%p101, %p118;
	or.pred  	%p102, %p100, %p101;
	@%p102 bra 	$L__BB1_116;
	max.u32 	%r278, %r113, 1;
	add.s32 	%r279, %r278, %r329;
	sub.s32 	%r280, %r1, %r279;
	add.s32 	%r117, %r280, 1;
	add.s32 	%r281, %r117, %r329;
	add.s32 	%r282, %r281, -1;
	mul.lo.s32 	%r283, %r282, %r1;
	add.s32 	%r284, %r282, %r283;
	mul.wide.s32 	%rd66, %r284, 4;
	add.s64 	%rd67, %rd3, %rd66;
	ld.global.f32 	%f452, [%rd67];
	sub.s32 	%r285, %r283, %r1;
	add.s32 	%r286, %r281, %r285;
	mul.wide.s32 	%rd68, %r286, 4;
	add.s64 	%rd69, %rd3, %rd68;
	ld.global.f32 	%f453, [%rd69+-8];
	ld.global.f32 	%f454, [%rd69+-4];
	sub.f32 	%f455, %f453, %f452;
	mul.f32 	%f456, %f455, 0f3F000000;
	mul.f32 	%f457, %f454, %f454;
	setp.gt.f32 	%p103, %f456, 0f00000000;
	fma.rn.f32 	%f458, %f456, %f456, %f457;
	sqrt.rn.f32 	%f459, %f458;
	neg.f32 	%f460, %f459;
	selp.f32 	%f461, %f459, %f460, %p103;
	add.f32 	%f462, %f456, %f461;
	div.rn.f32 	%f463, %f457, %f462;
	sub.f32 	%f53, %f452, %f463;
	setp.lt.s32 	%p104, %r117, 2;
	@%p104 bra 	$L__BB1_116;
	mad.lo.s32 	%r288, %r329, %r1, %r329;
	mul.wide.s32 	%rd70, %r288, 4;
	add.s64 	%rd71, %rd3, %rd70;
	ld.global.f32 	%f464, [%rd71];
	ld.global.f32 	%f539, [%rd71+4];
	add.s32 	%r118, %r117, -2;
	sub.s32 	%r289, %r329, %r327;
	min.u32 	%r290, %r113, 1;
	sub.s32 	%r333, %r289, %r290;
	add.s32 	%r291, %r329, -1;
	mad.lo.s32 	%r331, %r1, %r291, %r329;
	mul.lo.s32 	%r330, %r15, %r329;
	sub.f32 	%f538, %f464, %f53;
	mov.b32 	%r332, 1;
$L__BB1_105:
	add.s32 	%r126, %r332, -1;
	setp.eq.f32 	%p105, %f539, 0f00000000;
	mov.f32 	%f537, 0f3F800000;
	mov.f32 	%f536, 0f00000000;
	@%p105 bra 	$L__BB1_109;
	abs.f32 	%f467, %f539;
	abs.f32 	%f468, %f538;
	setp.leu.f32 	%p106, %f467, %f468;
	@%p106 bra 	$L__BB1_108;
	neg.f32 	%f473, %f538;
	div.rn.f32 	%f474, %f473, %f539;
	fma.rn.f32 	%f475, %f474, %f474, 0f3F800000;
	sqrt.rn.f32 	%f476, %f475;
	rcp.rn.f32 	%f536, %f476;
	mul.f32 	%f537, %f474, %f536;
	bra.uni 	$L__BB1_109;
$L__BB1_108:
	neg.f32 	%f469, %f539;
	div.rn.f32 	%f470, %f469, %f538;
	fma.rn.f32 	%f471, %f470, %f470, 0f3F800000;
	sqrt.rn.f32 	%f472, %f471;
	rcp.rn.f32 	%f537, %f472;
	mul.f32 	%f536, %f470, %f537;
$L__BB1_109:
	mul.wide.s32 	%rd72, %r330, 4;
	add.s64 	%rd7, %rd3, %rd72;
	ld.global.f32 	%f64, [%rd7];
	ld.global.f32 	%f65, [%rd7+4];
	add.s64 	%rd9, %rd7, %rd8;
	ld.global.f32 	%f66, [%rd9+4];
	setp.ge.s32 	%p107, %r126, %r118;
	@%p107 bra 	$L__BB1_111;
	neg.f32 	%f477, %f536;
	ld.global.f32 	%f478, [%rd9+8];
	mul.f32 	%f479, %f478, %f477;
	st.global.f32 	[%rd7+8], %f479;
	ld.global.f32 	%f480, [%rd9+8];
	mul.f32 	%f481, %f537, %f480;
	st.global.f32 	[%rd9+8], %f481;
	add.s64 	%rd73, %rd9, %rd8;
	st.global.f32 	[%rd73+4], %f481;
	ld.global.f32 	%f482, [%rd7+8];
	st.global.f32 	[%rd73], %f482;
$L__BB1_111:
	setp.eq.s32 	%p108, %r332, 1;
	@%p108 bra 	$L__BB1_113;
	mul.wide.s32 	%rd74, %r331, 4;
	add.s64 	%rd75, %rd3, %rd74;
	ld.global.f32 	%f483, [%rd75];
	mul.f32 	%f484, %f537, %f483;
	ld.global.f32 	%f485, [%rd75+4];
	mul.f32 	%f486, %f536, %f485;
	sub.f32 	%f487, %f484, %f486;
	st.global.f32 	[%rd75], %f487;
	mov.b32 	%r292, 0;
	st.global.u32 	[%rd75+4], %r292;
	st.global.u32 	[%rd9+-4], %r292;
$L__BB1_113:
	mul.f32 	%f488, %f537, %f537;
	mul.f32 	%f489, %f488, %f64;
	add.f32 	%f490, %f536, %f536;
	mul.f32 	%f491, %f490, %f537;
	mul.f32 	%f492, %f491, %f65;
	sub.f32 	%f493, %f489, %f492;
	mul.f32 	%f494, %f536, %f536;
	fma.rn.f32 	%f495, %f494, %f66, %f493;
	st.global.f32 	[%rd7], %f495;
	mul.f32 	%f496, %f536, %f537;
	sub.f32 	%f497, %f488, %f494;
	mul.f32 	%f498, %f497, %f65;
	fma.rn.f32 	%f499, %f496, %f64, %f498;
	mul.f32 	%f500, %f496, %f66;
	sub.f32 	%f67, %f499, %f500;
	st.global.f32 	[%rd7+4], %f67;
	st.global.f32 	[%rd9], %f67;
	fma.rn.f32 	%f501, %f494, %f64, %f492;
	fma.rn.f32 	%f502, %f488, %f66, %f501;
	st.global.f32 	[%rd9+4], %f502;
	@%p107 bra 	$L__BB1_115;
	add.s64 	%rd76, %rd9, %rd8;
	ld.global.f32 	%f539, [%rd76];
	mov.f32 	%f538, %f67;
$L__BB1_115:
	add.s32 	%r333, %r333, 1;
	add.s32 	%r332, %r332, 1;
	add.s32 	%r331, %r331, %r15;
	add.s32 	%r330, %r330, %r15;
	setp.ne.s32 	%p110, %r333, -1;
	@%p110 bra 	$L__BB1_105;
$L__BB1_116:
	setp.gt.s32 	%p111, %r327, 0;
	bar.sync 	0;
	@%p111 bra 	$L__BB1_94;
$L__BB1_117:
	setp.ne.s32 	%p112, %r5, %r4;
	@%p112 bra 	$L__BB1_125;
	setp.gt.u32 	%p113, %r2, 2147483646;
	@%p113 bra 	$L__BB1_125;
	add.s32 	%r293, %r8, %r3;
	min.s32 	%r131, %r1, %r293;
	add.s32 	%r294, %r8, 1;
	max.s32 	%r132, %r131, %r294;
	sub.s32 	%r295, %r132, %r8;
	and.b32  	%r133, %r295, 3;
	setp.eq.s32 	%p114, %r133, 0;
	mov.u32 	%r337, %r8;
	@%p114 bra 	$L__BB1_122;
	add.s32 	%r134, %r1, 1;
	mad.lo.s32 	%r296, %r4, %r1, %r4;
	mul.lo.s32 	%r335, %r296, %r3;
	neg.s32 	%r334, %r133;
	mov.u32 	%r337, %r8;
$L__BB1_121:
	.pragma "nounroll";
	mul.wide.s32 	%rd77, %r335, 4;
	add.s64 	%rd78, %rd3, %rd77;
	ld.global.f32 	%f503, [%rd78];
	mul.wide.s32 	%rd79, %r337, 4;
	add.s64 	%rd80, %rd1, %rd79;
	st.global.f32 	[%rd80], %f503;
	add.s32 	%r337, %r337, 1;
	add.s32 	%r335, %r335, %r134;
	add.s32 	%r334, %r334, 1;
	setp.ne.s32 	%p115, %r334, 0;
	@%p115 bra 	$L__BB1_121;
$L__BB1_122:
	sub.s32 	%r297, %r8, %r132;
	setp.gt.u32 	%p116, %r297, -4;
	@%p116 bra 	$L__BB1_125;
	mul.lo.s32 	%r298, %r1, %r337;
	add.s32 	%r341, %r298, %r337;
	shl.b32 	%r145, %r1, 2;
	add.s32 	%r146, %r145, 4;
	add.s32 	%r340, %r298, %r1;
	add.s32 	%r299, %r337, 2;
	mul.lo.s32 	%r339, %r1, %r299;
	add.s32 	%r300, %r337, 3;
	mul.lo.s32 	%r338, %r1, %r300;
$L__BB1_124:
	mul.wide.s32 	%rd81, %r341, 4;
	add.s64 	%rd82, %rd3, %rd81;
	ld.global.f32 	%f504, [%rd82];
	cvt.s64.s32 	%rd83, %r337;
	mul.wide.s32 	%rd84, %r337, 4;
	add.s64 	%rd85, %rd1, %rd84;
	st.global.f32 	[%rd85], %f504;
	cvt.s64.s32 	%rd86, %r340;
	add.s64 	%rd87, %rd86, %rd83;
	shl.b64 	%rd88, %rd87, 2;
	add.s64 	%rd89, %rd3, %rd88;
	ld.global.f32 	%f505, [%rd89+4];
	st.global.f32 	[%rd85+4], %f505;
	cvt.s64.s32 	%rd90, %r339;
	add.s64 	%rd91, %rd90, %rd83;
	shl.b64 	%rd92, %rd91, 2;
	add.s64 	%rd93, %rd3, %rd92;
	ld.global.f32 	%f506, [%rd93+8];
	st.global.f32 	[%rd85+8], %f506;
	cvt.s64.s32 	%rd94, %r338;
	add.s64 	%rd95, %rd94, %rd83;
	shl.b64 	%rd96, %rd95, 2;
	add.s64 	%rd97, %rd3, %rd96;
	ld.global.f32 	%f507, [%rd97+12];
	st.global.f32 	[%rd85+12], %f507;
	add.s32 	%r337, %r337, 4;
	add.s32 	%r341, %r341, %r146;
	add.s32 	%r340, %r340, %r145;
	add.s32 	%r339, %r339, %r145;
	add.s32 	%r338, %r338, %r145;
	setp.lt.s32 	%p117, %r337, %r131;
	@%p117 bra 	$L__BB1_124;
$L__BB1_125:
	ret;

}


// ===== COMPILED SASS (sm_100) =====

	.target	sm_100

	.elftype	@"ET_EXEC"


//--------------------- .note.nv.tkinfo           --------------------------
	.section	.note.nv.tkinfo,"",@"SHT_NOTE"
	.sectionflags	@"SHF_NOTE_NV_TKINFO"
	.tkinfo
        /*0018*/ 	.word	0x00000002
        /*0030*/ 	.string	""
        /*0030*/ 	.string	"ptxas"
        /*0030*/ 	.string	"Cuda compilation tools, release 13.0, V13.0.88"
        /*0030*/ 	.string	"Build cuda_13.0.r13.0/compiler.36424714_0"
        /*0030*/ 	.string	"-arch sm_100 -m 64 "



//--------------------- .note.nv.cuinfo           --------------------------
	.section	.note.nv.cuinfo,"",@"SHT_NOTE"
	.sectionflags	@"SHF_NOTE_NV_CUINFO"
        /*0018*/ 	.short	0x0002
        /*001a*/ 	.short	0x0064
        /*001c*/ 	.short	0x0082
	.zero		2


//--------------------- .nv.info                  --------------------------
	.section	.nv.info,"",@"SHT_CUDA_INFO"
	.align	4


	//----- nvinfo : EIATTR_REGCOUNT
	.align		4
        /*0000*/ 	.byte	0x04, 0x2f
        /*0002*/ 	.short	(.L_1 - .L_0)
	.align		4
.L_0:
        /*0004*/ 	.word	index@(_Z8block_QRiPfPKiS1_S_S1_if)
        /*0008*/ 	.word	0x00000030


	//----- nvinfo : EIATTR_FRAME_SIZE
	.align		4
.L_1:
        /*000c*/ 	.byte	0x04, 0x11
        /*000e*/ 	.short	(.L_3 - .L_2)
	.align		4
.L_2:
        /*0010*/ 	.word	index@($__internal_5_$__cuda_sm3x_div_rn_noftz_f32_slowpath)
        /*0014*/ 	.word	0x00000000


	//----- nvinfo : EIATTR_FRAME_SIZE
	.align		4
.L_3:
        /*0018*/ 	.byte	0x04, 0x11
        /*001a*/ 	.short	(.L_5 - .L_4)
	.align		4
.L_4:
        /*001c*/ 	.word	index@($__internal_4_$__cuda_sm20_sqrt_rn_f32_slowpath)
        /*0020*/ 	.word	0x00000000


	//----- nvinfo : EIATTR_FRAME_SIZE
	.align		4
.L_5:
        /*0024*/ 	.byte	0x04, 0x11
        /*0026*/ 	.short	(.L_7 - .L_6)
	.align		4
.L_6:
        /*0028*/ 	.word	index@($__internal_3_$__cuda_sm20_rcp_rn_f32_slowpath)
        /*002c*/ 	.word	0x00000000


	//----- nvinfo : EIATTR_FRAME_SIZE
	.align		4
.L_7:
        /*0030*/ 	.byte	0x04, 0x11
        /*0032*/ 	.short	(.L_9 - .L_8)
	.align		4
.L_8:
        /*0034*/ 	.word	index@(_Z8block_QRiPfPKiS1_S_S1_if)
        /*0038*/ 	.word	0x00000000


	//----- nvinfo : EIATTR_REGCOUNT
	.align		4
.L_9:
        /*003c*/ 	.byte	0x04, 0x2f
        /*003e*/ 	.short	(.L_11 - .L_10)
	.align		4
.L_10:
        /*0040*/ 	.word	index@(_Z18block_QR_EVal_onlyiPfPKiS1_f)
        /*0044*/ 	.word	0x00000038


	//----- nvinfo : EIATTR_FRAME_SIZE
	.align		4
.L_11:
        /*0048*/ 	.byte	0x04, 0x11
        /*004a*/ 	.short	(.L_13 - .L_12)
	.align		4
.L_12:
        /*004c*/ 	.word	index@($__internal_2_$__cuda_sm3x_div_rn_noftz_f32_slowpath)
        /*0050*/ 	.word	0x00000000


	//----- nvinfo : EIATTR_FRAME_SIZE
	.align		4
.L_13:
        /*0054*/ 	.byte	0x04, 0x11
        /*0056*/ 	.short	(.L_15 - .L_14)
	.align		4
.L_14:
        /*0058*/ 	.word	index@($__internal_1_$__cuda_sm20_sqrt_rn_f32_slowpath)
        /*005c*/ 	.word	0x00000000


	//----- nvinfo : EIATTR_FRAME_SIZE
	.align		4
.L_15:
        /*0060*/ 	.byte	0x04, 0x11
        /*0062*/ 	.short	(.L_17 - .L_16)
	.align		4
.L_16:
        /*0064*/ 	.word	index@($__internal_0_$__cuda_sm20_rcp_rn_f32_slowpath)
        /*0068*/ 	.word	0x00000000


	//----- nvinfo : EIATTR_FRAME_SIZE
	.align		4
.L_17:
        /*006c*/ 	.byte	0x04, 0x11
        /*006e*/ 	.short	(.L_19 - .L_18)
	.align		4
.L_18:
        /*0070*/ 	.word	index@(_Z18block_QR_EVal_onlyiPfPKiS1_f)
        /*0074*/ 	.word	0x00000000


	//----- nvinfo : EIATTR_MIN_STACK_SIZE
	.align		4
.L_19:
        /*0078*/ 	.byte	0x04, 0x12
        /*007a*/ 	.short	(.L_21 - .L_20)
	.align		4
.L_20:
        /*007c*/ 	.word	index@(_Z18block_QR_EVal_onlyiPfPKiS1_f)
        /*0080*/ 	.word	0x00000000


	//----- nvinfo : EIATTR_MIN_STACK_SIZE
	.align		4
.L_21:
        /*0084*/ 	.byte	0x04, 0x12
        /*0086*/ 	.short	(.L_23 - .L_22)
	.align		4
.L_22:
        /*0088*/ 	.word	index@(_Z8block_QRiPfPKiS1_S_S1_if)
        /*008c*/ 	.word	0x00000000
.L_23:


//--------------------- .nv.compat                --------------------------
	.section	.nv.compat,"",@"SHT_CUDA_COMPAT_INFO"
	.align	4
        /*0000*/ 	.byte	0x02, 0x09, 0x00, 0x00, 0x02, 0x02, 0x01, 0x00, 0x02, 0x05, 0x05, 0x00, 0x03, 0x07, 0x01, 0x01
        /*0010*/ 	.byte	0x02, 0x03, 0x00, 0x00, 0x02, 0x06, 0x01, 0x00, 0x04, 0x0b, 0x08, 0x00, 0x01, 0x00, 0x00, 0x00
        /*0020*/ 	.byte	0x00, 0x00, 0x00, 0x00


//--------------------- .nv.info._Z18block_QR_EVal_onlyiPfPKiS1_f --------------------------
	.section	.nv.info._Z18block_QR_EVal_onlyiPfPKiS1_f,"",@"SHT_CUDA_INFO"
	.sectionflags	@""
	.align	4


	//----- nvinfo : EIATTR_CUDA_API_VERSION
	.align		4
        /*0000*/ 	.byte	0x04, 0x37
        /*0002*/ 	.short	(.L_25 - .L_24)
.L_24:
        /*0004*/ 	.word	0x00000082


	//----- nvinfo : EIATTR_KPARAM_INFO
	.align		4
.L_25:
        /*0008*/ 	.byte	0x04, 0x17
        /*000a*/ 	.short	(.L_27 - .L_26)
.L_26:
        /*000c*/ 	.word	0x00000000
        /*0010*/ 	.short	0x0004
        /*0012*/ 	.short	0x0020
        /*0014*/ 	.byte	0x00, 0xf0, 0x11, 0x00


	//----- nvinfo : EIATTR_KPARAM_INFO
	.align		4
.L_27:
        /*0018*/ 	.byte	0x04, 0x17
        /*001a*/ 	.short	(.L_29 - .L_28)
.L_28:
        /*001c*/ 	.word	0x00000000
        /*0020*/ 	.short	0x0003
        /*0022*/ 	.short	0x0018
        /*0024*/ 	.byte	0x00, 0xf5, 0x21, 0x00


	//----- nvinfo : EIATTR_KPARAM_INFO
	.align		4
.L_29:
        /*0028*/ 	.byte	0x04, 0x17
        /*002a*/ 	.short	(.L_31 - .L_30)
.L_30:
        /*002c*/ 	.word	0x00000000
        /*0030*/ 	.short	0x0002
        /*0032*/ 	.short	0x0010
        /*0034*/ 	.byte	0x00, 0xf5, 0x21, 0x00


	//----- nvinfo : EIATTR_KPARAM_INFO
	.align		4
.L_31:
        /*0038*/ 	.byte	0x04, 0x17
        /*003a*/ 	.short	(.L_33 - .L_32)
.L_32:
        /*003c*/ 	.word	0x00000000
        /*0040*/ 	.short	0x0001
        /*0042*/ 	.short	0x0008
        /*0044*/ 	.byte	0x00, 0xf5, 0x21, 0x00


	//----- nvinfo : EIATTR_KPARAM_INFO
	.align		4
.L_33:
        /*0048*/ 	.byte	0x04, 0x17
        /*004a*/ 	.short	(.L_35 - .L_34)
.L_34:
        /*004c*/ 	.word	0x00000000
        /*0050*/ 	.short	0x0000
        /*0052*/ 	.short	0x0000
        /*0054*/ 	.byte	0x00, 0xf0, 0x11, 0x00


	//----- nvinfo : EIATTR_SPARSE_MMA_MASK
	.align		4
.L_35:
        /*0058*/ 	.byte	0x03, 0x50
        /*005a*/ 	.short	0x0000


	//----- nvinfo : EIATTR_MAXREG_COUNT
	.align		4
        /*005c*/ 	.byte	0x03, 0x1b
        /*005e*/ 	.short	0x00ff


	//----- nvinfo : EIATTR_NUM_BARRIERS
	.align		4
        /*0060*/ 	.byte	0x02, 0x4c
        /*0062*/ 	.byte	0x01
	.zero		1


	//----- nvinfo : EIATTR_MERCURY_ISA_VERSION
	.align		4
        /*0064*/ 	.byte	0x03, 0x5f
        /*0066*/ 	.short	0x0101


	//----- nvinfo : EIATTR_VRC_CTA_INIT_COUNT
	.align		4
        /*0068*/ 	.byte	0x02, 0x4a
	.zero		1
	.zero		1


	//----- nvinfo : EIATTR_EXIT_INSTR_OFFSETS
	.align		4
        /*006c*/ 	.byte	0x04, 0x1c
        /*006e*/ 	.short	(.L_37 - .L_36)


	//   ....[0]....
.L_36:
        /*0070*/ 	.word	0x00000210


	//   ....[1]....
        /*0074*/ 	.word	0x00006a80


	//   ....[2]....
        /*0078*/ 	.word	0x00006aa0


	//   ....[3]....
        /*007c*/ 	.word	0x00006c20


	//   ....[4]....
        /*0080*/ 	.word	0x00006e90


	//----- nvinfo : EIATTR_CRS_STACK_SIZE
	.align		4
.L_37:
        /*0084*/ 	.byte	0x04, 0x1e
        /*0086*/ 	.short	(.L_39 - .L_38)
.L_38:
        /*0088*/ 	.word	0x00000000


	//----- nvinfo : EIATTR_CBANK_PARAM_SIZE
	.align		4
.L_39:
        /*008c*/ 	.byte	0x03, 0x19
        /*008e*/ 	.short	0x0024


	//----- nvinfo : EIATTR_PARAM_CBANK
	.align		4
        /*0090*/ 	.byte	0x04, 0x0a
        /*0092*/ 	.short	(.L_41 - .L_40)
	.align		4
.L_40:
        /*0094*/ 	.word	index@(.nv.constant0._Z18block_QR_EVal_onlyiPfPKiS1_f)
        /*0098*/ 	.short	0x0380
        /*009a*/ 	.short	0x0024


	//----- nvinfo : EIATTR_SW_WAR
	.align		4
.L_41:
        /*009c*/ 	.byte	0x04, 0x36
        /*009e*/ 	.short	(.L_43 - .L_42)
.L_42:
        /*00a0*/ 	.word	0x00000008
.L_43:


//--------------------- .nv.info._Z8block_QRiPfPKiS1_S_S1_if --------------------------
	.section	.nv.info._Z8block_QRiPfPKiS1_S_S1_if,"",@"SHT_CUDA_INFO"
	.sectionflags	@""
	.align	4


	//----- nvinfo : EIATTR_CUDA_API_VERSION
	.align		4
        /*0000*/ 	.byte	0x04, 0x37
        /*0002*/ 	.short	(.L_45 - .L_44)
.L_44:
        /*0004*/ 	.word	0x00000082


	//----- nvinfo : EIATTR_KPARAM_INFO
	.align		4
.L_45:
        /*0008*/ 	.byte	0x04, 0x17
        /*000a*/ 	.short	(.L_47 - .L_46)
.L_46:
        /*000c*/ 	.word	0x00000000
        /*0010*/ 	.short	0x0007
        /*0012*/ 	.short	0x0034
        /*0014*/ 	.byte	0x00, 0xf0, 0x11, 0x00


	//----- nvinfo : EIATTR_KPARAM_INFO
	.align		4
.L_47:
        /*0018*/ 	.byte	0x04, 0x17
        /*001a*/ 	.short	(.L_49 - .L_48)
.L_48:
        /*001c*/ 	.word	0x00000000
        /*0020*/ 	.short	0x0006
        /*0022*/ 	.short	0x0030
        /*0024*/ 	.byte	0x00, 0xf0, 0x11, 0x00


	//----- nvinfo : EIATTR_KPARAM_INFO
	.align		4
.L_49:
        /*0028*/ 	.byte	0x04, 0x17
        /*002a*/ 	.short	(.L_51 - .L_50)
.L_50:
        /*002c*/ 	.word	0x00000000
        /*0030*/ 	.short	0x0005
        /*0032*/ 	.short	0x0028
        /*0034*/ 	.byte	0x00, 0xf5, 0x21, 0x00


	//----- nvinfo : EIATTR_KPARAM_INFO
	.align		4
.L_51:
        /*0038*/ 	.byte	0x04, 0x17
        /*003a*/ 	.short	(.L_53 - .L_52)
.L_52:
        /*003c*/ 	.word	0x00000000
        /*0040*/ 	.short	0x0004
        /*0042*/ 	.short	0x0020
        /*0044*/ 	.byte	0x00, 0xf5, 0x21, 0x00


	//----- nvinfo : EIATTR_KPARAM_INFO
	.align		4
.L_53:
        /*0048*/ 	.byte	0x04, 0x17
        /*004a*/ 	.short	(.L_55 - .L_54)
.L_54:
        /*004c*/ 	.word	0x00000000
        /*0050*/ 	.short	0x0003
        /*0052*/ 	.short	0x0018
        /*0054*/ 	.byte	0x00, 0xf5, 0x21, 0x00


	//----- nvinfo : EIATTR_KPARAM_INFO
	.align		4
.L_55:
        /*0058*/ 	.byte	0x04, 0x17
        /*005a*/ 	.short	(.L_57 - .L_56)
.L_56:
        /*005c*/ 	.word	0x00000000
        /*0060*/ 	.short	0x0002
        /*0062*/ 	.short	0x0010
        /*0064*/ 	.byte	0x00, 0xf5, 0x21, 0x00


	//----- nvinfo : EIATTR_KPARAM_INFO
	.align		4
.L_57:
        /*0068*/ 	.byte	0x04, 0x17
        /*006a*/ 	.short	(.L_59 - .L_58)
.L_58:
        /*006c*/ 	.word	0x00000000
        /*0070*/ 	.short	0x0001
        /*0072*/ 	.short	0x0008
        /*0074*/ 	.byte	0x00, 0xf5, 0x21, 0x00


	//----- nvinfo : EIATTR_KPARAM_INFO
	.align		4
.L_59:
        /*0078*/ 	.byte	0x04, 0x17
        /*007a*/ 	.short	(.L_61 - .L_60)
.L_60:
        /*007c*/ 	.word	0x00000000
        /*0080*/ 	.short	0x0000
        /*0082*/ 	.short	0x0000
        /*0084*/ 	.byte	0x00, 0xf0, 0x11, 0x00


	//----- nvinfo : EIATTR_SPARSE_MMA_MASK
	.align		4
.L_61:
        /*0088*/ 	.byte	0x03, 0x50
        /*008a*/ 	.short	0x0000


	//----- nvinfo : EIATTR_MAXREG_COUNT
	.align		4
        /*008c*/ 	.byte	0x03, 0x1b
        /*008e*/ 	.short	0x00ff


	//----- nvinfo : EIATTR_NUM_BARRIERS
	.align		4
        /*0090*/ 	.byte	0x02, 0x4c
        /*0092*/ 	.byte	0x01
	.zero		1


	//----- nvinfo : EIATTR_MERCURY_ISA_VERSION
	.align		4
        /*0094*/ 	.byte	0x03, 0x5f
        /*0096*/ 	.short	0x0101


	//----- nvinfo : EIATTR_INT_WARP_WIDE_INSTR_OFFSETS
	.align		4
        /*0098*/ 	.byte	0x04, 0x31
        /*009a*/ 	.short	(.L_63 - .L_62)


	//   ....[0]....
.L_62:
        /*009c*/ 	.word	0x0000cab0


	//----- nvinfo : EIATTR_VRC_CTA_INIT_COUNT
	.align		4
.L_63:
        /*00a0*/ 	.byte	0x02, 0x4a
	.zero		1
	.zero		1


	//----- nvinfo : EIATTR_EXIT_INSTR_OFFSETS
	.align		4
        /*00a4*/ 	.byte	0x04, 0x1c
        /*00a6*/ 	.short	(.L_65 - .L_64)


	//   ....[0]....
.L_64:
        /*00a8*/ 	.word	0x00000040


	//   ....[1]....
        /*00ac*/ 	.word	0x000002d0


	//   ....[2]....
        /*00b0*/ 	.word	0x00006c10


	//   ....[3]....
        /*00b4*/ 	.word	0x00006c30


	//   ....[4]....
        /*00b8*/ 	.word	0x00006e00


	//   ....[5]....
        /*00bc*/ 	.word	0x000070f0


	//   ....[6]....
        /*00c0*/ 	.word	0x000071c0


	//   ....[7]....
        /*00c4*/ 	.word	0x000116e0


	//   ....[8]....
        /*00c8*/ 	.word	0x00014a40


	//----- nvinfo : EIATTR_CRS_STACK_SIZE
	.align		4
.L_65:
        /*00cc*/ 	.byte	0x04, 0x1e
        /*00ce*/ 	.short	(.L_67 - .L_66)
.L_66:
        /*00d0*/ 	.word	0x00000000


	//----- nvinfo : EIATTR_CBANK_PARAM_SIZE
	.align		4
.L_67:
        /*00d4*/ 	.byte	0x03, 0x19
        /*00d6*/ 	.short	0x0038


	//----- nvinfo : EIATTR_PARAM_CBANK
	.align		4
        /*00d8*/ 	.byte	0x04, 0x0a
        /*00da*/ 	.short	(.L_69 - .L_68)
	.align		4
.L_68:
        /*00dc*/ 	.word	index@(.nv.constant0._Z8block_QRiPfPKiS1_S_S1_if)
        /*00e0*/ 	.short	0x0380
        /*00e2*/ 	.short	0x0038


	//----- nvinfo : EIATTR_SW_WAR
	.align		4
.L_69:
        /*00e4*/ 	.byte	0x04, 0x36
        /*00e6*/ 	.short	(.L_71 - .L_70)
.L_70:
        /*00e8*/ 	.word	0x00000008
.L_71:


//--------------------- .nv.callgraph             --------------------------
	.section	.nv.callgraph,"",@"SHT_CUDA_CALLGRAPH"
	.align	4
	.sectionentsize	8
	.align		4
        /*0000*/ 	.word	0x00000000
	.align		4
        /*0004*/ 	.word	0xffffffff
	.align		4
        /*0008*/ 	.word	0x00000000
	.align		4
        /*000c*/ 	.word	0xfffffffe
	.align		4
        /*0010*/ 	.word	0x00000000
	.align		4
        /*0014*/ 	.word	0xfffffffd
	.align		4
        /*0018*/ 	.word	0x00000000
	.align		4
        /*001c*/ 	.word	0xfffffffc


//--------------------- .text._Z18block_QR_EVal_onlyiPfPKiS1_f --------------------------
	.section	.text._Z18block_QR_EVal_onlyiPfPKiS1_f,"ax",@progbits
	.align	128
        .global         _Z18block_QR_EVal_onlyiPfPKiS1_f
        .type           _Z18block_QR_EVal_onlyiPfPKiS1_f,@function
        .size           _Z18block_QR_EVal_onlyiPfPKiS1_f,(.L_x_520 - _Z18block_QR_EVal_onlyiPfPKiS1_f)
        .other          _Z18block_QR_EVal_onlyiPfPKiS1_f,@"STO_CUDA_ENTRY STV_DEFAULT"
_Z18block_QR_EVal_onlyiPfPKiS1_f:
.text._Z18block_QR_EVal_onlyiPfPKiS1_f:
[----:B------:R-:W-:Y:S01]  /*0000*/  LDC R1, c[0x0][0x37c] ;  /* 0x0000df00ff017b82 */ /* 0x000fe20000000800 */
[----:B------:R-:W0:Y:S07]  /*0010*/  S2R R7, SR_CTAID.X ;  /* 0x0000000000077919 */ /* 0x000e2e0000002500 */
[----:B------:R-:W0:Y:S01]  /*0020*/  LDC.64 R40, c[0x0][0x398] ;  /* 0x0000e600ff287b82 */ /* 0x000e220000000a00 */
[----:B------:R-:W1:Y:S01]  /*0030*/  LDCU.64 UR6, c[0x0][0x358] ;  /* 0x00006b00ff0677ac */ /* 0x000e620008000a00 */
[----:B0-----:R-:W-:-:S06]  /*0040*/  IMAD.WIDE.U32 R40, R7, 0x4, R40 ;  /* 0x0000000407287825 */ /* 0x001fcc00078e0028 */
[----:B-1----:R-:W2:Y:S01]  /*0050*/  LDG.E R40, desc[UR6][R40.64] ;  /* 0x0000000628287981 */ /* 0x002ea2000c1e1900 */
[----:B------:R-:W0:Y:S01]  /*0060*/  LDCU UR4, c[0x0][0x360] ;  /* 0x00006c00ff0477ac */ /* 0x000e220008000800 */
[----:B------:R-:W1:Y:S01]  /*0070*/  S2R R37, SR_TID.X ;  /* 0x0000000000257919 */ /* 0x000e620000002100 */
[----:B------:R-:W3:Y:S01]  /*0080*/  S2R R38, SR_TID.Y ;  /* 0x0000000000267919 */ /* 0x000ee20000002200 */
[----:B0-----:R-:W0:Y:S01]  /*0090*/  I2F.U32.RP R0, UR4 ;  /* 0x0000000400007d06 */ /* 0x001e220008209000 */
[----:B------:R-:W-:-:S07]  /*00a0*/  ISETP.NE.U32.AND P2, PT, RZ, UR4, PT ;  /* 0x00000004ff007c0c */ /* 0x000fce000bf45070 */
[----:B0-----:R-:W0:Y:S02]  /*00b0*/  MUFU.RCP R0, R0 ;  /* 0x0000000000007308 */ /* 0x001e240000001000 */
[----:B0-----:R-:W-:-:S06]  /*00c0*/  IADD3 R2, PT, PT, R0, 0xffffffe, RZ ;  /* 0x0ffffffe00027810 */ /* 0x001fcc0007ffe0ff */
[----:B------:R0:W4:Y:S02]  /*00d0*/  F2I.FTZ.U32.TRUNC.NTZ R3, R2 ;  /* 0x0000000200037305 */ /* 0x000124000021f000 */
[----:B0-----:R-:W-:Y:S01]  /*00e0*/  HFMA2 R2, -RZ, RZ, 0, 0 ;  /* 0x00000000ff027431 */ /* 0x001fe200000001ff */
[----:B----4-:R-:W-:-:S05]  /*00f0*/  IADD3 R5, PT, PT, RZ, -R3, RZ ;  /* 0x80000003ff057210 */ /* 0x010fca0007ffe0ff */
[----:B------:R-:W-:-:S04]  /*0100*/  IMAD R5, R5, UR4, RZ ;  /* 0x0000000405057c24 */ /* 0x000fc8000f8e02ff */
[----:B------:R-:W-:-:S06]  /*0110*/  IMAD.HI.U32 R3, R3, R5, R2 ;  /* 0x0000000503037227 */ /* 0x000fcc00078e0002 */
[----:B--2---:R-:W-:-:S04]  /*0120*/  IMAD.HI.U32 R39, R3, R40, RZ ;  /* 0x0000002803277227 */ /* 0x004fc800078e00ff */
[----:B------:R-:W-:-:S04]  /*0130*/  IMAD.MOV R3, RZ, RZ, -R39 ;  /* 0x000000ffff037224 */ /* 0x000fc800078e0a27 */
[----:B------:R-:W-:-:S05]  /*0140*/  IMAD R3, R3, UR4, R40 ;  /* 0x0000000403037c24 */ /* 0x000fca000f8e0228 */
[----:B------:R-:W-:-:S13]  /*0150*/  ISETP.GE.U32.AND P0, PT, R3, UR4, PT ;  /* 0x0000000403007c0c */ /* 0x000fda000bf06070 */
[----:B------:R-:W-:Y:S02]  /*0160*/  @P0 IADD3 R3, PT, PT, R3, -UR4, RZ ;  /* 0x8000000403030c10 */ /* 0x000fe4000fffe0ff */
[----:B------:R-:W-:Y:S02]  /*0170*/  @P0 IADD3 R39, PT, PT, R39, 0x1, RZ ;  /* 0x0000000127270810 */ /* 0x000fe40007ffe0ff */
[----:B------:R-:W-:Y:S02]  /*0180*/  ISETP.GE.U32.AND P1, PT, R3, UR4, PT ;  /* 0x0000000403007c0c */ /* 0x000fe4000bf26070 */
[----:B------:R-:W0:Y:S11]  /*0190*/  LDC.64 R2, c[0x0][0x390] ;  /* 0x0000e400ff027b82 */ /* 0x000e360000000a00 */
[----:B------:R-:W-:-:S02]  /*01a0*/  @P1 IADD3 R39, PT, PT, R39, 0x1, RZ ;  /* 0x0000000127271810 */ /* 0x000fc40007ffe0ff */
[----:B------:R-:W-:-:S05]  /*01b0*/  @!P2 LOP3.LUT R39, RZ, UR4, RZ, 0x33, !PT ;  /* 0x00000004ff27ac12 */ /* 0x000fca000f8e33ff */
[C---:B-1----:R-:W-:Y:S02]  /*01c0*/  IMAD R36, R39.reuse, R37, R37 ;  /* 0x0000002527247224 */ /* 0x042fe400078e0225 */
[----:B---3--:R-:W-:Y:S02]  /*01d0*/  IMAD R35, R39, R38, R38 ;  /* 0x0000002627237224 */ /* 0x008fe400078e0226 */
[----:B0-----:R-:W-:-:S03]  /*01e0*/  IMAD.WIDE.U32 R2, R7, 0x4, R2 ;  /* 0x0000000407027825 */ /* 0x001fc600078e0002 */
[----:B------:R-:W-:-:S04]  /*01f0*/  VIMNMX R5, PT, PT, R36, R35, !PT ;  /* 0x0000002324057248 */ /* 0x000fc80007fe0100 */
[----:B------:R-:W-:-:S13]  /*0200*/  ISETP.GE.AND P0, PT, R5, R40, PT ;  /* 0x000000280500720c */ /* 0x000fda0003f06270 */
[----:B------:R-:W-:Y:S05]  /*0210*/  @P0 EXIT ;  /* 0x000000000000094d */ /* 0x000fea0003800000 */
[----:B------:R-:W2:Y:S01]  /*0220*/  LDG.E R2, desc[UR6][R2.64] ;  /* 0x0000000602027981 */ /* 0x000ea2000c1e1900 */
[----:B------:R-:W0:Y:S01]  /*0230*/  LDC.64 R26, c[0x0][0x388] ;  /* 0x0000e200ff1a7b82 */ /* 0x000e220000000a00 */
[----:B------:R-:W-:Y:S01]  /*0240*/  ISETP.GE.AND P0, PT, R40, 0x3, PT ;  /* 0x000000032800780c */ /* 0x000fe20003f06270 */
[----:B------:R-:W-:Y:S01]  /*0250*/  VIADD R33, R39, 0x1 ;  /* 0x0000000127217836 */ /* 0x000fe20000000000 */
[----:B--2---:R-:W-:Y:S02]  /*0260*/  SHF.R.S32.HI R0, RZ, 0x1f, R2 ;  /* 0x0000001fff007819 */ /* 0x004fe40000011402 */
[----:B0-----:R-:W-:-:S04]  /*0270*/  LEA R26, P1, R2, R26, 0x2 ;  /* 0x0000001a021a7211 */ /* 0x001fc800078210ff */
[----:B------:R-:W-:-:S05]  /*0280*/  LEA.HI.X R27, R2, R27, R0, 0x2, P1 ;  /* 0x0000001b021b7211 */ /* 0x000fca00008f1400 */
[----:B------:R-:W-:Y:S05]  /*0290*/  @!P0 BRA `(.L_x_0) ;  /* 0x00000054009c8947 */ /* 0x000fea0003800000 */
[----:B------:R-:W0:Y:S01]  /*02a0*/  S2R R3, SR_CgaCtaId ;  /* 0x0000000000037919 */ /* 0x000e220000008800 */
[----:B------:R-:W-:Y:S02]  /*02b0*/  MOV R0, 0x400 ;  /* 0x0000040000007802 */ /* 0x000fe40000000f00 */
[-CC-:B------:R-:W-:Y:S02]  /*02c0*/  VIADDMNMX R34, R36, R33.reuse, R40.reuse, PT ;  /* 0x0000002124227246 */ /* 0x180fe40003800128 */
[----:B------:R-:W-:Y:S02]  /*02d0*/  VIADDMNMX R32, R35, R33, R40, PT ;  /* 0x0000002123207246 */ /* 0x000fe40003800128 */
[----:B------:R-:W-:Y:S02]  /*02e0*/  MOV R31, RZ ;  /* 0x000000ff001f7202 */ /* 0x000fe40000000f00 */
[----:B------:R-:W-:Y:S02]  /*02f0*/  PRMT R25, RZ, 0x7610, R25 ;  /* 0x00007610ff197816 */ /* 0x000fe40000000019 */
[----:B------:R-:W-:-:S02]  /*0300*/  PRMT R23, RZ, 0x7610, R23 ;  /* 0x00007610ff177816 */ /* 0x000fc40000000017 */
[----:B0-----:R-:W-:-:S04]  /*0310*/  LEA R3, R3, R0, 0x18 ;  /* 0x0000000003037211 */ /* 0x001fc800078ec0ff */
[----:B------:R-:W-:-:S04]  /*0320*/  LEA R30, R40, R3, 0x2 ;  /* 0x00000003281e7211 */ /* 0x000fc800078e10ff */
[----:B------:R-:W-:-:S07]  /*0330*/  LEA R24, R40, R30, 0x2 ;  /* 0x0000001e28187211 */ /* 0x000fce00078e10ff */
.L_x_95:
[-C--:B------:R-:W-:Y:S01]  /*0340*/  IABS R5, R33.reuse ;  /* 0x0000002100057213 */ /* 0x080fe20000000000 */
[----:B------:R-:W0:Y:S01]  /*0350*/  S2UR UR5, SR_CgaCtaId ;  /* 0x00000000000579c3 */ /* 0x000e220000008800 */
[----:B------:R-:W-:Y:S01]  /*0360*/  IADD3 R22, PT, PT, R31, 0x1, RZ ;  /* 0x000000011f167810 */ /* 0x000fe20007ffe0ff */
[----:B------:R-:W-:Y:S01]  /*0370*/  UMOV UR4, 0x400 ;  /* 0x0000040000047882 */ /* 0x000fe20000000000 */
[----:B------:R-:W1:Y:S01]  /*0380*/  I2F.RP R0, R5 ;  /* 0x0000000500007306 */ /* 0x000e620000209400 */
[----:B------:R-:W-:Y:S01]  /*0390*/  IABS R6, R33 ;  /* 0x0000002100067213 */ /* 0x000fe20000000000 */
[----:B------:R-:W-:Y:S01]  /*03a0*/  BSSY.RECONVERGENT B0, `(.L_x_1) ;  /* 0x00000df000007945 */ /* 0x000fe20003800200 */
[-C--:B------:R-:W-:Y:S02]  /*03b0*/  IABS R8, R22.reuse ;  /* 0x0000001600087213 */ /* 0x080fe40000000000 */
[----:B------:R-:W-:Y:S02]  /*03c0*/  VIMNMX R19, PT, PT, R36, R22, !PT ;  /* 0x0000001624137248 */ /* 0x000fe40007fe0100 */
[----:B------:R-:W-:-:S02]  /*03d0*/  LOP3.LUT R18, RZ, R31, RZ, 0x33, !PT ;  /* 0x0000001fff127212 */ /* 0x000fc400078e33ff */
[C---:B------:R-:W-:Y:S02]  /*03e0*/  IADD3 R17, PT, PT, R40.reuse, -0x2, -R31 ;  /* 0xfffffffe28117810 */ /* 0x040fe40007ffe81f */
[----:B------:R-:W-:Y:S02]  /*03f0*/  IADD3 R16, PT, PT, R40, R18, RZ ;  /* 0x0000001228107210 */ /* 0x000fe40007ffe0ff */
[----:B------:R-:W-:Y:S01]  /*0400*/  VIMNMX R13, PT, PT, R35, R22, !PT ;  /* 0x00000016230d7248 */ /* 0x000fe20007fe0100 */
[----:B-1----:R-:W1:Y:S01]  /*0410*/  MUFU.RCP R0, R0 ;  /* 0x0000000000007308 */ /* 0x002e620000001000 */
[----:B0-----:R-:W-:Y:S01]  /*0420*/  ULEA UR4, UR5, UR4, 0x18 ;  /* 0x0000000405047291 */ /* 0x001fe2000f8ec0ff */
[----:B-1----:R-:W-:-:S06]  /*0430*/  VIADD R2, R0, 0xffffffe ;  /* 0x0ffffffe00027836 */ /* 0x002fcc0000000000 */
[----:B------:R0:W1:Y:S02]  /*0440*/  F2I.FTZ.U32.TRUNC.NTZ R3, R2 ;  /* 0x0000000200037305 */ /* 0x000064000021f000 */
[----:B0-----:R-:W-:Y:S01]  /*0450*/  HFMA2 R2, -RZ, RZ, 0, 0 ;  /* 0x00000000ff027431 */ /* 0x001fe200000001ff */
[----:B-1----:R-:W-:-:S05]  /*0460*/  IADD3 R4, PT, PT, RZ, -R3, RZ ;  /* 0x80000003ff047210 */ /* 0x002fca0007ffe0ff */
[----:B------:R-:W-:Y:S01]  /*0470*/  IMAD R7, R4, R5, RZ ;  /* 0x0000000504077224 */ /* 0x000fe200078e02ff */
[----:B------:R-:W-:-:S03]  /*0480*/  IABS R4, R31 ;  /* 0x0000001f00047213 */ /* 0x000fc60000000000 */
[----:B------:R-:W-:Y:S01]  /*0490*/  IMAD.HI.U32 R3, R3, R7, R2 ;  /* 0x0000000703037227 */ /* 0x000fe200078e0002 */
[----:B------:R-:W-:Y:S02]  /*04a0*/  MOV R2, R4 ;  /* 0x0000000400027202 */ /* 0x000fe40000000f00 */
[----:B------:R-:W-:Y:S01]  /*04b0*/  MOV R4, R8 ;  /* 0x0000000800047202 */ /* 0x000fe20000000f00 */
[----:B------:R-:W-:Y:S02]  /*04c0*/  IMAD.MOV R7, RZ, RZ, -R6 ;  /* 0x000000ffff077224 */ /* 0x000fe400078e0a06 */
[----:B------:R-:W-:-:S04]  /*04d0*/  IMAD.HI.U32 R0, R3, R2, RZ ;  /* 0x0000000203007227 */ /* 0x000fc800078e00ff */
[----:B------:R-:W-:-:S04]  /*04e0*/  IMAD.HI.U32 R3, R3, R4, RZ ;  /* 0x0000000403037227 */ /* 0x000fc800078e00ff */
[-C--:B------:R-:W-:Y:S02]  /*04f0*/  IMAD R4, R3, R7.reuse, R4 ;  /* 0x0000000703047224 */ /* 0x080fe400078e0204 */
[----:B------:R-:W-:-:S03]  /*0500*/  IMAD R2, R0, R7, R2 ;  /* 0x0000000700027224 */ /* 0x000fc600078e0202 */
[C---:B------:R-:W-:Y:S02]  /*0510*/  ISETP.GT.U32.AND P4, PT, R5.reuse, R4, PT ;  /* 0x000000040500720c */ /* 0x040fe40003f84070 */
[----:B------:R-:W-:-:S11]  /*0520*/  ISETP.GT.U32.AND P2, PT, R5, R2, PT ;  /* 0x000000020500720c */ /* 0x000fd60003f44070 */
[----:B------:R-:W-:Y:S01]  /*0530*/  @!P4 IMAD.IADD R4, R4, 0x1, -R5 ;  /* 0x000000010404c824 */ /* 0x000fe200078e0a05 */
[----:B------:R-:W-:Y:S02]  /*0540*/  @!P4 IADD3 R3, PT, PT, R3, 0x1, RZ ;  /* 0x000000010303c810 */ /* 0x000fe40007ffe0ff */
[-C--:B------:R-:W-:Y:S02]  /*0550*/  @!P2 IADD3 R2, PT, PT, R2, -R5.reuse, RZ ;  /* 0x800000050202a210 */ /* 0x080fe40007ffe0ff */
[----:B------:R-:W-:Y:S02]  /*0560*/  ISETP.GE.U32.AND P1, PT, R4, R5, PT ;  /* 0x000000050400720c */ /* 0x000fe40003f26070 */
[----:B------:R-:W-:Y:S02]  /*0570*/  LOP3.LUT R4, R22, R33, RZ, 0x3c, !PT ;  /* 0x0000002116047212 */ /* 0x000fe400078e3cff */
[----:B------:R-:W-:Y:S02]  /*0580*/  ISETP.GE.U32.AND P0, PT, R2, R5, PT ;  /* 0x000000050200720c */ /* 0x000fe40003f06070 */
[----:B------:R-:W-:-:S02]  /*0590*/  ISETP.GE.AND P5, PT, R4, RZ, PT ;  /* 0x000000ff0400720c */ /* 0x000fc40003fa6270 */
[----:B------:R-:W-:Y:S02]  /*05a0*/  LOP3.LUT R2, R31, R33, RZ, 0x3c, !PT ;  /* 0x000000211f027212 */ /* 0x000fe400078e3cff */
[----:B------:R-:W-:Y:S02]  /*05b0*/  @!P2 IADD3 R0, PT, PT, R0, 0x1, RZ ;  /* 0x000000010000a810 */ /* 0x000fe40007ffe0ff */
[----:B------:R-:W-:Y:S01]  /*05c0*/  ISETP.GE.AND P3, PT, R2, RZ, PT ;  /* 0x000000ff0200720c */ /* 0x000fe20003f66270 */
[----:B------:R-:W-:Y:S01]  /*05d0*/  @P1 VIADD R3, R3, 0x1 ;  /* 0x0000000103031836 */ /* 0x000fe20000000000 */
[----:B------:R-:W-:Y:S02]  /*05e0*/  LOP3.LUT R5, RZ, R23, RZ, 0x33, !PT ;  /* 0x00000017ff057212 */ /* 0x000fe400078e33ff */
[----:B------:R-:W-:Y:S02]  /*05f0*/  LEA R4, R19, UR4, 0x2 ;  /* 0x0000000413047c11 */ /* 0x000fe4000f8e10ff */
[----:B------:R-:W-:-:S02]  /*0600*/  MOV R20, R3 ;  /* 0x0000000300147202 */ /* 0x000fc40000000f00 */
[----:B------:R-:W-:Y:S02]  /*0610*/  @P0 IADD3 R0, PT, PT, R0, 0x1, RZ ;  /* 0x0000000100000810 */ /* 0x000fe40007ffe0ff */
[----:B------:R-:W-:Y:S02]  /*0620*/  ISETP.NE.AND P0, PT, R33, RZ, PT ;  /* 0x000000ff2100720c */ /* 0x000fe40003f05270 */
[----:B------:R-:W-:Y:S02]  /*0630*/  LOP3.LUT R3, RZ, R33, RZ, 0x33, !PT ;  /* 0x00000021ff037212 */ /* 0x000fe400078e33ff */
[----:B------:R-:W-:Y:S02]  /*0640*/  @!P5 IADD3 R20, PT, PT, -R20, RZ, RZ ;  /* 0x000000ff1414d210 */ /* 0x000fe40007ffe1ff */
[----:B------:R-:W-:Y:S02]  /*0650*/  @!P3 IADD3 R0, PT, PT, -R0, RZ, RZ ;  /* 0x000000ff0000b210 */ /* 0x000fe40007ffe1ff */
[----:B------:R-:W-:-:S02]  /*0660*/  SEL R20, R3, R20, !P0 ;  /* 0x0000001403147207 */ /* 0x000fc40004000000 */
[----:B------:R-:W-:Y:S02]  /*0670*/  SEL R21, R3, R0, !P0 ;  /* 0x0000000003157207 */ /* 0x000fe40004000000 */
[----:B------:R-:W-:Y:S02]  /*0680*/  ISETP.GE.AND P5, PT, R37, R20, PT ;  /* 0x000000142500720c */ /* 0x000fe40003fa6270 */
[----:B------:R-:W-:Y:S02]  /*0690*/  LOP3.LUT R3, RZ, R25, RZ, 0x33, !PT ;  /* 0x00000019ff037212 */ /* 0x000fe400078e33ff */
[----:B------:R-:W-:Y:S02]  /*06a0*/  ISETP.LT.AND P1, PT, R19, R34, P5 ;  /* 0x000000221300720c */ /* 0x000fe40002f21270 */
[C---:B------:R-:W-:Y:S01]  /*06b0*/  IADD3 R5, PT, PT, R40.reuse, R5, RZ ;  /* 0x0000000528057210 */ /* 0x040fe20007ffe0ff */
[----:B------:R-:W-:Y:S01]  /*06c0*/  IMAD.IADD R3, R40, 0x1, R3 ;  /* 0x0000000128037824 */ /* 0x000fe200078e0203 */
[----:B------:R-:W-:-:S02]  /*06d0*/  ISETP.EQ.AND P1, PT, R38, R21, P1 ;  /* 0x000000152600720c */ /* 0x000fc40000f22270 */
[----:B------:R-:W-:Y:S02]  /*06e0*/  LOP3.LUT R14, R5, 0xf, RZ, 0xc0, !PT ;  /* 0x0000000f050e7812 */ /* 0x000fe400078ec0ff */
[----:B------:R-:W-:-:S03]  /*06f0*/  LOP3.LUT R15, R3, 0x7, RZ, 0xc0, !PT ;  /* 0x00000007030f7812 */ /* 0x000fc600078ec0ff */
[----:B------:R-:W-:Y:S01]  /*0700*/  VIADD R11, R14, 0xffffffff ;  /* 0xffffffff0e0b7836 */ /* 0x000fe20000000000 */
[----:B------:R-:W-:-:S05]  /*0710*/  IADD3 R12, PT, PT, R15, -0x1, RZ ;  /* 0xffffffff0f0c7810 */ /* 0x000fca0007ffe0ff */
[----:B------:R-:W-:Y:S05]  /*0720*/  @!P1 BRA `(.L_x_2) ;  /* 0x0000000800989947 */ /* 0x000fea0003800000 */
[CC--:B------:R-:W-:Y:S01]  /*0730*/  IADD3 R0, PT, PT, R34.reuse, -R19.reuse, RZ ;  /* 0x8000001322007210 */ /* 0x0c0fe20007ffe0ff */
[----:B------:R-:W-:Y:S01]  /*0740*/  BSSY.RECONVERGENT B1, `(.L_x_3) ;  /* 0x0000018000017945 */ /* 0x000fe20003800200 */
[-C--:B------:R-:W-:Y:S02]  /*0750*/  IADD3 R2, PT, PT, -R34, R19.reuse, RZ ;  /* 0x0000001322027210 */ /* 0x080fe40007ffe1ff */
[----:B------:R-:W-:Y:S02]  /*0760*/  LOP3.LUT P0, R0, R0, 0x3, RZ, 0xc0, !PT ;  /* 0x0000000300007812 */ /* 0x000fe4000780c0ff */
[----:B------:R-:W-:Y:S02]  /*0770*/  ISETP.GT.U32.AND P2, PT, R2, -0x4, PT ;  /* 0xfffffffc0200780c */ /* 0x000fe40003f44070 */
[----:B------:R-:W-:-:S09]  /*0780*/  MOV R5, R19 ;  /* 0x0000001300057202 */ /* 0x000fd20000000f00 */
[----:B------:R-:W-:Y:S05]  /*0790*/  @!P0 BRA `(.L_x_4) ;  /* 0x0000000000488947 */ /* 0x000fea0003800000 */
[----:B------:R-:W-:-:S04]  /*07a0*/  IMAD R7, R40, R19, R31 ;  /* 0x0000001328077224 */ /* 0x000fc800078e021f */
[----:B------:R-:W-:-:S06]  /*07b0*/  IMAD.WIDE.U32 R2, R7, 0x4, R26 ;  /* 0x0000000407027825 */ /* 0x000fcc00078e001a */
[----:B------:R-:W2:Y:S01]  /*07c0*/  LDG.E R3, desc[UR6][R2.64] ;  /* 0x0000000602037981 */ /* 0x000ea2000c1e1900 */
[----:B------:R-:W-:Y:S01]  /*07d0*/  ISETP.NE.AND P0, PT, R0, 0x1, PT ;  /* 0x000000010000780c */ /* 0x000fe20003f05270 */
[----:B------:R-:W-:Y:S02]  /*07e0*/  VIADD R5, R19, 0x1 ;  /* 0x0000000113057836 */ /* 0x000fe40000000000 */
[----:B--2---:R0:W-:Y:S10]  /*07f0*/  STS [R4], R3 ;  /* 0x0000000304007388 */ /* 0x0041f40000000800 */
[----:B------:R-:W-:Y:S05]  /*0800*/  @!P0 BRA `(.L_x_4) ;  /* 0x00000000002c8947 */ /* 0x000fea0003800000 */
[----:B------:R-:W-:Y:S02]  /*0810*/  ISETP.NE.AND P0, PT, R0, 0x2, PT ;  /* 0x000000020000780c */ /* 0x000fe40003f05270 */
[----:B------:R-:W-:-:S11]  /*0820*/  IADD3 R7, PT, PT, R40, R7, RZ ;  /* 0x0000000728077210 */ /* 0x000fd60007ffe0ff */
[----:B0-----:R-:W-:Y:S01]  /*0830*/  @P0 IADD3 R3, PT, PT, R40, R7, RZ ;  /* 0x0000000728030210 */ /* 0x001fe20007ffe0ff */
[----:B------:R-:W-:-:S04]  /*0840*/  IMAD.WIDE.U32 R6, R7, 0x4, R26 ;  /* 0x0000000407067825 */ /* 0x000fc800078e001a */
[----:B------:R-:W-:Y:S02]  /*0850*/  @P0 IMAD.WIDE.U32 R2, R3, 0x4, R26 ;  /* 0x0000000403020825 */ /* 0x000fe400078e001a */
[----:B------:R-:W2:Y:S04]  /*0860*/  LDG.E R7, desc[UR6][R6.64] ;  /* 0x0000000606077981 */ /* 0x000ea8000c1e1900 */
[----:B------:R-:W3:Y:S01]  /*0870*/  @P0 LDG.E R3, desc[UR6][R2.64] ;  /* 0x0000000602030981 */ /* 0x000ee2000c1e1900 */
[C---:B------:R-:W-:Y:S01]  /*0880*/  IADD3 R5, PT, PT, R19.reuse, 0x2, RZ ;  /* 0x0000000213057810 */ /* 0x040fe20007ffe0ff */
[----:B------:R-:W-:Y:S02]  /*0890*/  @P0 VIADD R5, R19, 0x3 ;  /* 0x0000000313050836 */ /* 0x000fe40000000000 */
[----:B--2---:R1:W-:Y:S04]  /*08a0*/  STS [R4+0x4], R7 ;  /* 0x0000040704007388 */ /* 0x0043e80000000800 */
[----:B---3--:R1:W-:Y:S02]  /*08b0*/  @P0 STS [R4+0x8], R3 ;  /* 0x0000080304000388 */ /* 0x0083e40000000800 */
.L_x_4:
[----:B------:R-:W-:Y:S05]  /*08c0*/  BSYNC.RECONVERGENT B1 ;  /* 0x0000000000017941 */ /* 0x000fea0003800200 */
.L_x_3:
[----:B------:R-:W-:Y:S05]  /*08d0*/  @P2 BRA `(.L_x_2) ;  /* 0x00000008002c2947 */ /* 0x000fea0003800000 */
[----:B------:R-:W-:Y:S01]  /*08e0*/  IADD3 R0, PT, PT, R34, -R5, RZ ;  /* 0x8000000522007210 */ /* 0x000fe20007ffe0ff */
[----:B------:R-:W-:Y:S01]  /*08f0*/  BSSY.RECONVERGENT B1, `(.L_x_5) ;  /* 0x000004d000017945 */ /* 0x000fe20003800200 */
[----:B------:R-:W-:Y:S02]  /*0900*/  PLOP3.LUT P0, PT, PT, PT, PT, 0x80, 0x8 ;  /* 0x000000000008781c */ /* 0x000fe40003f0f070 */
[----:B------:R-:W-:-:S13]  /*0910*/  ISETP.GT.AND P2, PT, R0, 0xc, PT ;  /* 0x0000000c0000780c */ /* 0x000fda0003f44270 */
[----:B------:R-:W-:Y:S05]  /*0920*/  @!P2 BRA `(.L_x_6) ;  /* 0x000000040024a947 */ /* 0x000fea0003800000 */
[----:B------:R-:W-:Y:S02]  /*0930*/  PLOP3.LUT P0, PT, PT, PT, PT, 0x8, 0x80 ;  /* 0x000000000080781c */ /* 0x000fe40003f0e170 */
[----:B------:R-:W-:-:S11]  /*0940*/  IADD3 R0, PT, PT, R34, -0xc, RZ ;  /* 0xfffffff422007810 */ /* 0x000fd60007ffe0ff */
.L_x_7:
[----:B01----:R-:W-:Y:S01]  /*0950*/  IMAD R3, R40, R5, R31 ;  /* 0x0000000528037224 */ /* 0x003fe200078e021f */
[C---:B--2---:R-:W-:Y:S01]  /*0960*/  IADD3 R41, PT, PT, R5.reuse, 0x8, RZ ;  /* 0x0000000805297810 */ /* 0x044fe20007ffe0ff */
[----:B------:R-:W-:Y:S02]  /*0970*/  VIADD R2, R5, 0x4 ;  /* 0x0000000405027836 */ /* 0x000fe40000000000 */
[----:B------:R-:W-:Y:S01]  /*0980*/  IMAD.WIDE.U32 R50, R3, 0x4, R26 ;  /* 0x0000000403327825 */ /* 0x000fe200078e001a */
[----:B------:R-:W-:-:S03]  /*0990*/  IADD3 R53, PT, PT, R5, 0xc, RZ ;  /* 0x0000000c05357810 */ /* 0x000fc60007ffe0ff */
[C-C-:B------:R-:W-:Y:S02]  /*09a0*/  IMAD R41, R40.reuse, R41, R31.reuse ;  /* 0x0000002928297224 */ /* 0x140fe400078e021f */
[C---:B------:R-:W-:Y:S01]  /*09b0*/  IMAD R7, R40.reuse, R2, R31 ;  /* 0x0000000228077224 */ /* 0x040fe200078e021f */
[----:B------:R0:W2:Y:S01]  /*09c0*/  LDG.E R50, desc[UR6][R50.64] ;  /* 0x0000000632327981 */ /* 0x0000a2000c1e1900 */
[C---:B------:R-:W-:Y:S01]  /*09d0*/  IADD3 R3, PT, PT, R40.reuse, R3, RZ ;  /* 0x0000000328037210 */ /* 0x040fe20007ffe0ff */
[----:B------:R-:W-:Y:S01]  /*09e0*/  IMAD.WIDE.U32 R28, R41, 0x4, R26 ;  /* 0x00000004291c7825 */ /* 0x000fe200078e001a */
[----:B------:R-:W-:-:S03]  /*09f0*/  IADD3 R52, PT, PT, R40, R41, RZ ;  /* 0x0000002928347210 */ /* 0x000fc60007ffe0ff */
[C---:B------:R-:W-:Y:S01]  /*0a00*/  IMAD R53, R40.reuse, R53, R31 ;  /* 0x0000003528357224 */ /* 0x040fe200078e021f */
[C---:B------:R-:W-:Y:S01]  /*0a10*/  IADD3 R45, PT, PT, R40.reuse, R3, RZ ;  /* 0x00000003282d7210 */ /* 0x040fe20007ffe0ff */
[----:B------:R-:W-:Y:S01]  /*0a20*/  IMAD.WIDE.U32 R42, R7, 0x4, R26 ;  /* 0x00000004072a7825 */ /* 0x000fe200078e001a */
[----:B------:R1:W3:Y:S03]  /*0a30*/  LDG.E R47, desc[UR6][R28.64] ;  /* 0x000000061c2f7981 */ /* 0x0002e6000c1e1900 */
[----:B0-----:R-:W-:Y:S01]  /*0a40*/  IMAD.IADD R51, R40, 0x1, R7 ;  /* 0x0000000128337824 */ /* 0x001fe200078e0207 */
[----:B------:R0:W4:Y:S01]  /*0a50*/  LDG.E R44, desc[UR6][R42.64] ;  /* 0x000000062a2c7981 */ /* 0x000122000c1e1900 */
[----:B------:R-:W-:-:S04]  /*0a60*/  IMAD.WIDE.U32 R48, R3, 0x4, R26 ;  /* 0x0000000403307825 */ /* 0x000fc800078e001a */
[--C-:B------:R-:W-:Y:S01]  /*0a70*/  IMAD.WIDE.U32 R8, R53, 0x4, R26.reuse ;  /* 0x0000000435087825 */ /* 0x100fe200078e001a */
[C---:B-1----:R-:W-:Y:S01]  /*0a80*/  IADD3 R29, PT, PT, R40.reuse, R51, RZ ;  /* 0x00000033281d7210 */ /* 0x042fe20007ffe0ff */
[----:B------:R1:W5:Y:S02]  /*0a90*/  LDG.E R10, desc[UR6][R48.64] ;  /* 0x00000006300a7981 */ /* 0x000364000c1e1900 */
[----:B------:R-:W-:Y:S01]  /*0aa0*/  IMAD.WIDE.U32 R2, R51, 0x4, R26 ;  /* 0x0000000433027825 */ /* 0x000fe200078e001a */
[----:B0-----:R-:W-:-:S03]  /*0ab0*/  IADD3 R43, PT, PT, R40, R45, RZ ;  /* 0x0000002d282b7210 */ /* 0x001fc60007ffe0ff */
[----:B------:R-:W-:Y:S01]  /*0ac0*/  IMAD.IADD R51, R40, 0x1, R52 ;  /* 0x0000000128337824 */ /* 0x000fe200078e0234 */
[----:B------:R-:W5:Y:S01]  /*0ad0*/  LDG.E R46, desc[UR6][R2.64] ;  /* 0x00000006022e7981 */ /* 0x000f62000c1e1900 */
[----:B------:R-:W-:-:S03]  /*0ae0*/  IMAD.WIDE.U32 R6, R45, 0x4, R26 ;  /* 0x000000042d067825 */ /* 0x000fc600078e001a */
[----:B------:R0:W5:Y:S01]  /*0af0*/  LDG.E R45, desc[UR6][R8.64] ;  /* 0x00000006082d7981 */ /* 0x000162000c1e1900 */
[----:B-1----:R-:W-:-:S03]  /*0b00*/  IMAD.WIDE.U32 R48, R52, 0x4, R26 ;  /* 0x0000000434307825 */ /* 0x002fc600078e001a */
[----:B------:R-:W5:Y:S01]  /*0b10*/  LDG.E R41, desc[UR6][R6.64] ;  /* 0x0000000606297981 */ /* 0x000f62000c1e1900 */
[----:B------:R-:W-:-:S03]  /*0b20*/  IMAD.WIDE.U32 R42, R43, 0x4, R26 ;  /* 0x000000042b2a7825 */ /* 0x000fc600078e001a */
[----:B------:R-:W5:Y:S01]  /*0b30*/  LDG.E R48, desc[UR6][R48.64] ;  /* 0x0000000630307981 */ /* 0x000f62000c1e1900 */
[----:B0-----:R-:W-:-:S05]  /*0b40*/  IMAD.WIDE.U32 R8, R51, 0x4, R26 ;  /* 0x0000000433087825 */ /* 0x001fca00078e001a */
[----:B------:R0:W5:Y:S04]  /*0b50*/  LDG.E R52, desc[UR6][R8.64] ;  /* 0x0000000608347981 */ /* 0x000168000c1e1900 */
[----:B------:R1:W5:Y:S01]  /*0b60*/  LDG.E R49, desc[UR6][R42.64] ;  /* 0x000000062a317981 */ /* 0x000362000c1e1900 */
[C---:B0-----:R-:W-:Y:S02]  /*0b70*/  IADD3 R9, PT, PT, R40.reuse, R53, RZ ;  /* 0x0000003528097210 */ /* 0x041fe40007ffe0ff */
[----:B------:R-:W-:-:S03]  /*0b80*/  IADD3 R7, PT, PT, R40, R29, RZ ;  /* 0x0000001d28077210 */ /* 0x000fc60007ffe0ff */
[----:B-1----:R-:W-:-:S04]  /*0b90*/  IMAD.WIDE.U32 R42, R9, 0x4, R26 ;  /* 0x00000004092a7825 */ /* 0x002fc800078e001a */
[C---:B------:R-:W-:Y:S02]  /*0ba0*/  IMAD.IADD R9, R40.reuse, 0x1, R9 ;  /* 0x0000000128097824 */ /* 0x040fe400078e0209 */
[--C-:B------:R-:W-:Y:S01]  /*0bb0*/  IMAD.WIDE.U32 R28, R29, 0x4, R26.reuse ;  /* 0x000000041d1c7825 */ /* 0x100fe200078e001a */
[C---:B------:R-:W-:Y:S01]  /*0bc0*/  IADD3 R3, PT, PT, R40.reuse, R51, RZ ;  /* 0x0000003328037210 */ /* 0x040fe20007ffe0ff */
[----:B------:R-:W5:Y:S01]  /*0bd0*/  LDG.E R42, desc[UR6][R42.64] ;  /* 0x000000062a2a7981 */ /* 0x000f62000c1e1900 */
[----:B------:R-:W-:Y:S01]  /*0be0*/  IADD3 R8, PT, PT, R40, R9, RZ ;  /* 0x0000000928087210 */ /* 0x000fe20007ffe0ff */
[--C-:B------:R-:W-:Y:S02]  /*0bf0*/  IMAD.WIDE.U32 R6, R7, 0x4, R26.reuse ;  /* 0x0000000407067825 */ /* 0x100fe400078e001a */
[----:B------:R0:W5:Y:S02]  /*0c00*/  LDG.E R51, desc[UR6][R28.64] ;  /* 0x000000061c337981 */ /* 0x000164000c1e1900 */
[----:B------:R-:W-:-:S02]  /*0c10*/  IMAD.WIDE.U32 R2, R3, 0x4, R26 ;  /* 0x0000000403027825 */ /* 0x000fc400078e001a */
[----:B------:R-:W5:Y:S04]  /*0c20*/  LDG.E R6, desc[UR6][R6.64] ;  /* 0x0000000606067981 */ /* 0x000f68000c1e1900 */
[----:B------:R-:W5:Y:S01]  /*0c30*/  LDG.E R2, desc[UR6][R2.64] ;  /* 0x0000000602027981 */ /* 0x000f62000c1e1900 */
[----:B0-----:R-:W-:-:S04]  /*0c40*/  IMAD.WIDE.U32 R28, R9, 0x4, R26 ;  /* 0x00000004091c7825 */ /* 0x001fc800078e001a */
[----:B------:R-:W-:Y:S02]  /*0c50*/  IMAD.WIDE.U32 R8, R8, 0x4, R26 ;  /* 0x0000000408087825 */ /* 0x000fe400078e001a */
[----:B------:R-:W5:Y:S04]  /*0c60*/  LDG.E R28, desc[UR6][R28.64] ;  /* 0x000000061c1c7981 */ /* 0x000f68000c1e1900 */
[----:B------:R-:W5:Y:S01]  /*0c70*/  LDG.E R8, desc[UR6][R8.64] ;  /* 0x0000000608087981 */ /* 0x000f62000c1e1900 */
[C---:B------:R-:W-:Y:S02]  /*0c80*/  LEA R53, R5.reuse, UR4, 0x2 ;  /* 0x0000000405357c11 */ /* 0x040fe4000f8e10ff */
[----:B------:R-:W-:-:S04]  /*0c90*/  IADD3 R5, PT, PT, R5, 0x10, RZ ;  /* 0x0000001005057810 */ /* 0x000fc80007ffe0ff */
[----:B------:R-:W-:Y:S01]  /*0ca0*/  ISETP.GE.AND P2, PT, R5, R0, PT ;  /* 0x000000000500720c */ /* 0x000fe20003f46270 */
[----:B--2---:R2:W-:Y:S04]  /*0cb0*/  STS [R53], R50 ;  /* 0x0000003235007388 */ /* 0x0045e80000000800 */
[----:B---3--:R2:W-:Y:S04]  /*0cc0*/  STS [R53+0x20], R47 ;  /* 0x0000202f35007388 */ /* 0x0085e80000000800 */
[----:B----4-:R2:W-:Y:S04]  /*0cd0*/  STS [R53+0x10], R44 ;  /* 0x0000102c35007388 */ /* 0x0105e80000000800 */
[----:B-----5:R2:W-:Y:S04]  /*0ce0*/  STS [R53+0x4], R10 ;  /* 0x0000040a35007388 */ /* 0x0205e80000000800 */
[----:B------:R2:W-:Y:S04]  /*0cf0*/  STS [R53+0x14], R46 ;  /* 0x0000142e35007388 */ /* 0x0005e80000000800 */
        /* <DEDUP_REMOVED lines=10> */
[----:B------:R2:W-:Y:S01]  /*0da0*/  STS [R53+0x3c], R8 ;  /* 0x00003c0835007388 */ /* 0x0005e20000000800 */
[----:B------:R-:W-:Y:S05]  /*0db0*/  @!P2 BRA `(.L_x_7) ;  /* 0xfffffff800e4a947 */ /* 0x000fea000383ffff */
.L_x_6:
[----:B------:R-:W-:Y:S05]  /*0dc0*/  BSYNC.RECONVERGENT B1 ;  /* 0x0000000000017941 */ /* 0x000fea0003800200 */
.L_x_5:
[----:B------:R-:W-:Y:S01]  /*0dd0*/  IADD3 R0, PT, PT, R34, -R5, RZ ;  /* 0x8000000522007210 */ /* 0x000fe20007ffe0ff */
[----:B------:R-:W-:Y:S03]  /*0de0*/  BSSY.RECONVERGENT B1, `(.L_x_8) ;  /* 0x0000027000017945 */ /* 0x000fe60003800200 */
[----:B------:R-:W-:-:S13]  /*0df0*/  ISETP.GT.AND P2, PT, R0, 0x4, PT ;  /* 0x000000040000780c */ /* 0x000fda0003f44270 */
[----:B------:R-:W-:Y:S05]  /*0e00*/  @!P2 BRA `(.L_x_9) ;  /* 0x000000000090a947 */ /* 0x000fea0003800000 */
[----:B------:R-:W-:Y:S02]  /*0e10*/  VIADD R0, R5, 0x4 ;  /* 0x0000000405007836 */ /* 0x000fe40000000000 */
[C-C-:B--2---:R-:W-:Y:S02]  /*0e20*/  IMAD R49, R40.reuse, R5, R31.reuse ;  /* 0x0000000528317224 */ /* 0x144fe400078e021f */
[----:B------:R-:W-:-:S03]  /*0e30*/  IMAD R29, R40, R0, R31 ;  /* 0x00000000281d7224 */ /* 0x000fc600078e021f */
[C---:B------:R-:W-:Y:S01]  /*0e40*/  IADD3 R47, PT, PT, R40.reuse, R49, RZ ;  /* 0x00000031282f7210 */ /* 0x040fe20007ffe0ff */
[--C-:B------:R-:W-:Y:S01]  /*0e50*/  IMAD.WIDE.U32 R48, R49, 0x4, R26.reuse ;  /* 0x0000000431307825 */ /* 0x100fe200078e001a */
[C---:B------:R-:W-:Y:S02]  /*0e60*/  IADD3 R9, PT, PT, R40.reuse, R29, RZ ;  /* 0x0000001d28097210 */ /* 0x040fe40007ffe0ff */
[C---:B01----:R-:W-:Y:S01]  /*0e70*/  IADD3 R3, PT, PT, R40.reuse, R47, RZ ;  /* 0x0000002f28037210 */ /* 0x043fe20007ffe0ff */
[--C-:B------:R-:W-:Y:S01]  /*0e80*/  IMAD.WIDE.U32 R46, R47, 0x4, R26.reuse ;  /* 0x000000042f2e7825 */ /* 0x100fe200078e001a */
[C---:B------:R-:W-:Y:S01]  /*0e90*/  IADD3 R7, PT, PT, R40.reuse, R9, RZ ;  /* 0x0000000928077210 */ /* 0x040fe20007ffe0ff */
[----:B------:R-:W2:Y:S02]  /*0ea0*/  LDG.E R48, desc[UR6][R48.64] ;  /* 0x0000000630307981 */ /* 0x000ea4000c1e1900 */
[----:B------:R-:W-:Y:S02]  /*0eb0*/  IMAD.WIDE.U32 R44, R3, 0x4, R26 ;  /* 0x00000004032c7825 */ /* 0x000fe400078e001a */
[----:B------:R-:W3:Y:S02]  /*0ec0*/  LDG.E R46, desc[UR6][R46.64] ;  /* 0x000000062e2e7981 */ /* 0x000ee4000c1e1900 */
[C---:B------:R-:W-:Y:S01]  /*0ed0*/  IMAD.IADD R43, R40.reuse, 0x1, R3 ;  /* 0x00000001282b7824 */ /* 0x040fe200078e0203 */
[----:B------:R-:W-:Y:S01]  /*0ee0*/  IADD3 R3, PT, PT, R40, R7, RZ ;  /* 0x0000000728037210 */ /* 0x000fe20007ffe0ff */
[--C-:B------:R-:W-:Y:S01]  /*0ef0*/  IMAD.WIDE.U32 R28, R29, 0x4, R26.reuse ;  /* 0x000000041d1c7825 */ /* 0x100fe200078e001a */
[----:B------:R-:W4:Y:S03]  /*0f00*/  LDG.E R44, desc[UR6][R44.64] ;  /* 0x000000062c2c7981 */ /* 0x000f26000c1e1900 */
[----:B------:R-:W-:-:S02]  /*0f10*/  IMAD.WIDE.U32 R42, R43, 0x4, R26 ;  /* 0x000000042b2a7825 */ /* 0x000fc400078e001a */
[----:B------:R-:W5:Y:S02]  /*0f20*/  LDG.E R28, desc[UR6][R28.64] ;  /* 0x000000061c1c7981 */ /* 0x000f64000c1e1900 */
[--C-:B------:R-:W-:Y:S02]  /*0f30*/  IMAD.WIDE.U32 R8, R9, 0x4, R26.reuse ;  /* 0x0000000409087825 */ /* 0x100fe400078e001a */
[----:B------:R-:W5:Y:S02]  /*0f40*/  LDG.E R42, desc[UR6][R42.64] ;  /* 0x000000062a2a7981 */ /* 0x000f64000c1e1900 */
[--C-:B------:R-:W-:Y:S02]  /*0f50*/  IMAD.WIDE.U32 R6, R7, 0x4, R26.reuse ;  /* 0x0000000407067825 */ /* 0x100fe400078e001a */
[----:B------:R-:W5:Y:S02]  /*0f60*/  LDG.E R8, desc[UR6][R8.64] ;  /* 0x0000000608087981 */ /* 0x000f64000c1e1900 */
[----:B------:R-:W-:-:S02]  /*0f70*/  IMAD.WIDE.U32 R2, R3, 0x4, R26 ;  /* 0x0000000403027825 */ /* 0x000fc400078e001a */
[----:B------:R-:W5:Y:S04]  /*0f80*/  LDG.E R6, desc[UR6][R6.64] ;  /* 0x0000000606067981 */ /* 0x000f68000c1e1900 */
[----:B------:R-:W5:Y:S01]  /*0f90*/  LDG.E R2, desc[UR6][R2.64] ;  /* 0x0000000602027981 */ /* 0x000f62000c1e1900 */
[C---:B------:R-:W-:Y:S02]  /*0fa0*/  LEA R41, R5.reuse, UR4, 0x2 ;  /* 0x0000000405297c11 */ /* 0x040fe4000f8e10ff */
[----:B------:R-:W-:Y:S02]  /*0fb0*/  PLOP3.LUT P0, PT, PT, PT, PT, 0x8, 0x80 ;  /* 0x000000000080781c */ /* 0x000fe40003f0e170 */
[----:B------:R-:W-:Y:S01]  /*0fc0*/  IADD3 R5, PT, PT, R5, 0x8, RZ ;  /* 0x0000000805057810 */ /* 0x000fe20007ffe0ff */
[----:B--2---:R0:W-:Y:S04]  /*0fd0*/  STS [R41], R48 ;  /* 0x0000003029007388 */ /* 0x0041e80000000800 */
[----:B---3--:R0:W-:Y:S04]  /*0fe0*/  STS [R41+0x4], R46 ;  /* 0x0000042e29007388 */ /* 0x0081e80000000800 */
[----:B----4-:R0:W-:Y:S04]  /*0ff0*/  STS [R41+0x8], R44 ;  /* 0x0000082c29007388 */ /* 0x0101e80000000800 */
[----:B-----5:R0:W-:Y:S04]  /*1000*/  STS [R41+0x10], R28 ;  /* 0x0000101c29007388 */ /* 0x0201e80000000800 */
[----:B------:R0:W-:Y:S04]  /*1010*/  STS [R41+0xc], R42 ;  /* 0x00000c2a29007388 */ /* 0x0001e80000000800 */
[----:B------:R0:W-:Y:S04]  /*1020*/  STS [R41+0x14], R8 ;  /* 0x0000140829007388 */ /* 0x0001e80000000800 */
[----:B------:R0:W-:Y:S04]  /*1030*/  STS [R41+0x18], R6 ;  /* 0x0000180629007388 */ /* 0x0001e80000000800 */
[----:B------:R0:W-:Y:S02]  /*1040*/  STS [R41+0x1c], R2 ;  /* 0x00001c0229007388 */ /* 0x0001e40000000800 */
.L_x_9:
[----:B------:R-:W-:Y:S05]  /*1050*/  BSYNC.RECONVERGENT B1 ;  /* 0x0000000000017941 */ /* 0x000fea0003800200 */
.L_x_8:
[----:B------:R-:W-:-:S13]  /*1060*/  ISETP.LT.OR P0, PT, R5, R34, P0 ;  /* 0x000000220500720c */ /* 0x000fda0000701670 */
[----:B------:R-:W-:Y:S05]  /*1070*/  @!P0 BRA `(.L_x_2) ;  /* 0x0000000000448947 */ /* 0x000fea0003800000 */
[----:B------:R-:W-:-:S04]  /*1080*/  IMAD R29, R40, R5, R31 ;  /* 0x00000005281d7224 */ /* 0x000fc800078e021f */
[----:B------:R-:W-:Y:S02]  /*1090*/  IMAD.IADD R9, R40, 0x1, R29 ;  /* 0x0000000128097824 */ /* 0x000fe400078e021d */
[----:B0-2---:R-:W-:-:S03]  /*10a0*/  IMAD.WIDE.U32 R28, R29, 0x4, R26 ;  /* 0x000000041d1c7825 */ /* 0x005fc600078e001a */
[C---:B-1----:R-:W-:Y:S01]  /*10b0*/  IADD3 R7, PT, PT, R40.reuse, R9, RZ ;  /* 0x0000000928077210 */ /* 0x042fe20007ffe0ff */
[--C-:B------:R-:W-:Y:S02]  /*10c0*/  IMAD.WIDE.U32 R8, R9, 0x4, R26.reuse ;  /* 0x0000000409087825 */ /* 0x100fe400078e001a */
[----:B------:R-:W2:Y:S01]  /*10d0*/  LDG.E R28, desc[UR6][R28.64] ;  /* 0x000000061c1c7981 */ /* 0x000ea2000c1e1900 */
[----:B------:R-:W-:Y:S01]  /*10e0*/  IADD3 R3, PT, PT, R40, R7, RZ ;  /* 0x0000000728037210 */ /* 0x000fe20007ffe0ff */
[--C-:B------:R-:W-:Y:S02]  /*10f0*/  IMAD.WIDE.U32 R6, R7, 0x4, R26.reuse ;  /* 0x0000000407067825 */ /* 0x100fe400078e001a */
[----:B------:R-:W3:Y:S02]  /*1100*/  LDG.E R8, desc[UR6][R8.64] ;  /* 0x0000000608087981 */ /* 0x000ee4000c1e1900 */
[----:B------:R-:W-:Y:S02]  /*1110*/  IMAD.WIDE.U32 R2, R3, 0x4, R26 ;  /* 0x0000000403027825 */ /* 0x000fe400078e001a */
[----:B------:R-:W4:Y:S04]  /*1120*/  LDG.E R6, desc[UR6][R6.64] ;  /* 0x0000000606067981 */ /* 0x000f28000c1e1900 */
[----:B------:R-:W5:Y:S01]  /*1130*/  LDG.E R2, desc[UR6][R2.64] ;  /* 0x0000000602027981 */ /* 0x000f62000c1e1900 */
[----:B------:R-:W-:-:S05]  /*1140*/  LEA R5, R5, UR4, 0x2 ;  /* 0x0000000405057c11 */ /* 0x000fca000f8e10ff */
[----:B--2---:R0:W-:Y:S04]  /*1150*/  STS [R5], R28 ;  /* 0x0000001c05007388 */ /* 0x0041e80000000800 */
[----:B---3--:R0:W-:Y:S04]  /*1160*/  STS [R5+0x4], R8 ;  /* 0x0000040805007388 */ /* 0x0081e80000000800 */
[----:B----4-:R0:W-:Y:S04]  /*1170*/  STS [R5+0x8], R6 ;  /* 0x0000080605007388 */ /* 0x0101e80000000800 */
[----:B-----5:R0:W-:Y:S02]  /*1180*/  STS [R5+0xc], R2 ;  /* 0x00000c0205007388 */ /* 0x0201e40000000800 */
.L_x_2:
[----:B------:R-:W-:Y:S05]  /*1190*/  BSYNC.RECONVERGENT B0 ;  /* 0x0000000000007941 */ /* 0x000fea0003800200 */
.L_x_1:
[----:B------:R-:W-:Y:S01]  /*11a0*/  BAR.SYNC.DEFER_BLOCKING 0x0 ;  /* 0x0000000000007b1d */ /* 0x000fe20000010000 */
[----:B------:R-:W-:Y:S01]  /*11b0*/  ISETP.GE.AND P6, PT, R22, R40, PT ;  /* 0x000000281600720c */ /* 0x000fe20003fc6270 */
[----:B------:R-:W-:-:S12]  /*11c0*/  HFMA2 R9, -RZ, RZ, 0, 0 ;  /* 0x00000000ff097431 */ /* 0x000fd800000001ff */
[----:B------:R-:W-:Y:S05]  /*11d0*/  @P6 BRA `(.L_x_10) ;  /* 0x0000000400746947 */ /* 0x000fea0003800000 */
[----:B------:R-:W-:Y:S01]  /*11e0*/  ISETP.GE.U32.AND P0, PT, R17, 0xf, PT ;  /* 0x0000000f1100780c */ /* 0x000fe20003f06070 */
[----:B------:R-:W-:Y:S01]  /*11f0*/  IMAD.MOV.U32 R9, RZ, RZ, RZ ;  /* 0x000000ffff097224 */ /* 0x000fe200078e00ff */
[----:B------:R-:W-:Y:S02]  /*1200*/  LOP3.LUT P2, RZ, R16, 0xf, RZ, 0xc0, !PT ;  /* 0x0000000f10ff7812 */ /* 0x000fe4000784c0ff */
[----:B01----:R-:W-:-:S09]  /*1210*/  MOV R3, R22 ;  /* 0x0000001600037202 */ /* 0x003fd20000000f00 */
[----:B------:R-:W-:Y:S05]  /*1220*/  @!P0 BRA `(.L_x_11) ;  /* 0x0000000000a08947 */ /* 0x000fea0003800000 */
[----:B------:R-:W-:Y:S02]  /*1230*/  LOP3.LUT R0, R16, 0xfffffff0, RZ, 0xc0, !PT ;  /* 0xfffffff010007812 */ /* 0x000fe400078ec0ff */
[----:B------:R-:W-:Y:S02]  /*1240*/  MOV R9, RZ ;  /* 0x000000ff00097202 */ /* 0x000fe40000000f00 */
[----:B------:R-:W-:-:S07]  /*1250*/  MOV R3, R22 ;  /* 0x0000001600037202 */ /* 0x000fce0000000f00 */
.L_x_12:
[C---:B--2---:R-:W-:Y:S01]  /*1260*/  LEA R8, R3.reuse, UR4, 0x2 ;  /* 0x0000000403087c11 */ /* 0x044fe2000f8e10ff */
[----:B------:R-:W-:-:S04]  /*1270*/  VIADD R3, R3, 0x10 ;  /* 0x0000001003037836 */ /* 0x000fc80000000000 */
[----:B------:R-:W0:Y:S04]  /*1280*/  LDS R10, [R8] ;  /* 0x00000000080a7984 */ /* 0x000e280000000800 */
[----:B------:R-:W1:Y:S04]  /*1290*/  LDS R29, [R8+0x4] ;  /* 0x00000400081d7984 */ /* 0x000e680000000800 */
[----:B------:R-:W2:Y:S04]  /*12a0*/  LDS R28, [R8+0x8] ;  /* 0x00000800081c7984 */ /* 0x000ea80000000800 */
[----:B------:R-:W3:Y:S04]  /*12b0*/  LDS R42, [R8+0xc] ;  /* 0x00000c00082a7984 */ /* 0x000ee80000000800 */
[----:B------:R-:W4:Y:S04]  /*12c0*/  LDS R41, [R8+0x10] ;  /* 0x0000100008297984 */ /* 0x000f280000000800 */
[----:B------:R-:W5:Y:S04]  /*12d0*/  LDS R43, [R8+0x14] ;  /* 0x00001400082b7984 */ /* 0x000f680000000800 */
[----:B------:R-:W5:Y:S04]  /*12e0*/  LDS R7, [R8+0x18] ;  /* 0x0000180008077984 */ /* 0x000f680000000800 */
[----:B------:R-:W5:Y:S04]  /*12f0*/  LDS R6, [R8+0x1c] ;  /* 0x00001c0008067984 */ /* 0x000f680000000800 */
[----:B------:R-:W5:Y:S04]  /*1300*/  LDS R5, [R8+0x20] ;  /* 0x0000200008057984 */ /* 0x000f680000000800 */
[----:B------:R-:W5:Y:S01]  /*1310*/  LDS R2, [R8+0x24] ;  /* 0x0000240008027984 */ /* 0x000f620000000800 */
[----:B0-----:R-:W-:-:S03]  /*1320*/  FFMA R10, R10, R10, R9 ;  /* 0x0000000a0a0a7223 */ /* 0x001fc60000000009 */
[----:B------:R-:W0:Y:S01]  /*1330*/  LDS R9, [R8+0x28] ;  /* 0x0000280008097984 */ /* 0x000e220000000800 */
[----:B-1----:R-:W-:-:S03]  /*1340*/  FFMA R29, R29, R29, R10 ;  /* 0x0000001d1d1d7223 */ /* 0x002fc6000000000a */
[----:B------:R-:W1:Y:S01]  /*1350*/  LDS R10, [R8+0x2c] ;  /* 0x00002c00080a7984 */ /* 0x000e620000000800 */
[----:B--2---:R-:W-:-:S03]  /*1360*/  FFMA R29, R28, R28, R29 ;  /* 0x0000001c1c1d7223 */ /* 0x004fc6000000001d */
[----:B------:R-:W2:Y:S01]  /*1370*/  LDS R28, [R8+0x30] ;  /* 0x00003000081c7984 */ /* 0x000ea20000000800 */
[----:B---3--:R-:W-:-:S03]  /*1380*/  FFMA R42, R42, R42, R29 ;  /* 0x0000002a2a2a7223 */ /* 0x008fc6000000001d */
[----:B------:R-:W3:Y:S01]  /*1390*/  LDS R29, [R8+0x34] ;  /* 0x00003400081d7984 */ /* 0x000ee20000000800 */
[----:B----4-:R-:W-:-:S03]  /*13a0*/  FFMA R42, R41, R41, R42 ;  /* 0x00000029292a7223 */ /* 0x010fc6000000002a */
[----:B------:R-:W4:Y:S01]  /*13b0*/  LDS R41, [R8+0x38] ;  /* 0x0000380008297984 */ /* 0x000f220000000800 */
[----:B-----5:R-:W-:-:S03]  /*13c0*/  FFMA R42, R43, R43, R42 ;  /* 0x0000002b2b2a7223 */ /* 0x020fc6000000002a */
[----:B------:R-:W5:Y:S01]  /*13d0*/  LDS R43, [R8+0x3c] ;  /* 0x00003c00082b7984 */ /* 0x000f620000000800 */
[----:B------:R-:W-:-:S04]  /*13e0*/  FFMA R7, R7, R7, R42 ;  /* 0x0000000707077223 */ /* 0x000fc8000000002a */
[----:B------:R-:W-:-:S04]  /*13f0*/  FFMA R6, R6, R6, R7 ;  /* 0x0000000606067223 */ /* 0x000fc80000000007 */
[----:B------:R-:W-:-:S04]  /*1400*/  FFMA R5, R5, R5, R6 ;  /* 0x0000000505057223 */ /* 0x000fc80000000006 */
[----:B------:R-:W-:Y:S01]  /*1410*/  FFMA R2, R2, R2, R5 ;  /* 0x0000000202027223 */ /* 0x000fe20000000005 */
[----:B------:R-:W-:-:S04]  /*1420*/  IADD3 R5, PT, PT, R18, R3, RZ ;  /* 0x0000000312057210 */ /* 0x000fc80007ffe0ff */
[----:B------:R-:W-:Y:S01]  /*1430*/  ISETP.NE.AND P0, PT, R5, R0, PT ;  /* 0x000000000500720c */ /* 0x000fe20003f05270 */
[----:B0-----:R-:W-:-:S04]  /*1440*/  FFMA R9, R9, R9, R2 ;  /* 0x0000000909097223 */ /* 0x001fc80000000002 */
[----:B-1----:R-:W-:-:S04]  /*1450*/  FFMA R9, R10, R10, R9 ;  /* 0x0000000a0a097223 */ /* 0x002fc80000000009 */
[----:B--2---:R-:W-:-:S04]  /*1460*/  FFMA R28, R28, R28, R9 ;  /* 0x0000001c1c1c7223 */ /* 0x004fc80000000009 */
[----:B---3--:R-:W-:-:S04]  /*1470*/  FFMA R28, R29, R29, R28 ;  /* 0x0000001d1d1c7223 */ /* 0x008fc8000000001c */
[----:B----4-:R-:W-:-:S04]  /*1480*/  FFMA R28, R41, R41, R28 ;  /* 0x00000029291c7223 */ /* 0x010fc8000000001c */
[----:B-----5:R-:W-:Y:S01]  /*1490*/  FFMA R9, R43, R43, R28 ;  /* 0x0000002b2b097223 */ /* 0x020fe2000000001c */
[----:B------:R-:W-:Y:S06]  /*14a0*/  @P0 BRA `(.L_x_12) ;  /* 0xfffffffc006c0947 */ /* 0x000fec000383ffff */
.L_x_11:
[----:B------:R-:W-:Y:S05]  /*14b0*/  @!P2 BRA `(.L_x_10) ;  /* 0x0000000000bca947 */ /* 0x000fea0003800000 */
[----:B------:R-:W-:Y:S02]  /*14c0*/  ISETP.GE.U32.AND P0, PT, R11, 0x7, PT ;  /* 0x000000070b00780c */ /* 0x000fe40003f06070 */
[----:B------:R-:W-:-:S11]  /*14d0*/  LOP3.LUT P2, RZ, R14, 0x7, RZ, 0xc0, !PT ;  /* 0x000000070eff7812 */ /* 0x000fd6000784c0ff */
[----:B------:R-:W-:Y:S05]  /*14e0*/  @!P0 BRA `(.L_x_13) ;  /* 0x0000000000488947 */ /* 0x000fea0003800000 */
[C---:B------:R-:W-:Y:S02]  /*14f0*/  LEA R0, R3.reuse, UR4, 0x2 ;  /* 0x0000000403007c11 */ /* 0x040fe4000f8e10ff */
[----:B------:R-:W-:-:S03]  /*1500*/  IADD3 R3, PT, PT, R3, 0x8, RZ ;  /* 0x0000000803037810 */ /* 0x000fc60007ffe0ff */
[----:B--2---:R-:W0:Y:S04]  /*1510*/  LDS R2, [R0] ;  /* 0x0000000000027984 */ /* 0x004e280000000800 */
[----:B------:R-:W1:Y:S04]  /*1520*/  LDS R5, [R0+0x4] ;  /* 0x0000040000057984 */ /* 0x000e680000000800 */
[----:B------:R-:W2:Y:S04]  /*1530*/  LDS R7, [R0+0x8] ;  /* 0x0000080000077984 */ /* 0x000ea80000000800 */
[----:B------:R-:W3:Y:S04]  /*1540*/  LDS R29, [R0+0xc] ;  /* 0x00000c00001d7984 */ /* 0x000ee80000000800 */
[----:B------:R-:W4:Y:S04]  /*1550*/  LDS R41, [R0+0x10] ;  /* 0x0000100000297984 */ /* 0x000f280000000800 */
[----:B------:R-:W5:Y:S04]  /*1560*/  LDS R43, [R0+0x14] ;  /* 0x00001400002b7984 */ /* 0x000f680000000800 */
[----:B------:R-:W5:Y:S04]  /*1570*/  LDS R45, [R0+0x18] ;  /* 0x00001800002d7984 */ /* 0x000f680000000800 */
[----:B------:R-:W5:Y:S01]  /*1580*/  LDS R47, [R0+0x1c] ;  /* 0x00001c00002f7984 */ /* 0x000f620000000800 */
[----:B0-----:R-:W-:-:S04]  /*1590*/  FFMA R2, R2, R2, R9 ;  /* 0x0000000202027223 */ /* 0x001fc80000000009 */
[----:B-1----:R-:W-:-:S04]  /*15a0*/  FFMA R2, R5, R5, R2 ;  /* 0x0000000505027223 */ /* 0x002fc80000000002 */
[----:B--2---:R-:W-:-:S04]  /*15b0*/  FFMA R2, R7, R7, R2 ;  /* 0x0000000707027223 */ /* 0x004fc80000000002 */
[----:B---3--:R-:W-:-:S04]  /*15c0*/  FFMA R2, R29, R29, R2 ;  /* 0x0000001d1d027223 */ /* 0x008fc80000000002 */
[----:B----4-:R-:W-:-:S04]  /*15d0*/  FFMA R2, R41, R41, R2 ;  /* 0x0000002929027223 */ /* 0x010fc80000000002 */
[----:B-----5:R-:W-:-:S04]  /*15e0*/  FFMA R2, R43, R43, R2 ;  /* 0x0000002b2b027223 */ /* 0x020fc80000000002 */
[----:B------:R-:W-:-:S04]  /*15f0*/  FFMA R2, R45, R45, R2 ;  /* 0x0000002d2d027223 */ /* 0x000fc80000000002 */
[----:B------:R-:W-:-:S07]  /*1600*/  FFMA R9, R47, R47, R2 ;  /* 0x0000002f2f097223 */ /* 0x000fce0000000002 */
.L_x_13:
[----:B------:R-:W-:Y:S05]  /*1610*/  @!P2 BRA `(.L_x_10) ;  /* 0x000000000064a947 */ /* 0x000fea0003800000 */
[----:B------:R-:W-:Y:S02]  /*1620*/  ISETP.GE.U32.AND P0, PT, R12, 0x3, PT ;  /* 0x000000030c00780c */ /* 0x000fe40003f06070 */
[----:B--2---:R-:W-:-:S04]  /*1630*/  LOP3.LUT R6, R15, 0x3, RZ, 0xc0, !PT ;  /* 0x000000030f067812 */ /* 0x004fc800078ec0ff */
[----:B------:R-:W-:-:S07]  /*1640*/  ISETP.NE.AND P2, PT, R6, RZ, PT ;  /* 0x000000ff0600720c */ /* 0x000fce0003f45270 */
[----:B------:R-:W-:Y:S06]  /*1650*/  @!P0 BRA `(.L_x_14) ;  /* 0x0000000000288947 */ /* 0x000fec0003800000 */
[C---:B------:R-:W-:Y:S02]  /*1660*/  LEA R0, R3.reuse, UR4, 0x2 ;  /* 0x0000000403007c11 */ /* 0x040fe4000f8e10ff */
[----:B------:R-:W-:-:S03]  /*1670*/  IADD3 R3, PT, PT, R3, 0x4, RZ ;  /* 0x0000000403037810 */ /* 0x000fc60007ffe0ff */
[----:B------:R-:W0:Y:S04]  /*1680*/  LDS R2, [R0] ;  /* 0x0000000000027984 */ /* 0x000e280000000800 */
[----:B------:R-:W1:Y:S04]  /*1690*/  LDS R5, [R0+0x4] ;  /* 0x0000040000057984 */ /* 0x000e680000000800 */
[----:B------:R-:W2:Y:S04]  /*16a0*/  LDS R7, [R0+0x8] ;  /* 0x0000080000077984 */ /* 0x000ea80000000800 */
[----:B------:R-:W3:Y:S01]  /*16b0*/  LDS R29, [R0+0xc] ;  /* 0x00000c00001d7984 */ /* 0x000ee20000000800 */
[----:B0-----:R-:W-:-:S04]  /*16c0*/  FFMA R2, R2, R2, R9 ;  /* 0x0000000202027223 */ /* 0x001fc80000000009 */
[----:B-1----:R-:W-:-:S04]  /*16d0*/  FFMA R2, R5, R5, R2 ;  /* 0x0000000505027223 */ /* 0x002fc80000000002 */
[----:B--2---:R-:W-:-:S04]  /*16e0*/  FFMA R2, R7, R7, R2 ;  /* 0x0000000707027223 */ /* 0x004fc80000000002 */
[----:B---3--:R-:W-:-:S07]  /*16f0*/  FFMA R9, R29, R29, R2 ;  /* 0x0000001d1d097223 */ /* 0x008fce0000000002 */
.L_x_14:
[----:B------:R-:W-:Y:S05]  /*1700*/  @!P2 BRA `(.L_x_10) ;  /* 0x000000000028a947 */ /* 0x000fea0003800000 */
[----:B------:R-:W-:Y:S02]  /*1710*/  LEA R3, R3, UR4, 0x2 ;  /* 0x0000000403037c11 */ /* 0x000fe4000f8e10ff */
[----:B------:R-:W-:-:S03]  /*1720*/  ISETP.NE.AND P0, PT, R6, 0x1, PT ;  /* 0x000000010600780c */ /* 0x000fc60003f05270 */
[----:B------:R-:W0:Y:S02]  /*1730*/  LDS R0, [R3] ;  /* 0x0000000003007984 */ /* 0x000e240000000800 */
[----:B0-----:R-:W-:-:S08]  /*1740*/  FFMA R9, R0, R0, R9 ;  /* 0x0000000000097223 */ /* 0x001fd00000000009 */
[----:B------:R-:W-:Y:S05]  /*1750*/  @!P0 BRA `(.L_x_10) ;  /* 0x0000000000148947 */ /* 0x000fea0003800000 */
[----:B------:R-:W-:Y:S01]  /*1760*/  ISETP.NE.AND P0, PT, R6, 0x2, PT ;  /* 0x000000020600780c */ /* 0x000fe20003f05270 */
[----:B------:R-:W0:-:S12]  /*1770*/  LDS R0, [R3+0x4] ;  /* 0x0000040003007984 */ /* 0x000e180000000800 */
[----:B------:R-:W1:Y:S01]  /*1780*/  @P0 LDS R2, [R3+0x8] ;  /* 0x0000080003020984 */ /* 0x000e620000000800 */
[----:B0-----:R-:W-:-:S04]  /*1790*/  FFMA R9, R0, R0, R9 ;  /* 0x0000000000097223 */ /* 0x001fc80000000009 */
[----:B-1----:R-:W-:-:S07]  /*17a0*/  @P0 FFMA R9, R2, R2, R9 ;  /* 0x0000000202090223 */ /* 0x002fce0000000009 */
.L_x_10:
[----:B0-2---:R-:W-:Y:S01]  /*17b0*/  VIADD R2, R9, 0xf3000000 ;  /* 0xf300000009027836 */ /* 0x005fe20000000000 */
[----:B------:R0:W2:Y:S04]  /*17c0*/  MUFU.RSQ R0, R9 ;  /* 0x0000000900007308 */ /* 0x0000a80000001400 */
[----:B------:R-:W-:-:S13]  /*17d0*/  ISETP.GT.U32.AND P0, PT, R2, 0x727fffff, PT ;  /* 0x727fffff0200780c */ /* 0x000fda0003f04070 */
[----:B0-2---:R-:W-:Y:S05]  /*17e0*/  @!P0 BRA `(.L_x_15) ;  /* 0x00000000001c8947 */ /* 0x005fea0003800000 */
[----:B------:R-:W-:Y:S01]  /*17f0*/  BSSY.RECONVERGENT B0, `(.L_x_16) ;  /* 0x0000004000007945 */ /* 0x000fe20003800200 */
[----:B------:R-:W-:Y:S02]  /*1800*/  MOV R0, R9 ;  /* 0x0000000900007202 */ /* 0x000fe40000000f00 */
[----:B------:R-:W-:-:S07]  /*1810*/  MOV R28, 0x1830 ;  /* 0x00001830001c7802 */ /* 0x000fce0000000f00 */
[----:B-1----:R-:W-:Y:S05]  /*1820*/  CALL.REL.NOINC `($__internal_1_$__cuda_sm20_sqrt_rn_f32_slowpath) ;  /* 0x0000005800747944 */ /* 0x002fea0003c00000 */
[----:B------:R-:W-:Y:S05]  /*1830*/  BSYNC.RECONVERGENT B0 ;  /* 0x0000000000007941 */ /* 0x000fea0003800200 */
.L_x_16:
[----:B------:R-:W-:Y:S01]  /*1840*/  MOV R10, R8 ;  /* 0x00000008000a7202 */ /* 0x000fe20000000f00 */
[----:B------:R-:W-:Y:S06]  /*1850*/  BRA `(.L_x_17) ;  /* 0x0000000000107947 */ /* 0x000fec0003800000 */
.L_x_15:
[C---:B------:R-:W-:Y:S01]  /*1860*/  FMUL.FTZ R10, R0.reuse, R9 ;  /* 0x00000009000a7220 */ /* 0x040fe20000410000 */
[----:B------:R-:W-:-:S03]  /*1870*/  FMUL.FTZ R0, R0, 0.5 ;  /* 0x3f00000000007820 */ /* 0x000fc60000410000 */
[----:B------:R-:W-:-:S04]  /*1880*/  FFMA R9, -R10, R10, R9 ;  /* 0x0000000a0a097223 */ /* 0x000fc80000000109 */
[----:B------:R-:W-:-:S07]  /*1890*/  FFMA R10, R9, R0, R10 ;  /* 0x00000000090a7223 */ /* 0x000fce000000000a */
.L_x_17:
[----:B-1----:R-:W0:Y:S01]  /*18a0*/  S2R R3, SR_CgaCtaId ;  /* 0x0000000000037919 */ /* 0x002e220000008800 */
[----:B------:R-:W-:Y:S01]  /*18b0*/  MOV R0, 0x400 ;  /* 0x0000040000007802 */ /* 0x000fe20000000f00 */
[----:B------:R-:W-:Y:S03]  /*18c0*/  BSSY.RECONVERGENT B2, `(.L_x_18) ;  /* 0x000008c000027945 */ /* 0x000fe60003800200 */
[----:B0-----:R-:W-:-:S04]  /*18d0*/  LEA R0, R3, R0, 0x18 ;  /* 0x0000000003007211 */ /* 0x001fc800078ec0ff */
[----:B------:R-:W-:-:S05]  /*18e0*/  LEA R9, R31, R0, 0x2 ;  /* 0x000000001f097211 */ /* 0x000fca00078e10ff */
[----:B------:R-:W0:Y:S01]  /*18f0*/  LDS R3, [R9+0x4] ;  /* 0x0000040009037984 */ /* 0x000e220000000800 */
[----:B------:R-:W-:Y:S01]  /*1900*/  BAR.SYNC.DEFER_BLOCKING 0x0 ;  /* 0x0000000000007b1d */ /* 0x000fe20000010000 */
[----:B0-----:R-:W-:-:S04]  /*1910*/  FSETP.GT.AND P0, PT, R3, RZ, PT ;  /* 0x000000ff0300720b */ /* 0x001fc80003f04000 */
[----:B------:R-:W-:-:S05]  /*1920*/  FSEL R0, R10, -R10, P0 ;  /* 0x8000000a0a007208 */ /* 0x000fca0000000000 */
[----:B------:R-:W-:Y:S01]  /*1930*/  FADD R3, R3, R0 ;  /* 0x0000000003037221 */ /* 0x000fe20000000000 */
[----:B------:R-:W-:Y:S06]  /*1940*/  @!P1 BRA `(.L_x_19) ;  /* 0x00000008000c9947 */ /* 0x000fec0003800000 */
[----:B------:R-:W-:Y:S01]  /*1950*/  IMAD.IADD R2, R34, 0x1, -R19 ;  /* 0x0000000122027824 */ /* 0x000fe200078e0a13 */
[----:B------:R-:W-:Y:S01]  /*1960*/  BSSY.RECONVERGENT B3, `(.L_x_20) ;  /* 0x0000038000037945 */ /* 0x000fe20003800200 */
[----:B------:R-:W-:-:S03]  /*1970*/  MOV R5, R19 ;  /* 0x0000001300057202 */ /* 0x000fc60000000f00 */
[----:B------:R-:W-:-:S13]  /*1980*/  LOP3.LUT P0, R2, R2, 0x3, RZ, 0xc0, !PT ;  /* 0x0000000302027812 */ /* 0x000fda000780c0ff */
[----:B------:R-:W-:Y:S05]  /*1990*/  @!P0 BRA `(.L_x_21) ;  /* 0x0000000000d08947 */ /* 0x000fea0003800000 */
[----:B------:R-:W0:Y:S01]  /*19a0*/  LDS R49, [R4] ;  /* 0x0000000004317984 */ /* 0x000e220000000800 */
[----:B------:R-:W1:Y:S01]  /*19b0*/  MUFU.RCP R0, R3 ;  /* 0x0000000300007308 */ /* 0x000e620000001000 */
[----:B------:R-:W-:Y:S01]  /*19c0*/  BSSY.RECONVERGENT B4, `(.L_x_22) ;  /* 0x000000b000047945 */ /* 0x000fe20003800200 */
[----:B-1----:R-:W-:-:S04]  /*19d0*/  FFMA R5, -R3, R0, 1 ;  /* 0x3f80000003057423 */ /* 0x002fc80000000100 */
[----:B------:R-:W-:Y:S02]  /*19e0*/  FFMA R0, R0, R5, R0 ;  /* 0x0000000500007223 */ /* 0x000fe40000000000 */
[----:B0-----:R-:W0:Y:S02]  /*19f0*/  FCHK P0, R49, R3 ;  /* 0x0000000331007302 */ /* 0x001e240000000000 */
[----:B------:R-:W-:-:S04]  /*1a00*/  FFMA R5, R49, R0, RZ ;  /* 0x0000000031057223 */ /* 0x000fc800000000ff */
[----:B------:R-:W-:-:S04]  /*1a10*/  FFMA R6, -R3, R5, R49 ;  /* 0x0000000503067223 */ /* 0x000fc80000000131 */
[----:B------:R-:W-:Y:S01]  /*1a20*/  FFMA R0, R0, R6, R5 ;  /* 0x0000000600007223 */ /* 0x000fe20000000005 */
[----:B0-----:R-:W-:Y:S06]  /*1a30*/  @!P0 BRA `(.L_x_23) ;  /* 0x00000000000c8947 */ /* 0x001fec0003800000 */
[----:B------:R-:W-:Y:S02]  /*1a40*/  MOV R8, R3 ;  /* 0x0000000300087202 */ /* 0x000fe40000000f00 */
[----:B------:R-:W-:-:S07]  /*1a50*/  MOV R42, 0x1a70 ;  /* 0x00001a70002a7802 */ /* 0x000fce0000000f00 */
[----:B------:R-:W-:Y:S05]  /*1a60*/  CALL.REL.NOINC `($__internal_2_$__cuda_sm3x_div_rn_noftz_f32_slowpath) ;  /* 0x00000058003c7944 */ /* 0x000fea0003c00000 */
.L_x_23:
[----:B------:R-:W-:Y:S05]  /*1a70*/  BSYNC.RECONVERGENT B4 ;  /* 0x0000000000047941 */ /* 0x000fea0003800200 */
.L_x_22:
[----:B------:R0:W-:Y:S01]  /*1a80*/  STS [R4], R0 ;  /* 0x0000000004007388 */ /* 0x0001e20000000800 */
[----:B------:R-:W-:Y:S02]  /*1a90*/  ISETP.NE.AND P0, PT, R2, 0x1, PT ;  /* 0x000000010200780c */ /* 0x000fe40003f05270 */
[----:B------:R-:W-:-:S11]  /*1aa0*/  IADD3 R5, PT, PT, R19, 0x1, RZ ;  /* 0x0000000113057810 */ /* 0x000fd60007ffe0ff */
[----:B0-----:R-:W-:Y:S05]  /*1ab0*/  @!P0 BRA `(.L_x_21) ;  /* 0x0000000000888947 */ /* 0x001fea0003800000 */
[----:B------:R-:W0:Y:S01]  /*1ac0*/  LDS R49, [R4+0x4] ;  /* 0x0000040004317984 */ /* 0x000e220000000800 */
        /* <DEDUP_REMOVED lines=9> */
[----:B------:R-:W-:Y:S01]  /*1b60*/  IMAD.MOV.U32 R8, RZ, RZ, R3 ;  /* 0x000000ffff087224 */ /* 0x000fe200078e0003 */
[----:B------:R-:W-:-:S07]  /*1b70*/  MOV R42, 0x1b90 ;  /* 0x00001b90002a7802 */ /* 0x000fce0000000f00 */
[----:B------:R-:W-:Y:S05]  /*1b80*/  CALL.REL.NOINC `($__internal_2_$__cuda_sm3x_div_rn_noftz_f32_slowpath) ;  /* 0x0000005400f47944 */ /* 0x000fea0003c00000 */
.L_x_25:
[----:B------:R-:W-:Y:S05]  /*1b90*/  BSYNC.RECONVERGENT B4 ;  /* 0x0000000000047941 */ /* 0x000fea0003800200 */
.L_x_24:
[----:B------:R0:W-:Y:S01]  /*1ba0*/  STS [R4+0x4], R0 ;  /* 0x0000040004007388 */ /* 0x0001e20000000800 */
        /* <DEDUP_REMOVED lines=16> */
.L_x_27:
[----:B------:R-:W-:Y:S05]  /*1cb0*/  BSYNC.RECONVERGENT B4 ;  /* 0x0000000000047941 */ /* 0x000fea0003800200 */
.L_x_26:
[----:B------:R0:W-:Y:S01]  /*1cc0*/  STS [R4+0x8], R0 ;  /* 0x0000080004007388 */ /* 0x0001e20000000800 */
[----:B------:R-:W-:-:S07]  /*1cd0*/  IADD3 R5, PT, PT, R19, 0x3, RZ ;  /* 0x0000000313057810 */ /* 0x000fce0007ffe0ff */
.L_x_21:
[----:B------:R-:W-:Y:S05]  /*1ce0*/  BSYNC.RECONVERGENT B3 ;  /* 0x0000000000037941 */ /* 0x000fea0003800200 */
.L_x_20:
[----:B0-----:R-:W-:-:S05]  /*1cf0*/  IMAD.IADD R0, R19, 0x1, -R34 ;  /* 0x0000000113007824 */ /* 0x001fca00078e0a22 */
[----:B------:R-:W-:-:S13]  /*1d00*/  ISETP.GT.U32.AND P0, PT, R0, -0x4, PT ;  /* 0xfffffffc0000780c */ /* 0x000fda0003f04070 */
[----:B------:R-:W-:Y:S05]  /*1d10*/  @P0 BRA `(.L_x_19) ;  /* 0x0000000400180947 */ /* 0x000fea0003800000 */
.L_x_36:
[----:B0-----:R-:W0:Y:S01]  /*1d20*/  S2UR UR5, SR_CgaCtaId ;  /* 0x00000000000579c3 */ /* 0x001e220000008800 */
[----:B------:R-:W-:Y:S01]  /*1d30*/  UMOV UR4, 0x400 ;  /* 0x0000040000047882 */ /* 0x000fe20000000000 */
[----:B------:R-:W1:Y:S01]  /*1d40*/  MUFU.RCP R0, R3 ;  /* 0x0000000300007308 */ /* 0x000e620000001000 */
[----:B------:R-:W-:Y:S01]  /*1d50*/  BSSY.RECONVERGENT B3, `(.L_x_28) ;  /* 0x0000011000037945 */ /* 0x000fe20003800200 */
[----:B-1----:R-:W-:-:S04]  /*1d60*/  FFMA R7, -R3, R0, 1 ;  /* 0x3f80000003077423 */ /* 0x002fc80000000100 */
[----:B------:R-:W-:Y:S01]  /*1d70*/  FFMA R0, R0, R7, R0 ;  /* 0x0000000700007223 */ /* 0x000fe20000000000 */
[----:B0-----:R-:W-:-:S06]  /*1d80*/  ULEA UR4, UR5, UR4, 0x18 ;  /* 0x0000000405047291 */ /* 0x001fcc000f8ec0ff */
[C---:B------:R-:W-:Y:S02]  /*1d90*/  LEA R2, R5.reuse, UR4, 0x2 ;  /* 0x0000000405027c11 */ /* 0x040fe4000f8e10ff */
[----:B------:R-:W-:-:S03]  /*1da0*/  IADD3 R5, PT, PT, R5, 0x4, RZ ;  /* 0x0000000405057810 */ /* 0x000fc60007ffe0ff */
[----:B------:R-:W0:Y:S01]  /*1db0*/  LDS R49, [R2] ;  /* 0x0000000002317984 */ /* 0x000e220000000800 */
[----:B------:R-:W-:Y:S01]  /*1dc0*/  ISETP.GE.AND P4, PT, R5, R34, PT ;  /* 0x000000220500720c */ /* 0x000fe20003f86270 */
[----:B0-----:R-:W0:Y:S01]  /*1dd0*/  FCHK P0, R49, R3 ;  /* 0x0000000331007302 */ /* 0x001e220000000000 */
[----:B------:R-:W-:-:S04]  /*1de0*/  FFMA R4, R0, R49, RZ ;  /* 0x0000003100047223 */ /* 0x000fc800000000ff */
[----:B------:R-:W-:-:S04]  /*1df0*/  FFMA R7, -R3, R4, R49 ;  /* 0x0000000403077223 */ /* 0x000fc80000000131 */
[----:B------:R-:W-:Y:S01]  /*1e00*/  FFMA R7, R0, R7, R4 ;  /* 0x0000000700077223 */ /* 0x000fe20000000004 */
[----:B0-----:R-:W-:Y:S06]  /*1e10*/  @!P0 BRA `(.L_x_29) ;  /* 0x0000000000108947 */ /* 0x001fec0003800000 */
[----:B------:R-:W-:Y:S02]  /*1e20*/  MOV R8, R3 ;  /* 0x0000000300087202 */ /* 0x000fe40000000f00 */
[----:B------:R-:W-:-:S07]  /*1e30*/  MOV R42, 0x1e50 ;  /* 0x00001e50002a7802 */ /* 0x000fce0000000f00 */
[----:B------:R-:W-:Y:S05]  /*1e40*/  CALL.REL.NOINC `($__internal_2_$__cuda_sm3x_div_rn_noftz_f32_slowpath) ;  /* 0x0000005400447944 */ /* 0x000fea0003c00000 */
[----:B------:R-:W-:-:S07]  /*1e50*/  MOV R7, R0 ;  /* 0x0000000000077202 */ /* 0x000fce0000000f00 */
.L_x_29:
[----:B------:R-:W-:Y:S05]  /*1e60*/  BSYNC.RECONVERGENT B3 ;  /* 0x0000000000037941 */ /* 0x000fea0003800200 */
.L_x_28:
[----:B------:R-:W0:Y:S01]  /*1e70*/  LDS R49, [R2+0x4] ;  /* 0x0000040002317984 */ /* 0x000e220000000800 */
[----:B------:R-:W1:Y:S01]  /*1e80*/  MUFU.RCP R0, R3 ;  /* 0x0000000300007308 */ /* 0x000e620000001000 */
[----:B------:R-:W-:Y:S02]  /*1e90*/  BSSY.RECONVERGENT B3, `(.L_x_30) ;  /* 0x000000d000037945 */ /* 0x000fe40003800200 */
[----:B------:R2:W-:Y:S01]  /*1ea0*/  STS [R2], R7 ;  /* 0x0000000702007388 */ /* 0x0005e20000000800 */
[----:B-1----:R-:W-:-:S04]  /*1eb0*/  FFMA R29, -R3, R0, 1 ;  /* 0x3f800000031d7423 */ /* 0x002fc80000000100 */
[----:B------:R-:W-:Y:S01]  /*1ec0*/  FFMA R0, R0, R29, R0 ;  /* 0x0000001d00007223 */ /* 0x000fe20000000000 */
[----:B0-----:R-:W0:Y:S03]  /*1ed0*/  FCHK P0, R49, R3 ;  /* 0x0000000331007302 */ /* 0x001e260000000000 */
[----:B------:R-:W-:-:S04]  /*1ee0*/  FFMA R4, R0, R49, RZ ;  /* 0x0000003100047223 */ /* 0x000fc800000000ff */
[----:B------:R-:W-:-:S04]  /*1ef0*/  FFMA R29, -R3, R4, R49 ;  /* 0x00000004031d7223 */ /* 0x000fc80000000131 */
[----:B------:R-:W-:Y:S01]  /*1f00*/  FFMA R29, R0, R29, R4 ;  /* 0x0000001d001d7223 */ /* 0x000fe20000000004 */
[----:B0-2---:R-:W-:Y:S06]  /*1f10*/  @!P0 BRA `(.L_x_31) ;  /* 0x0000000000108947 */ /* 0x005fec0003800000 */
[----:B------:R-:W-:Y:S01]  /*1f20*/  IMAD.MOV.U32 R8, RZ, RZ, R3 ;  /* 0x000000ffff087224 */ /* 0x000fe200078e0003 */
[----:B------:R-:W-:-:S07]  /*1f30*/  MOV R42, 0x1f50 ;  /* 0x00001f50002a7802 */ /* 0x000fce0000000f00 */
[----:B------:R-:W-:Y:S05]  /*1f40*/  CALL.REL.NOINC `($__internal_2_$__cuda_sm3x_div_rn_noftz_f32_slowpath) ;  /* 0x0000005400047944 */ /* 0x000fea0003c00000 */
[----:B------:R-:W-:-:S07]  /*1f50*/  MOV R29, R0 ;  /* 0x00000000001d7202 */ /* 0x000fce0000000f00 */
.L_x_31:
[----:B------:R-:W-:Y:S05]  /*1f60*/  BSYNC.RECONVERGENT B3 ;  /* 0x0000000000037941 */ /* 0x000fea0003800200 */
.L_x_30:
[----:B------:R-:W0:Y:S01]  /*1f70*/  LDS R49, [R2+0x8] ;  /* 0x0000080002317984 */ /* 0x000e220000000800 */
[----:B------:R-:W1:Y:S01]  /*1f80*/  MUFU.RCP R0, R3 ;  /* 0x0000000300007308 */ /* 0x000e620000001000 */
[----:B------:R-:W-:Y:S02]  /*1f90*/  BSSY.RECONVERGENT B3, `(.L_x_32) ;  /* 0x000000d000037945 */ /* 0x000fe40003800200 */
[----:B------:R2:W-:Y:S01]  /*1fa0*/  STS [R2+0x4], R29 ;  /* 0x0000041d02007388 */ /* 0x0005e20000000800 */
[----:B-1----:R-:W-:-:S04]  /*1fb0*/  FFMA R7, -R3, R0, 1 ;  /* 0x3f80000003077423 */ /* 0x002fc80000000100 */
[----:B------:R-:W-:Y:S01]  /*1fc0*/  FFMA R0, R0, R7, R0 ;  /* 0x0000000700007223 */ /* 0x000fe20000000000 */
[----:B0-----:R-:W0:Y:S03]  /*1fd0*/  FCHK P0, R49, R3 ;  /* 0x0000000331007302 */ /* 0x001e260000000000 */
[----:B------:R-:W-:-:S04]  /*1fe0*/  FFMA R4, R0, R49, RZ ;  /* 0x0000003100047223 */ /* 0x000fc800000000ff */
[----:B------:R-:W-:-:S04]  /*1ff0*/  FFMA R7, -R3, R4, R49 ;  /* 0x0000000403077223 */ /* 0x000fc80000000131 */
[----:B------:R-:W-:Y:S01]  /*2000*/  FFMA R7, R0, R7, R4 ;  /* 0x0000000700077223 */ /* 0x000fe20000000004 */
[----:B0-2---:R-:W-:Y:S06]  /*2010*/  @!P0 BRA `(.L_x_33) ;  /* 0x0000000000108947 */ /* 0x005fec0003800000 */
[----:B------:R-:W-:Y:S02]  /*2020*/  MOV R8, R3 ;  /* 0x0000000300087202 */ /* 0x000fe40000000f00 */
[----:B------:R-:W-:-:S07]  /*2030*/  MOV R42, 0x2050 ;  /* 0x00002050002a7802 */ /* 0x000fce0000000f00 */
[----:B------:R-:W-:Y:S05]  /*2040*/  CALL.REL.NOINC `($__internal_2_$__cuda_sm3x_div_rn_noftz_f32_slowpath) ;  /* 0x0000005000c47944 */ /* 0x000fea0003c00000 */
[----:B------:R-:W-:-:S07]  /*2050*/  MOV R7, R0 ;  /* 0x0000000000077202 */ /* 0x000fce0000000f00 */
.L_x_33:
[----:B------:R-:W-:Y:S05]  /*2060*/  BSYNC.RECONVERGENT B3 ;  /* 0x0000000000037941 */ /* 0x000fea0003800200 */
.L_x_32:
        /* <DEDUP_REMOVED lines=14> */
.L_x_35:
[----:B------:R-:W-:Y:S05]  /*2150*/  BSYNC.RECONVERGENT B3 ;  /* 0x0000000000037941 */ /* 0x000fea0003800200 */
.L_x_34:
[----:B------:R0:W-:Y:S01]  /*2160*/  STS [R2+0xc], R0 ;  /* 0x00000c0002007388 */ /* 0x0001e20000000800 */
[----:B------:R-:W-:Y:S05]  /*2170*/  @!P4 BRA `(.L_x_36) ;  /* 0xfffffff800e8c947 */ /* 0x000fea000383ffff */
.L_x_19:
[----:B------:R-:W-:Y:S05]  /*2180*/  BSYNC.RECONVERGENT B2 ;  /* 0x0000000000027941 */ /* 0x000fea0003800200 */
.L_x_18:
[----:B------:R-:W-:Y:S01]  /*2190*/  ISETP.NE.AND P0, PT, R37, R20, PT ;  /* 0x000000142500720c */ /* 0x000fe20003f05270 */
[----:B------:R-:W-:-:S03]  /*21a0*/  HFMA2 R8, -RZ, RZ, 0, 0 ;  /* 0x00000000ff087431 */ /* 0x000fc600000001ff */
[----:B------:R-:W-:-:S13]  /*21b0*/  ISETP.NE.OR P0, PT, R38, R21, P0 ;  /* 0x000000152600720c */ /* 0x000fda0000705670 */
[----:B0-----:R-:W-:-:S05]  /*21c0*/  @!P0 MOV R0, 0x3f800000 ;  /* 0x3f80000000008802 */ /* 0x001fca0000000f00 */
[----:B------:R0:W-:Y:S01]  /*21d0*/  @!P0 STS [R9+0x4], R0 ;  /* 0x0000040009008388 */ /* 0x0001e20000000800 */
[----:B------:R-:W-:Y:S06]  /*21e0*/  BAR.SYNC.DEFER_BLOCKING 0x0 ;  /* 0x0000000000007b1d */ /* 0x000fec0000010000 */
[----:B------:R-:W-:Y:S05]  /*21f0*/  @P6 BRA `(.L_x_37) ;  /* 0x0000000400a46947 */ /* 0x000fea0003800000 */
[----:B------:R-:W-:Y:S01]  /*2200*/  ISETP.GE.U32.AND P0, PT, R17, 0xf, PT ;  /* 0x0000000f1100780c */ /* 0x000fe20003f06070 */
[----:B------:R-:W-:Y:S01]  /*2210*/  IMAD.MOV.U32 R3, RZ, RZ, R22 ;  /* 0x000000ffff037224 */ /* 0x000fe200078e0016 */
[----:B------:R-:W-:Y:S02]  /*2220*/  LOP3.LUT P1, RZ, R16, 0xf, RZ, 0xc0, !PT ;  /* 0x0000000f10ff7812 */ /* 0x000fe4000782c0ff */
[----:B------:R-:W-:-:S09]  /*2230*/  MOV R8, RZ ;  /* 0x000000ff00087202 */ /* 0x000fd20000000f00 */
[----:B------:R-:W-:Y:S05]  /*2240*/  @!P0 BRA `(.L_x_38) ;  /* 0x0000000000ac8947 */ /* 0x000fea0003800000 */
[----:B------:R-:W1:Y:S01]  /*2250*/  S2R R3, SR_CgaCtaId ;  /* 0x0000000000037919 */ /* 0x000e620000008800 */
[----:B0-----:R-:W-:Y:S02]  /*2260*/  MOV R0, 0x400 ;  /* 0x0000040000007802 */ /* 0x001fe40000000f00 */
[----:B------:R-:W-:Y:S02]  /*2270*/  LOP3.LUT R2, R16, 0xfffffff0, RZ, 0xc0, !PT ;  /* 0xfffffff010027812 */ /* 0x000fe400078ec0ff */
[----:B------:R-:W-:Y:S02]  /*2280*/  MOV R8, RZ ;  /* 0x000000ff00087202 */ /* 0x000fe40000000f00 */
[----:B-1----:R-:W-:Y:S02]  /*2290*/  LEA R0, R3, R0, 0x18 ;  /* 0x0000000003007211 */ /* 0x002fe400078ec0ff */
[----:B------:R-:W-:-:S07]  /*22a0*/  MOV R3, R22 ;  /* 0x0000001600037202 */ /* 0x000fce0000000f00 */
.L_x_39:
[C---:B------:R-:W-:Y:S01]  /*22b0*/  LEA R28, R3.reuse, R0, 0x2 ;  /* 0x00000000031c7211 */ /* 0x040fe200078e10ff */
        /* <DEDUP_REMOVED lines=26> */
[----:B------:R-:W-:-:S04]  /*2460*/  FFMA R5, R4, R4, R5 ;  /* 0x0000000404057223 */ /* 0x000fc80000000005 */
[----:B0-----:R-:W-:Y:S01]  /*2470*/  FFMA R8, R8, R8, R5 ;  /* 0x0000000808087223 */ /* 0x001fe20000000005 */
[----:B------:R-:W-:-:S03]  /*2480*/  IADD3 R5, PT, PT, R18, R3, RZ ;  /* 0x0000000312057210 */ /* 0x000fc60007ffe0ff */
[----:B-1----:R-:W-:Y:S01]  /*2490*/  FFMA R41, R41, R41, R8 ;  /* 0x0000002929297223 */ /* 0x002fe20000000008 */
[----:B------:R-:W-:-:S03]  /*24a0*/  ISETP.NE.AND P0, PT, R5, R2, PT ;  /* 0x000000020500720c */ /* 0x000fc60003f05270 */
[----:B--2---:R-:W-:-:S04]  /*24b0*/  FFMA R42, R42, R42, R41 ;  /* 0x0000002a2a2a7223 */ /* 0x004fc80000000029 */
[----:B---3--:R-:W-:-:S04]  /*24c0*/  FFMA R43, R43, R43, R42 ;  /* 0x0000002b2b2b7223 */ /* 0x008fc8000000002a */
[----:B----4-:R-:W-:-:S04]  /*24d0*/  FFMA R8, R44, R44, R43 ;  /* 0x0000002c2c087223 */ /* 0x010fc8000000002b */
[----:B-----5:R-:W-:Y:S01]  /*24e0*/  FFMA R8, R29, R29, R8 ;  /* 0x0000001d1d087223 */ /* 0x020fe20000000008 */
[----:B------:R-:W-:Y:S06]  /*24f0*/  @P0 BRA `(.L_x_39) ;  /* 0xfffffffc006c0947 */ /* 0x000fec000383ffff */
.L_x_38:
[----:B------:R-:W-:Y:S05]  /*2500*/  @!P1 BRA `(.L_x_37) ;  /* 0x0000000000e09947 */ /* 0x000fea0003800000 */
[----:B------:R-:W-:Y:S02]  /*2510*/  ISETP.GE.U32.AND P0, PT, R11, 0x7, PT ;  /* 0x000000070b00780c */ /* 0x000fe40003f06070 */
[----:B------:R-:W-:-:S11]  /*2520*/  LOP3.LUT P1, RZ, R14, 0x7, RZ, 0xc0, !PT ;  /* 0x000000070eff7812 */ /* 0x000fd6000782c0ff */
[----:B------:R-:W-:Y:S05]  /*2530*/  @!P0 BRA `(.L_x_40) ;  /* 0x0000000000548947 */ /* 0x000fea0003800000 */
[----:B------:R-:W1:Y:S01]  /*2540*/  S2R R5, SR_CgaCtaId ;  /* 0x0000000000057919 */ /* 0x000e620000008800 */
[----:B0-----:R-:W-:-:S04]  /*2550*/  MOV R0, 0x400 ;  /* 0x0000040000007802 */ /* 0x001fc80000000f00 */
[----:B-1----:R-:W-:-:S04]  /*2560*/  LEA R0, R5, R0, 0x18 ;  /* 0x0000000005007211 */ /* 0x002fc800078ec0ff */
[C---:B------:R-:W-:Y:S02]  /*2570*/  LEA R0, R3.reuse, R0, 0x2 ;  /* 0x0000000003007211 */ /* 0x040fe400078e10ff */
[----:B------:R-:W-:-:S03]  /*2580*/  IADD3 R3, PT, PT, R3, 0x8, RZ ;  /* 0x0000000803037810 */ /* 0x000fc60007ffe0ff */
[----:B------:R-:W0:Y:S04]  /*2590*/  LDS R5, [R0] ;  /* 0x0000000000057984 */ /* 0x000e280000000800 */
        /* <DEDUP_REMOVED lines=15> */
.L_x_40:
[----:B------:R-:W-:Y:S05]  /*2690*/  @!P1 BRA `(.L_x_37) ;  /* 0x00000000007c9947 */ /* 0x000fea0003800000 */
[----:B------:R-:W-:Y:S02]  /*26a0*/  ISETP.GE.U32.AND P1, PT, R12, 0x3, PT ;  /* 0x000000030c00780c */ /* 0x000fe40003f26070 */
[----:B------:R-:W-:-:S04]  /*26b0*/  LOP3.LUT R7, R15, 0x3, RZ, 0xc0, !PT ;  /* 0x000000030f077812 */ /* 0x000fc800078ec0ff */
[----:B------:R-:W-:-:S07]  /*26c0*/  ISETP.NE.AND P0, PT, R7, RZ, PT ;  /* 0x000000ff0700720c */ /* 0x000fce0003f05270 */
[----:B------:R-:W-:Y:S06]  /*26d0*/  @!P1 BRA `(.L_x_41) ;  /* 0x0000000000349947 */ /* 0x000fec0003800000 */
[----:B------:R-:W1:Y:S01]  /*26e0*/  S2R R5, SR_CgaCtaId ;  /* 0x0000000000057919 */ /* 0x000e620000008800 */
[----:B0-----:R-:W-:-:S04]  /*26f0*/  MOV R0, 0x400 ;  /* 0x0000040000007802 */ /* 0x001fc80000000f00 */
[----:B-1----:R-:W-:-:S05]  /*2700*/  LEA R0, R5, R0, 0x18 ;  /* 0x0000000005007211 */ /* 0x002fca00078ec0ff */
[C---:B------:R-:W-:Y:S01]  /*2710*/  IMAD R0, R3.reuse, 0x4, R0 ;  /* 0x0000000403007824 */ /* 0x040fe200078e0200 */
[----:B------:R-:W-:-:S04]  /*2720*/  IADD3 R3, PT, PT, R3, 0x4, RZ ;  /* 0x0000000403037810 */ /* 0x000fc80007ffe0ff */
        /* <DEDUP_REMOVED lines=8> */
.L_x_41:
[----:B------:R-:W-:Y:S05]  /*27b0*/  @!P0 BRA `(.L_x_37) ;  /* 0x0000000000348947 */ /* 0x000fea0003800000 */
[----:B------:R-:W1:Y:S01]  /*27c0*/  S2R R5, SR_CgaCtaId ;  /* 0x0000000000057919 */ /* 0x000e620000008800 */
[----:B0-----:R-:W-:Y:S02]  /*27d0*/  MOV R0, 0x400 ;  /* 0x0000040000007802 */ /* 0x001fe40000000f00 */
[----:B------:R-:W-:Y:S02]  /*27e0*/  ISETP.NE.AND P0, PT, R7, 0x1, PT ;  /* 0x000000010700780c */ /* 0x000fe40003f05270 */
[----:B-1----:R-:W-:-:S04]  /*27f0*/  LEA R0, R5, R0, 0x18 ;  /* 0x0000000005007211 */ /* 0x002fc800078ec0ff */
[----:B------:R-:W-:-:S05]  /*2800*/  LEA R0, R3, R0, 0x2 ;  /* 0x0000000003007211 */ /* 0x000fca00078e10ff */
[----:B------:R-:W0:Y:S02]  /*2810*/  LDS R3, [R0] ;  /* 0x0000000000037984 */ /* 0x000e240000000800 */
[----:B0-----:R-:W-:Y:S01]  /*2820*/  FFMA R8, R3, R3, R8 ;  /* 0x0000000303087223 */ /* 0x001fe20000000008 */
[----:B------:R-:W-:Y:S06]  /*2830*/  @!P0 BRA `(.L_x_37) ;  /* 0x0000000000148947 */ /* 0x000fec0003800000 */
[----:B------:R-:W-:Y:S01]  /*2840*/  ISETP.NE.AND P0, PT, R7, 0x2, PT ;  /* 0x000000020700780c */ /* 0x000fe20003f05270 */
[----:B------:R-:W0:-:S12]  /*2850*/  LDS R3, [R0+0x4] ;  /* 0x0000040000037984 */ /* 0x000e180000000800 */
[----:B------:R-:W1:Y:S01]  /*2860*/  @P0 LDS R5, [R0+0x8] ;  /* 0x0000080000050984 */ /* 0x000e620000000800 */
[----:B0-----:R-:W-:-:S04]  /*2870*/  FFMA R8, R3, R3, R8 ;  /* 0x0000000303087223 */ /* 0x001fc80000000008 */
[----:B-1----:R-:W-:-:S07]  /*2880*/  @P0 FFMA R8, R5, R5, R8 ;  /* 0x0000000505080223 */ /* 0x002fce0000000008 */
.L_x_37:
[----:B------:R-:W-:Y:S01]  /*2890*/  ISETP.EQ.AND P0, PT, R38, R21, P5 ;  /* 0x000000152600720c */ /* 0x000fe20002f02270 */
[----:B------:R-:W-:Y:S03]  /*28a0*/  BSSY.RECONVERGENT B2, `(.L_x_42) ;  /* 0x00000a6000027945 */ /* 0x000fe60003800200 */
[----:B------:R-:W-:Y:S02]  /*28b0*/  P2R R41, PR, RZ, 0x1 ;  /* 0x00000001ff297803 */ /* 0x000fe40000000000 */
[----:B------:R-:W-:-:S13]  /*28c0*/  ISETP.GE.OR P0, PT, R19, R34, !P0 ;  /* 0x000000221300720c */ /* 0x000fda0004706670 */
[----:B------:R-:W-:Y:S05]  /*28d0*/  @P0 BRA `(.L_x_43) ;  /* 0x0000000800880947 */ /* 0x000fea0003800000 */
[----:B------:R-:W-:Y:S02]  /*28e0*/  LOP3.LUT R7, R16, 0x3, RZ, 0xc0, !PT ;  /* 0x0000000310077812 */ /* 0x000fe400078ec0ff */
[----:B------:R-:W-:-:S07]  /*28f0*/  MOV R6, R19 ;  /* 0x0000001300067202 */ /* 0x000fce0000000f00 */
.L_x_61:
[----:B-123--:R-:W-:Y:S01]  /*2900*/  IMAD R5, R6, 0x4, R30 ;  /* 0x0000000406057824 */ /* 0x00efe200078e021e */
[----:B------:R-:W-:Y:S01]  /*2910*/  ISETP.NE.AND P0, PT, R7, RZ, PT ;  /* 0x000000ff0700720c */ /* 0x000fe20003f05270 */
[----:B------:R-:W-:Y:S01]  /*2920*/  IMAD R4, R40, R6, RZ ;  /* 0x0000000628047224 */ /* 0x000fe200078e02ff */
[----:B------:R-:W-:Y:S01]  /*2930*/  IADD3 R6, PT, PT, R6, 0x1, RZ ;  /* 0x0000000106067810 */ /* 0x000fe20007ffe0ff */
[----:B------:R-:W-:Y:S01]  /*2940*/  HFMA2 R48, -RZ, RZ, 0, 0 ;  /* 0x00000000ff307431 */ /* 0x000fe200000001ff */
[----:B------:R1:W-:Y:S01]  /*2950*/  STS [R5], RZ ;  /* 0x000000ff05007388 */ /* 0x0003e20000000800 */
[----:B------:R-:W-:Y:S02]  /*2960*/  MOV R3, R22 ;  /* 0x0000001600037202 */ /* 0x000fe40000000f00 */
[----:B------:R-:W-:-:S06]  /*2970*/  ISETP.GE.AND P5, PT, R6, R34, PT ;  /* 0x000000220600720c */ /* 0x000fcc0003fa6270 */
[----:B-1----:R-:W-:Y:S07]  /*2980*/  @!P0 BRA `(.L_x_44) ;  /* 0x0000000000fc8947 */ /* 0x002fee0003800000 */
[----:B------:R-:W-:Y:S01]  /*2990*/  IMAD.IADD R29, R4, 0x1, R31 ;  /* 0x00000001041d7824 */ /* 0x000fe200078e021f */
[----:B------:R-:W1:Y:S03]  /*29a0*/  LDS R2, [R9+0x4] ;  /* 0x0000040009027984 */ /* 0x000e660000000800 */
[----:B------:R-:W-:-:S05]  /*29b0*/  IMAD.WIDE.U32 R28, R29, 0x4, R26 ;  /* 0x000000041d1c7825 */ /* 0x000fca00078e001a */
[----:B0-----:R-:W2:Y:S01]  /*29c0*/  LDG.E R0, desc[UR6][R28.64+0x4] ;  /* 0x000004061c007981 */ /* 0x001ea2000c1e1900 */
[----:B------:R-:W0:Y:S01]  /*29d0*/  MUFU.RCP R3, R8 ;  /* 0x0000000800037308 */ /* 0x000e220000001000 */
[----:B------:R-:W-:Y:S01]  /*29e0*/  BSSY.RECONVERGENT B3, `(.L_x_45) ;  /* 0x000000e000037945 */ /* 0x000fe20003800200 */
[----:B------:R-:W-:Y:S01]  /*29f0*/  ISETP.NE.AND P4, PT, R7, 0x1, PT ;  /* 0x000000010700780c */ /* 0x000fe20003f85270 */
[----:B0-----:R-:W-:-:S04]  /*2a00*/  FFMA R42, R3, -R8, 1 ;  /* 0x3f800000032a7423 */ /* 0x001fc80000000808 */
[----:B------:R-:W-:Y:S01]  /*2a10*/  FFMA R42, R3, R42, R3 ;  /* 0x0000002a032a7223 */ /* 0x000fe20000000003 */
[----:B--2---:R-:W-:-:S04]  /*2a20*/  FADD R49, R0, R0 ;  /* 0x0000000000317221 */ /* 0x004fc80000000000 */
[----:B-1----:R-:W-:-:S04]  /*2a30*/  FMUL R49, R49, R2 ;  /* 0x0000000231317220 */ /* 0x002fc80000400000 */
[----:B------:R-:W0:Y:S01]  /*2a40*/  FCHK P0, R49, R8 ;  /* 0x0000000831007302 */ /* 0x000e220000000000 */
[----:B------:R-:W-:-:S04]  /*2a50*/  FFMA R3, R49, R42, RZ ;  /* 0x0000002a31037223 */ /* 0x000fc800000000ff */
[----:B------:R-:W-:-:S04]  /*2a60*/  FFMA R0, R3, -R8, R49 ;  /* 0x8000000803007223 */ /* 0x000fc80000000031 */
[----:B------:R-:W-:Y:S01]  /*2a70*/  FFMA R0, R42, R0, R3 ;  /* 0x000000002a007223 */ /* 0x000fe20000000003 */
[----:B------:R-:W-:Y:S01]  /*2a80*/  IADD3 R3, PT, PT, R31, 0x2, RZ ;  /* 0x000000021f037810 */ /* 0x000fe20007ffe0ff */
[----:B0-----:R-:W-:Y:S06]  /*2a90*/  @!P0 BRA `(.L_x_46) ;  /* 0x0000000000088947 */ /* 0x001fec0003800000 */
[----:B------:R-:W-:-:S07]  /*2aa0*/  MOV R42, 0x2ac0 ;  /* 0x00002ac0002a7802 */ /* 0x000fce0000000f00 */
[----:B------:R-:W-:Y:S05]  /*2ab0*/  CALL.REL.NOINC `($__internal_2_$__cuda_sm3x_div_rn_noftz_f32_slowpath) ;  /* 0x0000004800287944 */ /* 0x000fea0003c00000 */
.L_x_46:
[----:B------:R-:W-:Y:S05]  /*2ac0*/  BSYNC.RECONVERGENT B3 ;  /* 0x0000000000037941 */ /* 0x000fea0003800200 */
.L_x_45:
[----:B------:R-:W-:-:S05]  /*2ad0*/  FADD R48, RZ, R0 ;  /* 0x00000000ff307221 */ /* 0x000fca0000000000 */
[----:B------:R1:W-:Y:S01]  /*2ae0*/  STS [R5], R48 ;  /* 0x0000003005007388 */ /* 0x0003e20000000800 */
[----:B------:R-:W-:Y:S05]  /*2af0*/  @!P4 BRA `(.L_x_44) ;  /* 0x0000000000a0c947 */ /* 0x000fea0003800000 */
[----:B------:R-:W2:Y:S01]  /*2b00*/  LDG.E R0, desc[UR6][R28.64+0x8] ;  /* 0x000008061c007981 */ /* 0x000ea2000c1e1900 */
[----:B------:R-:W0:Y:S01]  /*2b10*/  MUFU.RCP R43, R8 ;  /* 0x00000008002b7308 */ /* 0x000e220000001000 */
[----:B------:R-:W-:Y:S01]  /*2b20*/  BSSY.RECONVERGENT B3, `(.L_x_47) ;  /* 0x000000f000037945 */ /* 0x000fe20003800200 */
[----:B------:R-:W-:Y:S01]  /*2b30*/  ISETP.NE.AND P4, PT, R7, 0x2, PT ;  /* 0x000000020700780c */ /* 0x000fe20003f85270 */
[----:B------:R-:W3:Y:S01]  /*2b40*/  LDS R3, [R9+0x8] ;  /* 0x0000080009037984 */ /* 0x000ee20000000800 */
[----:B0-----:R-:W-:Y:S01]  /*2b50*/  FFMA R42, R43, -R8, 1 ;  /* 0x3f8000002b2a7423 */ /* 0x001fe20000000808 */
[----:B--2---:R-:W-:-:S03]  /*2b60*/  FADD R2, R0, R0 ;  /* 0x0000000000027221 */ /* 0x004fc60000000000 */
[----:B------:R-:W-:Y:S01]  /*2b70*/  FFMA R0, R43, R42, R43 ;  /* 0x0000002a2b007223 */ /* 0x000fe2000000002b */
[----:B---3--:R-:W-:-:S04]  /*2b80*/  FMUL R49, R2, R3 ;  /* 0x0000000302317220 */ /* 0x008fc80000400000 */
[----:B------:R-:W0:Y:S01]  /*2b90*/  FCHK P0, R49, R8 ;  /* 0x0000000831007302 */ /* 0x000e220000000000 */
[----:B------:R-:W-:-:S04]  /*2ba0*/  FFMA R3, R0, R49, RZ ;  /* 0x0000003100037223 */ /* 0x000fc800000000ff */
[----:B------:R-:W-:-:S04]  /*2bb0*/  FFMA R2, R3, -R8, R49 ;  /* 0x8000000803027223 */ /* 0x000fc80000000031 */
[----:B------:R-:W-:Y:S01]  /*2bc0*/  FFMA R0, R0, R2, R3 ;  /* 0x0000000200007223 */ /* 0x000fe20000000003 */
[----:B------:R-:W-:Y:S01]  /*2bd0*/  IADD3 R3, PT, PT, R31, 0x3, RZ ;  /* 0x000000031f037810 */ /* 0x000fe20007ffe0ff */
[----:B0-----:R-:W-:Y:S06]  /*2be0*/  @!P0 BRA `(.L_x_48) ;  /* 0x0000000000088947 */ /* 0x001fec0003800000 */
[----:B------:R-:W-:-:S07]  /*2bf0*/  MOV R42, 0x2c10 ;  /* 0x00002c10002a7802 */ /* 0x000fce0000000f00 */
[----:B-1----:R-:W-:Y:S05]  /*2c00*/  CALL.REL.NOINC `($__internal_2_$__cuda_sm3x_div_rn_noftz_f32_slowpath) ;  /* 0x0000004400d47944 */ /* 0x002fea0003c00000 */
.L_x_48:
[----:B------:R-:W-:Y:S05]  /*2c10*/  BSYNC.RECONVERGENT B3 ;  /* 0x0000000000037941 */ /* 0x000fea0003800200 */
.L_x_47:
[----:B-1----:R-:W-:-:S05]  /*2c20*/  FADD R48, R48, R0 ;  /* 0x0000000030307221 */ /* 0x002fca0000000000 */
[----:B------:R2:W-:Y:S01]  /*2c30*/  STS [R5], R48 ;  /* 0x0000003005007388 */ /* 0x0005e20000000800 */
[----:B------:R-:W-:Y:S05]  /*2c40*/  @!P4 BRA `(.L_x_44) ;  /* 0x00000000004cc947 */ /* 0x000fea0003800000 */
[----:B------:R-:W3:Y:S01]  /*2c50*/  LDG.E R28, desc[UR6][R28.64+0xc] ;  /* 0x00000c061c1c7981 */ /* 0x000ee2000c1e1900 */
[----:B------:R-:W0:Y:S01]  /*2c60*/  MUFU.RCP R43, R8 ;  /* 0x00000008002b7308 */ /* 0x000e220000001000 */
[----:B------:R-:W-:Y:S02]  /*2c70*/  BSSY.RECONVERGENT B3, `(.L_x_49) ;  /* 0x000000e000037945 */ /* 0x000fe40003800200 */
[----:B------:R-:W1:Y:S01]  /*2c80*/  LDS R3, [R9+0xc] ;  /* 0x00000c0009037984 */ /* 0x000e620000000800 */
[----:B0-----:R-:W-:Y:S01]  /*2c90*/  FFMA R2, R43, -R8, 1 ;  /* 0x3f8000002b027423 */ /* 0x001fe20000000808 */
[----:B---3--:R-:W-:-:S04]  /*2ca0*/  FADD R0, R28, R28 ;  /* 0x0000001c1c007221 */ /* 0x008fc80000000000 */
[----:B-1----:R-:W-:Y:S01]  /*2cb0*/  FMUL R49, R0, R3 ;  /* 0x0000000300317220 */ /* 0x002fe20000400000 */
[----:B------:R-:W-:Y:S01]  /*2cc0*/  FFMA R0, R43, R2, R43 ;  /* 0x000000022b007223 */ /* 0x000fe2000000002b */
[----:B------:R-:W-:Y:S02]  /*2cd0*/  IADD3 R3, PT, PT, R31, 0x4, RZ ;  /* 0x000000041f037810 */ /* 0x000fe40007ffe0ff */
[----:B------:R-:W0:Y:S01]  /*2ce0*/  FCHK P0, R49, R8 ;  /* 0x0000000831007302 */ /* 0x000e220000000000 */
[----:B------:R-:W-:-:S04]  /*2cf0*/  FFMA R43, R0, R49, RZ ;  /* 0x00000031002b7223 */ /* 0x000fc800000000ff */
[----:B------:R-:W-:-:S04]  /*2d00*/  FFMA R2, R43, -R8, R49 ;  /* 0x800000082b027223 */ /* 0x000fc80000000031 */
[----:B------:R-:W-:Y:S01]  /*2d10*/  FFMA R0, R0, R2, R43 ;  /* 0x0000000200007223 */ /* 0x000fe2000000002b */
[----:B0-----:R-:W-:Y:S06]  /*2d20*/  @!P0 BRA `(.L_x_50) ;  /* 0x0000000000088947 */ /* 0x001fec0003800000 */
[----:B------:R-:W-:-:S07]  /*2d30*/  MOV R42, 0x2d50 ;  /* 0x00002d50002a7802 */ /* 0x000fce0000000f00 */
[----:B--2---:R-:W-:Y:S05]  /*2d40*/  CALL.REL.NOINC `($__internal_2_$__cuda_sm3x_div_rn_noftz_f32_slowpath) ;  /* 0x0000004400847944 */ /* 0x004fea0003c00000 */
.L_x_50:
[----:B------:R-:W-:Y:S05]  /*2d50*/  BSYNC.RECONVERGENT B3 ;  /* 0x0000000000037941 */ /* 0x000fea0003800200 */
.L_x_49:
[----:B--2---:R-:W-:-:S05]  /*2d60*/  FADD R48, R48, R0 ;  /* 0x0000000030307221 */ /* 0x004fca0000000000 */
[----:B------:R3:W-:Y:S02]  /*2d70*/  STS [R5], R48 ;  /* 0x0000003005007388 */ /* 0x0007e40000000800 */
.L_x_44:
[----:B------:R-:W-:-:S13]  /*2d80*/  ISETP.GE.U32.AND P0, PT, R17, 0x3, PT ;  /* 0x000000031100780c */ /* 0x000fda0003f06070 */
[----:B------:R-:W-:Y:S05]  /*2d90*/  @!P0 BRA `(.L_x_51) ;  /* 0x0000000400548947 */ /* 0x000fea0003800000 */
.L_x_60:
[----:B------:R-:W-:-:S04]  /*2da0*/  IMAD.IADD R29, R4, 0x1, R3 ;  /* 0x00000001041d7824 */ /* 0x000fc800078e0203 */
[----:B------:R-:W-:-:S06]  /*2db0*/  IMAD.WIDE.U32 R28, R29, 0x4, R26 ;  /* 0x000000041d1c7825 */ /* 0x000fcc00078e001a */
[----:B------:R-:W0:Y:S01]  /*2dc0*/  LDG.E R28, desc[UR6][R28.64] ;  /* 0x000000061c1c7981 */ /* 0x000e22000c1e1900 */
[----:B------:R-:W4:Y:S01]  /*2dd0*/  S2UR UR5, SR_CgaCtaId ;  /* 0x00000000000579c3 */ /* 0x000f220000008800 */
[----:B------:R-:W-:Y:S01]  /*2de0*/  UMOV UR4, 0x400 ;  /* 0x0000040000047882 */ /* 0x000fe20000000000 */
[----:B------:R-:W5:Y:S01]  /*2df0*/  MUFU.RCP R45, R8 ;  /* 0x00000008002d7308 */ /* 0x000f620000001000 */
[----:B------:R-:W-:Y:S01]  /*2e00*/  BSSY.RECONVERGENT B3, `(.L_x_52) ;  /* 0x000000f000037945 */ /* 0x000fe20003800200 */
[----:B-----5:R-:W-:Y:S01]  /*2e10*/  FFMA R42, R45, -R8, 1 ;  /* 0x3f8000002d2a7423 */ /* 0x020fe20000000808 */
[----:B----4-:R-:W-:-:S06]  /*2e20*/  ULEA UR4, UR5, UR4, 0x18 ;  /* 0x0000000405047291 */ /* 0x010fcc000f8ec0ff */
[----:B------:R-:W-:-:S05]  /*2e30*/  LEA R2, R3, UR4, 0x2 ;  /* 0x0000000403027c11 */ /* 0x000fca000f8e10ff */
[----:B------:R-:W4:Y:S01]  /*2e40*/  LDS R43, [R2] ;  /* 0x00000000022b7984 */ /* 0x000f220000000800 */
[----:B0-----:R-:W-:-:S04]  /*2e50*/  FADD R0, R28, R28 ;  /* 0x0000001c1c007221 */ /* 0x001fc80000000000 */
[----:B----4-:R-:W-:Y:S01]  /*2e60*/  FMUL R49, R0, R43 ;  /* 0x0000002b00317220 */ /* 0x010fe20000400000 */
[----:B------:R-:W-:-:S03]  /*2e70*/  FFMA R0, R45, R42, R45 ;  /* 0x0000002a2d007223 */ /* 0x000fc6000000002d */
[----:B------:R-:W0:Y:S01]  /*2e80*/  FCHK P0, R49, R8 ;  /* 0x0000000831007302 */ /* 0x000e220000000000 */
[----:B------:R-:W-:-:S04]  /*2e90*/  FFMA R29, R0, R49, RZ ;  /* 0x00000031001d7223 */ /* 0x000fc800000000ff */
[----:B------:R-:W-:-:S04]  /*2ea0*/  FFMA R28, R29, -R8, R49 ;  /* 0x800000081d1c7223 */ /* 0x000fc80000000031 */
[----:B------:R-:W-:Y:S01]  /*2eb0*/  FFMA R0, R0, R28, R29 ;  /* 0x0000001c00007223 */ /* 0x000fe2000000001d */
[----:B0-----:R-:W-:Y:S06]  /*2ec0*/  @!P0 BRA `(.L_x_53) ;  /* 0x0000000000088947 */ /* 0x001fec0003800000 */
[----:B------:R-:W-:-:S07]  /*2ed0*/  MOV R42, 0x2ef0 ;  /* 0x00002ef0002a7802 */ /* 0x000fce0000000f00 */
[----:B-123--:R-:W-:Y:S05]  /*2ee0*/  CALL.REL.NOINC `($__internal_2_$__cuda_sm3x_div_rn_noftz_f32_slowpath) ;  /* 0x00000044001c7944 */ /* 0x00efea0003c00000 */
.L_x_53:
[----:B------:R-:W-:Y:S05]  /*2ef0*/  BSYNC.RECONVERGENT B3 ;  /* 0x0000000000037941 */ /* 0x000fea0003800200 */
.L_x_52:
[----:B------:R-:W-:-:S04]  /*2f00*/  IADD3 R29, P0, PT, R4, R3, RZ ;  /* 0x00000003041d7210 */ /* 0x000fc80007f1e0ff */
[----:B------:R-:W-:Y:S02]  /*2f10*/  IADD3.X R42, PT, PT, RZ, RZ, RZ, P0, !PT ;  /* 0x000000ffff2a7210 */ /* 0x000fe400007fe4ff */
[----:B------:R-:W-:-:S04]  /*2f20*/  LEA R28, P0, R29, R26, 0x2 ;  /* 0x0000001a1d1c7211 */ /* 0x000fc800078010ff */
[----:B------:R-:W-:-:S05]  /*2f30*/  LEA.HI.X R29, R29, R27, R42, 0x2, P0 ;  /* 0x0000001b1d1d7211 */ /* 0x000fca00000f142a */
[----:B------:R-:W4:Y:S01]  /*2f40*/  LDG.E R42, desc[UR6][R28.64+0x4] ;  /* 0x000004061c2a7981 */ /* 0x000f22000c1e1900 */
[----:B-123--:R-:W-:Y:S01]  /*2f50*/  FADD R48, R0, R48 ;  /* 0x0000003000307221 */ /* 0x00efe20000000000 */
[----:B------:R-:W0:Y:S01]  /*2f60*/  MUFU.RCP R45, R8 ;  /* 0x00000008002d7308 */ /* 0x000e220000001000 */
[----:B------:R-:W-:Y:S03]  /*2f70*/  BSSY.RECONVERGENT B3, `(.L_x_54) ;  /* 0x000000e000037945 */ /* 0x000fe60003800200 */
[----:B------:R-:W-:Y:S04]  /*2f80*/  STS [R5], R48 ;  /* 0x0000003005007388 */ /* 0x000fe80000000800 */
[----:B------:R-:W1:Y:S01]  /*2f90*/  LDS R43, [R2+0x4] ;  /* 0x00000400022b7984 */ /* 0x000e620000000800 */
[----:B0-----:R-:W-:-:S04]  /*2fa0*/  FFMA R0, R45, -R8, 1 ;  /* 0x3f8000002d007423 */ /* 0x001fc80000000808 */
[----:B------:R-:W-:Y:S01]  /*2fb0*/  FFMA R0, R45, R0, R45 ;  /* 0x000000002d007223 */ /* 0x000fe2000000002d */
[----:B----4-:R-:W-:-:S04]  /*2fc0*/  FADD R42, R42, R42 ;  /* 0x0000002a2a2a7221 */ /* 0x010fc80000000000 */
[----:B-1----:R-:W-:-:S04]  /*2fd0*/  FMUL R49, R42, R43 ;  /* 0x0000002b2a317220 */ /* 0x002fc80000400000 */
[----:B------:R-:W0:Y:S01]  /*2fe0*/  FCHK P0, R49, R8 ;  /* 0x0000000831007302 */ /* 0x000e220000000000 */
[----:B------:R-:W-:-:S04]  /*2ff0*/  FFMA R43, R0, R49, RZ ;  /* 0x00000031002b7223 */ /* 0x000fc800000000ff */
[----:B------:R-:W-:-:S04]  /*3000*/  FFMA R42, R43, -R8, R49 ;  /* 0x800000082b2a7223 */ /* 0x000fc80000000031 */
[----:B------:R-:W-:Y:S01]  /*3010*/  FFMA R0, R0, R42, R43 ;  /* 0x0000002a00007223 */ /* 0x000fe2000000002b */
[----:B0-----:R-:W-:Y:S06]  /*3020*/  @!P0 BRA `(.L_x_55) ;  /* 0x0000000000088947 */ /* 0x001fec0003800000 */
[----:B------:R-:W-:-:S07]  /*3030*/  MOV R42, 0x3050 ;  /* 0x00003050002a7802 */ /* 0x000fce0000000f00 */
[----:B------:R-:W-:Y:S05]  /*3040*/  CALL.REL.NOINC `($__internal_2_$__cuda_sm3x_div_rn_noftz_f32_slowpath) ;  /* 0x0000004000c47944 */ /* 0x000fea0003c00000 */
.L_x_55:
[----:B------:R-:W-:Y:S05]  /*3050*/  BSYNC.RECONVERGENT B3 ;  /* 0x0000000000037941 */ /* 0x000fea0003800200 */
.L_x_54:
[----:B------:R-:W2:Y:S01]  /*3060*/  LDG.E R42, desc[UR6][R28.64+0x8] ;  /* 0x000008061c2a7981 */ /* 0x000ea2000c1e1900 */
[----:B------:R-:W-:Y:S01]  /*3070*/  FADD R48, R48, R0 ;  /* 0x0000000030307221 */ /* 0x000fe20000000000 */
[----:B------:R-:W0:Y:S01]  /*3080*/  MUFU.RCP R45, R8 ;  /* 0x00000008002d7308 */ /* 0x000e220000001000 */
[----:B------:R-:W-:Y:S03]  /*3090*/  BSSY.RECONVERGENT B3, `(.L_x_56) ;  /* 0x000000e000037945 */ /* 0x000fe60003800200 */
[----:B------:R-:W-:Y:S04]  /*30a0*/  STS [R5], R48 ;  /* 0x0000003005007388 */ /* 0x000fe80000000800 */
[----:B------:R-:W1:Y:S01]  /*30b0*/  LDS R43, [R2+0x8] ;  /* 0x00000800022b7984 */ /* 0x000e620000000800 */
        /* <DEDUP_REMOVED lines=11> */
.L_x_57:
[----:B------:R-:W-:Y:S05]  /*3170*/  BSYNC.RECONVERGENT B3 ;  /* 0x0000000000037941 */ /* 0x000fea0003800200 */
.L_x_56:
[----:B------:R-:W2:Y:S01]  /*3180*/  LDG.E R28, desc[UR6][R28.64+0xc] ;  /* 0x00000c061c1c7981 */ /* 0x000ea2000c1e1900 */
[----:B------:R-:W-:Y:S01]  /*3190*/  FADD R48, R48, R0 ;  /* 0x0000000030307221 */ /* 0x000fe20000000000 */
[----:B------:R-:W0:Y:S01]  /*31a0*/  MUFU.RCP R45, R8 ;  /* 0x00000008002d7308 */ /* 0x000e220000001000 */
[----:B------:R-:W-:Y:S03]  /*31b0*/  BSSY.RECONVERGENT B3, `(.L_x_58) ;  /* 0x000000e000037945 */ /* 0x000fe60003800200 */
[----:B------:R-:W-:Y:S04]  /*31c0*/  STS [R5], R48 ;  /* 0x0000003005007388 */ /* 0x000fe80000000800 */
[----:B------:R-:W1:Y:S01]  /*31d0*/  LDS R43, [R2+0xc] ;  /* 0x00000c00022b7984 */ /* 0x000e620000000800 */
[----:B0-----:R-:W-:Y:S01]  /*31e0*/  FFMA R42, R45, -R8, 1 ;  /* 0x3f8000002d2a7423 */ /* 0x001fe20000000808 */
[----:B--2---:R-:W-:-:S04]  /*31f0*/  FADD R0, R28, R28 ;  /* 0x0000001c1c007221 */ /* 0x004fc80000000000 */
[----:B-1----:R-:W-:Y:S01]  /*3200*/  FMUL R49, R0, R43 ;  /* 0x0000002b00317220 */ /* 0x002fe20000400000 */
[----:B------:R-:W-:-:S03]  /*3210*/  FFMA R0, R45, R42, R45 ;  /* 0x0000002a2d007223 */ /* 0x000fc6000000002d */
[----:B------:R-:W0:Y:S01]  /*3220*/  FCHK P0, R49, R8 ;  /* 0x0000000831007302 */ /* 0x000e220000000000 */
[----:B------:R-:W-:-:S04]  /*3230*/  FFMA R43, R0, R49, RZ ;  /* 0x00000031002b7223 */ /* 0x000fc800000000ff */
[----:B------:R-:W-:-:S04]  /*3240*/  FFMA R28, R43, -R8, R49 ;  /* 0x800000082b1c7223 */ /* 0x000fc80000000031 */
[----:B------:R-:W-:Y:S01]  /*3250*/  FFMA R0, R0, R28, R43 ;  /* 0x0000001c00007223 */ /* 0x000fe2000000002b */
[----:B0-----:R-:W-:Y:S06]  /*3260*/  @!P0 BRA `(.L_x_59) ;  /* 0x0000000000088947 */ /* 0x001fec0003800000 */
[----:B------:R-:W-:-:S07]  /*3270*/  MOV R42, 0x3290 ;  /* 0x00003290002a7802 */ /* 0x000fce0000000f00 */
[----:B------:R-:W-:Y:S05]  /*3280*/  CALL.REL.NOINC `($__internal_2_$__cuda_sm3x_div_rn_noftz_f32_slowpath) ;  /* 0x0000004000347944 */ /* 0x000fea0003c00000 */
.L_x_59:
[----:B------:R-:W-:Y:S05]  /*3290*/  BSYNC.RECONVERGENT B3 ;  /* 0x0000000000037941 */ /* 0x000fea0003800200 */
.L_x_58:
[----:B------:R-:W-:Y:S01]  /*32a0*/  FADD R48, R48, R0 ;  /* 0x0000000030307221 */ /* 0x000fe20000000000 */
[----:B------:R-:W-:-:S04]  /*32b0*/  IADD3 R3, PT, PT, R3, 0x4, RZ ;  /* 0x0000000403037810 */ /* 0x000fc80007ffe0ff */
[----:B------:R4:W-:Y:S01]  /*32c0*/  STS [R5], R48 ;  /* 0x0000003005007388 */ /* 0x0009e20000000800 */
[----:B------:R-:W-:-:S13]  /*32d0*/  ISETP.NE.AND P0, PT, R3, R40, PT ;  /* 0x000000280300720c */ /* 0x000fda0003f05270 */
[----:B----4-:R-:W-:Y:S05]  /*32e0*/  @P0 BRA `(.L_x_60) ;  /* 0xfffffff800ac0947 */ /* 0x010fea000383ffff */
.L_x_51:
[----:B------:R-:W-:Y:S05]  /*32f0*/  @!P5 BRA `(.L_x_61) ;  /* 0xfffffff40080d947 */ /* 0x000fea000383ffff */
.L_x_43:
[----:B------:R-:W-:Y:S05]  /*3300*/  BSYNC.RECONVERGENT B2 ;  /* 0x0000000000027941 */ /* 0x000fea0003800200 */
.L_x_42:
[----:B------:R-:W-:Y:S01]  /*3310*/  BAR.SYNC.DEFER_BLOCKING 0x0 ;  /* 0x0000000000007b1d */ /* 0x000fe20000010000 */
[----:B------:R-:W-:-:S05]  /*3320*/  HFMA2 R2, -RZ, RZ, 0, 0 ;  /* 0x00000000ff027431 */ /* 0x000fca00000001ff */
[----:B------:R-:W-:Y:S05]  /*3330*/  @P6 BRA `(.L_x_62) ;  /* 0x0000000800306947 */ /* 0x000fea0003800000 */
[----:B------:R-:W-:Y:S01]  /*3340*/  ISETP.GE.U32.AND P0, PT, R17, 0xf, PT ;  /* 0x0000000f1100780c */ /* 0x000fe20003f06070 */
[----:B------:R-:W-:Y:S01]  /*3350*/  IMAD.MOV.U32 R2, RZ, RZ, RZ ;  /* 0x000000ffff027224 */ /* 0x000fe200078e00ff */
[----:B------:R-:W-:Y:S02]  /*3360*/  LOP3.LUT P1, RZ, R16, 0xf, RZ, 0xc0, !PT ;  /* 0x0000000f10ff7812 */ /* 0x000fe4000782c0ff */
[----:B------:R-:W-:-:S09]  /*3370*/  MOV R3, R22 ;  /* 0x0000001600037202 */ /* 0x000fd20000000f00 */
[----:B------:R-:W-:Y:S05]  /*3380*/  @!P0 BRA `(.L_x_63) ;  /* 0x0000000000f08947 */ /* 0x000fea0003800000 */
[----:B------:R-:W4:Y:S01]  /*3390*/  S2R R3, SR_CgaCtaId ;  /* 0x0000000000037919 */ /* 0x000f220000008800 */
[----:B0-----:R-:W-:Y:S02]  /*33a0*/  MOV R0, 0x400 ;  /* 0x0000040000007802 */ /* 0x001fe40000000f00 */
[----:B------:R-:W-:Y:S02]  /*33b0*/  LOP3.LUT R16, R16, 0xfffffff0, RZ, 0xc0, !PT ;  /* 0xfffffff010107812 */ /* 0x000fe400078ec0ff */
[----:B------:R-:W-:Y:S02]  /*33c0*/  MOV R2, RZ ;  /* 0x000000ff00027202 */ /* 0x000fe40000000f00 */
[----:B----4-:R-:W-:Y:S02]  /*33d0*/  LEA R0, R3, R0, 0x18 ;  /* 0x0000000003007211 */ /* 0x010fe400078ec0ff */
[----:B------:R-:W-:-:S07]  /*33e0*/  MOV R3, R22 ;  /* 0x0000001600037202 */ /* 0x000fce0000000f00 */
.L_x_64:
[C---:B-123--:R-:W-:Y:S01]  /*33f0*/  IMAD R5, R3.reuse, 0x4, R30 ;  /* 0x0000000403057824 */ /* 0x04efe200078e021e */
[C---:B------:R-:W-:Y:S02]  /*3400*/  LEA R4, R3.reuse, R0, 0x2 ;  /* 0x0000000003047211 */ /* 0x040fe400078e10ff */
[----:B------:R-:W-:Y:S02]  /*3410*/  IADD3 R3, PT, PT, R3, 0x10, RZ ;  /* 0x0000001003037810 */ /* 0x000fe40007ffe0ff */
[----:B------:R-:W-:Y:S04]  /*3420*/  LDS R7, [R5] ;  /* 0x0000000005077984 */ /* 0x000fe80000000800 */
[----:B------:R-:W0:Y:S04]  /*3430*/  LDS R42, [R4] ;  /* 0x00000000042a7984 */ /* 0x000e280000000800 */
[----:B------:R-:W-:Y:S04]  /*3440*/  LDS R44, [R5+0x4] ;  /* 0x00000400052c7984 */ /* 0x000fe80000000800 */
[----:B------:R-:W1:Y:S04]  /*3450*/  LDS R45, [R4+0x4] ;  /* 0x00000400042d7984 */ /* 0x000e680000000800 */
[----:B------:R-:W-:Y:S04]  /*3460*/  LDS R46, [R5+0x8] ;  /* 0x00000800052e7984 */ /* 0x000fe80000000800 */
[----:B------:R-:W2:Y:S04]  /*3470*/  LDS R47, [R4+0x8] ;  /* 0x00000800042f7984 */ /* 0x000ea80000000800 */
[----:B------:R-:W-:Y:S04]  /*3480*/  LDS R28, [R5+0xc] ;  /* 0x00000c00051c7984 */ /* 0x000fe80000000800 */
[----:B------:R-:W3:Y:S04]  /*3490*/  LDS R17, [R4+0xc] ;  /* 0x00000c0004117984 */ /* 0x000ee80000000800 */
[----:B------:R-:W-:Y:S04]  /*34a0*/  LDS R6, [R5+0x10] ;  /* 0x0000100005067984 */ /* 0x000fe80000000800 */
[----:B------:R-:W4:Y:S04]  /*34b0*/  LDS R29, [R4+0x10] ;  /* 0x00001000041d7984 */ /* 0x000f280000000800 */
[----:B------:R-:W-:Y:S01]  /*34c0*/  LDS R43, [R4+0x14] ;  /* 0x00001400042b7984 */ /* 0x000fe20000000800 */
[----:B0-----:R-:W-:-:S03]  /*34d0*/  FFMA R7, R7, R42, R2 ;  /* 0x0000002a07077223 */ /* 0x001fc60000000002 */
[----:B------:R-:W-:Y:S04]  /*34e0*/  LDS R48, [R5+0x3c] ;  /* 0x00003c0005307984 */ /* 0x000fe80000000800 */
[----:B------:R-:W0:Y:S01]  /*34f0*/  LDS R42, [R5+0x14] ;  /* 0x00001400052a7984 */ /* 0x000e220000000800 */
[----:B-1----:R-:W-:-:S03]  /*3500*/  FFMA R7, R44, R45, R7 ;  /* 0x0000002d2c077223 */ /* 0x002fc60000000007 */
[----:B------:R-:W-:Y:S04]  /*3510*/  LDS R2, [R5+0x20] ;  /* 0x0000200005027984 */ /* 0x000fe80000000800 */
[----:B------:R-:W-:Y:S01]  /*3520*/  LDS R44, [R5+0x18] ;  /* 0x00001800052c7984 */ /* 0x000fe20000000800 */
[----:B--2---:R-:W-:-:S03]  /*3530*/  FFMA R49, R46, R47, R7 ;  /* 0x0000002f2e317223 */ /* 0x004fc60000000007 */
[----:B------:R-:W1:Y:S04]  /*3540*/  LDS R45, [R4+0x18] ;  /* 0x00001800042d7984 */ /* 0x000e680000000800 */
[----:B------:R-:W-:Y:S01]  /*3550*/  LDS R46, [R5+0x1c] ;  /* 0x00001c00052e7984 */ /* 0x000fe20000000800 */
[----:B---3--:R-:W-:-:S03]  /*3560*/  FFMA R17, R28, R17, R49 ;  /* 0x000000111c117223 */ /* 0x008fc60000000031 */
[----:B------:R-:W2:Y:S04]  /*3570*/  LDS R47, [R4+0x1c] ;  /* 0x00001c00042f7984 */ /* 0x000ea80000000800 */
[----:B------:R-:W3:Y:S01]  /*3580*/  LDS R7, [R4+0x20] ;  /* 0x0000200004077984 */ /* 0x000ee20000000800 */
[----:B----4-:R-:W-:-:S03]  /*3590*/  FFMA R29, R6, R29, R17 ;  /* 0x0000001d061d7223 */ /* 0x010fc60000000011 */
[----:B------:R-:W-:Y:S04]  /*35a0*/  LDS R28, [R5+0x28] ;  /* 0x00002800051c7984 */ /* 0x000fe80000000800 */
[----:B------:R-:W-:Y:S04]  /*35b0*/  LDS R17, [R5+0x24] ;  /* 0x0000240005117984 */ /* 0x000fe80000000800 */
[----:B------:R-:W4:Y:S01]  /*35c0*/  LDS R6, [R4+0x24] ;  /* 0x0000240004067984 */ /* 0x000f220000000800 */
[----:B0-----:R-:W-:-:S03]  /*35d0*/  FFMA R43, R42, R43, R29 ;  /* 0x0000002b2a2b7223 */ /* 0x001fc6000000001d */
[----:B------:R-:W-:Y:S04]  /*35e0*/  LDS R49, [R4+0x3c] ;  /* 0x00003c0004317984 */ /* 0x000fe80000000800 */
[----:B------:R-:W0:Y:S04]  /*35f0*/  LDS R29, [R4+0x28] ;  /* 0x00002800041d7984 */ /* 0x000e280000000800 */
[----:B------:R-:W-:Y:S01]  /*3600*/  LDS R42, [R5+0x2c] ;  /* 0x00002c00052a7984 */ /* 0x000fe20000000800 */
[----:B-1----:R-:W-:-:S03]  /*3610*/  FFMA R45, R44, R45, R43 ;  /* 0x0000002d2c2d7223 */ /* 0x002fc6000000002b */
[----:B------:R-:W1:Y:S04]  /*3620*/  LDS R43, [R4+0x2c] ;  /* 0x00002c00042b7984 */ /* 0x000e680000000800 */
[----:B------:R-:W-:Y:S01]  /*3630*/  LDS R44, [R5+0x30] ;  /* 0x00003000052c7984 */ /* 0x000fe20000000800 */
[----:B--2---:R-:W-:-:S03]  /*3640*/  FFMA R47, R46, R47, R45 ;  /* 0x0000002f2e2f7223 */ /* 0x004fc6000000002d */
[----:B------:R-:W2:Y:S01]  /*3650*/  LDS R45, [R4+0x30] ;  /* 0x00003000042d7984 */ /* 0x000ea20000000800 */
[----:B---3--:R-:W-:-:S03]  /*3660*/  FFMA R50, R2, R7, R47 ;  /* 0x0000000702327223 */ /* 0x008fc6000000002f */
[----:B------:R-:W-:Y:S04]  /*3670*/  LDS R46, [R5+0x34] ;  /* 0x00003400052e7984 */ /* 0x000fe80000000800 */
[----:B------:R-:W3:Y:S04]  /*3680*/  LDS R47, [R4+0x34] ;  /* 0x00003400042f7984 */ /* 0x000ee80000000800 */
[----:B------:R-:W-:Y:S01]  /*3690*/  LDS R2, [R5+0x38] ;  /* 0x0000380005027984 */ /* 0x000fe20000000800 */
[----:B----4-:R-:W-:-:S03]  /*36a0*/  FFMA R17, R17, R6, R50 ;  /* 0x0000000611117223 */ /* 0x010fc60000000032 */
[----:B------:R-:W4:Y:S01]  /*36b0*/  LDS R7, [R4+0x38] ;  /* 0x0000380004077984 */ /* 0x000f220000000800 */
[----:B0-----:R-:W-:Y:S01]  /*36c0*/  FFMA R17, R28, R29, R17 ;  /* 0x0000001d1c117223 */ /* 0x001fe20000000011 */
[----:B------:R-:W-:-:S04]  /*36d0*/  IADD3 R29, PT, PT, R18, R3, RZ ;  /* 0x00000003121d7210 */ /* 0x000fc80007ffe0ff */
[----:B------:R-:W-:Y:S01]  /*36e0*/  ISETP.NE.AND P0, PT, R29, R16, PT ;  /* 0x000000101d00720c */ /* 0x000fe20003f05270 */
[----:B-1----:R-:W-:-:S04]  /*36f0*/  FFMA R17, R42, R43, R17 ;  /* 0x0000002b2a117223 */ /* 0x002fc80000000011 */
[----:B--2---:R-:W-:-:S04]  /*3700*/  FFMA R17, R44, R45, R17 ;  /* 0x0000002d2c117223 */ /* 0x004fc80000000011 */
[----:B---3--:R-:W-:-:S04]  /*3710*/  FFMA R17, R46, R47, R17 ;  /* 0x0000002f2e117223 */ /* 0x008fc80000000011 */
[----:B----4-:R-:W-:-:S04]  /*3720*/  FFMA R7, R2, R7, R17 ;  /* 0x0000000702077223 */ /* 0x010fc80000000011 */
[----:B------:R-:W-:Y:S01]  /*3730*/  FFMA R2, R48, R49, R7 ;  /* 0x0000003130027223 */ /* 0x000fe20000000007 */
[----:B------:R-:W-:Y:S06]  /*3740*/  @P0 BRA `(.L_x_64) ;  /* 0xfffffffc00280947 */ /* 0x000fec000383ffff */
.L_x_63:
[----:B------:R-:W-:Y:S05]  /*3750*/  @!P1 BRA `(.L_x_62) ;  /* 0x0000000400289947 */ /* 0x000fea0003800000 */
[----:B------:R-:W-:Y:S02]  /*3760*/  ISETP.GE.U32.AND P0, PT, R11, 0x7, PT ;  /* 0x000000070b00780c */ /* 0x000fe40003f06070 */
[----:B------:R-:W-:-:S11]  /*3770*/  LOP3.LUT P1, RZ, R14, 0x7, RZ, 0xc0, !PT ;  /* 0x000000070eff7812 */ /* 0x000fd6000782c0ff */
[----:B------:R-:W-:Y:S05]  /*3780*/  @!P0 BRA `(.L_x_65) ;  /* 0x0000000000788947 */ /* 0x000fea0003800000 */
[----:B-123--:R-:W1:Y:S01]  /*3790*/  S2R R5, SR_CgaCtaId ;  /* 0x0000000000057919 */ /* 0x00ee620000008800 */
[----:B0-----:R-:W-:Y:S01]  /*37a0*/  MOV R0, 0x400 ;  /* 0x0000040000007802 */ /* 0x001fe20000000f00 */
[----:B------:R-:W-:-:S05]  /*37b0*/  IMAD R6, R3, 0x4, R30 ;  /* 0x0000000403067824 */ /* 0x000fca00078e021e */
[----:B------:R-:W-:Y:S04]  /*37c0*/  LDS R7, [R6] ;  /* 0x0000000006077984 */ /* 0x000fe80000000800 */
[----:B------:R-:W-:Y:S04]  /*37d0*/  LDS R16, [R6+0x4] ;  /* 0x0000040006107984 */ /* 0x000fe80000000800 */
[----:B------:R-:W-:Y:S04]  /*37e0*/  LDS R28, [R6+0x8] ;  /* 0x00000800061c7984 */ /* 0x000fe80000000800 */
[----:B------:R-:W-:Y:S04]  /*37f0*/  LDS R42, [R6+0xc] ;  /* 0x00000c00062a7984 */ /* 0x000fe80000000800 */
[----:B------:R-:W-:Y:S04]  /*3800*/  LDS R44, [R6+0x10] ;  /* 0x00001000062c7984 */ /* 0x000fe80000000800 */
[----:B------:R-:W-:Y:S04]  /*3810*/  LDS R46, [R6+0x14] ;  /* 0x00001400062e7984 */ /* 0x000fe80000000800 */
[----:B------:R-:W-:Y:S01]  /*3820*/  LDS R4, [R6+0x18] ;  /* 0x0000180006047984 */ /* 0x000fe20000000800 */
[----:B-1----:R-:W-:-:S04]  /*3830*/  LEA R0, R5, R0, 0x18 ;  /* 0x0000000005007211 */ /* 0x002fc800078ec0ff */
[C---:B------:R-:W-:Y:S02]  /*3840*/  LEA R11, R3.reuse, R0, 0x2 ;  /* 0x00000000030b7211 */ /* 0x040fe400078e10ff */
[----:B------:R-:W-:Y:S01]  /*3850*/  LDS R0, [R6+0x1c] ;  /* 0x00001c0006007984 */ /* 0x000fe20000000800 */
        /* <DEDUP_REMOVED lines=17> */
.L_x_65:
[----:B------:R-:W-:Y:S05]  /*3970*/  @!P1 BRA `(.L_x_62) ;  /* 0x0000000000a09947 */ /* 0x000fea0003800000 */
[----:B------:R-:W-:Y:S02]  /*3980*/  ISETP.GE.U32.AND P1, PT, R12, 0x3, PT ;  /* 0x000000030c00780c */ /* 0x000fe40003f26070 */
[----:B------:R-:W-:-:S04]  /*3990*/  LOP3.LUT R15, R15, 0x3, RZ, 0xc0, !PT ;  /* 0x000000030f0f7812 */ /* 0x000fc800078ec0ff */
[----:B------:R-:W-:-:S07]  /*39a0*/  ISETP.NE.AND P0, PT, R15, RZ, PT ;  /* 0x000000ff0f00720c */ /* 0x000fce0003f05270 */
[----:B------:R-:W-:Y:S06]  /*39b0*/  @!P1 BRA `(.L_x_66) ;  /* 0x0000000000489947 */ /* 0x000fec0003800000 */
[----:B-123--:R-:W1:Y:S01]  /*39c0*/  S2R R5, SR_CgaCtaId ;  /* 0x0000000000057919 */ /* 0x00ee620000008800 */
[----:B0-----:R-:W-:-:S04]  /*39d0*/  MOV R0, 0x400 ;  /* 0x0000040000007802 */ /* 0x001fc80000000f00 */
[----:B-1----:R-:W-:Y:S02]  /*39e0*/  LEA R4, R5, R0, 0x18 ;  /* 0x0000000005047211 */ /* 0x002fe400078ec0ff */
[----:B------:R-:W-:-:S03]  /*39f0*/  LEA R0, R3, R30, 0x2 ;  /* 0x0000001e03007211 */ /* 0x000fc600078e10ff */
[C---:B------:R-:W-:Y:S01]  /*3a00*/  IMAD R4, R3.reuse, 0x4, R4 ;  /* 0x0000000403047824 */ /* 0x040fe200078e0204 */
[----:B------:R-:W-:Y:S01]  /*3a10*/  IADD3 R3, PT, PT, R3, 0x4, RZ ;  /* 0x0000000403037810 */ /* 0x000fe20007ffe0ff */
[----:B------:R-:W-:Y:S04]  /*3a20*/  LDS R5, [R0] ;  /* 0x0000000000057984 */ /* 0x000fe80000000800 */
[----:B------:R-:W0:Y:S04]  /*3a30*/  LDS R6, [R4] ;  /* 0x0000000004067984 */ /* 0x000e280000000800 */
[----:B------:R-:W-:Y:S04]  /*3a40*/  LDS R12, [R0+0x4] ;  /* 0x00000400000c7984 */ /* 0x000fe80000000800 */
[----:B------:R-:W1:Y:S04]  /*3a50*/  LDS R7, [R4+0x4] ;  /* 0x0000040004077984 */ /* 0x000e680000000800 */
[----:B------:R-:W-:Y:S04]  /*3a60*/  LDS R14, [R0+0x8] ;  /* 0x00000800000e7984 */ /* 0x000fe80000000800 */
[----:B------:R-:W2:Y:S04]  /*3a70*/  LDS R11, [R4+0x8] ;  /* 0x00000800040b7984 */ /* 0x000ea80000000800 */
[----:B------:R-:W-:Y:S04]  /*3a80*/  LDS R16, [R0+0xc] ;  /* 0x00000c0000107984 */ /* 0x000fe80000000800 */
[----:B------:R-:W3:Y:S01]  /*3a90*/  LDS R17, [R4+0xc] ;  /* 0x00000c0004117984 */ /* 0x000ee20000000800 */
[----:B0-----:R-:W-:-:S04]  /*3aa0*/  FFMA R5, R5, R6, R2 ;  /* 0x0000000605057223 */ /* 0x001fc80000000002 */
[----:B-1----:R-:W-:-:S04]  /*3ab0*/  FFMA R5, R12, R7, R5 ;  /* 0x000000070c057223 */ /* 0x002fc80000000005 */
[----:B--2---:R-:W-:-:S04]  /*3ac0*/  FFMA R5, R14, R11, R5 ;  /* 0x0000000b0e057223 */ /* 0x004fc80000000005 */
[----:B---3--:R-:W-:-:S07]  /*3ad0*/  FFMA R2, R16, R17, R5 ;  /* 0x0000001110027223 */ /* 0x008fce0000000005 */
.L_x_66:
[----:B------:R-:W-:Y:S05]  /*3ae0*/  @!P0 BRA `(.L_x_62) ;  /* 0x0000000000448947 */ /* 0x000fea0003800000 */
[----:B-123--:R-:W1:Y:S01]  /*3af0*/  S2R R5, SR_CgaCtaId ;  /* 0x0000000000057919 */ /* 0x00ee620000008800 */
[----:B0-----:R-:W-:Y:S02]  /*3b00*/  MOV R0, 0x400 ;  /* 0x0000040000007802 */ /* 0x001fe40000000f00 */
[----:B------:R-:W-:Y:S02]  /*3b10*/  LEA R6, R3, R30, 0x2 ;  /* 0x0000001e03067211 */ /* 0x000fe400078e10ff */
[----:B------:R-:W-:Y:S02]  /*3b20*/  ISETP.NE.AND P0, PT, R15, 0x1, PT ;  /* 0x000000010f00780c */ /* 0x000fe40003f05270 */
[----:B-1----:R-:W-:-:S04]  /*3b30*/  LEA R0, R5, R0, 0x18 ;  /* 0x0000000005007211 */ /* 0x002fc800078ec0ff */
[----:B------:R-:W-:Y:S02]  /*3b40*/  LEA R7, R3, R0, 0x2 ;  /* 0x0000000003077211 */ /* 0x000fe400078e10ff */
[----:B------:R-:W-:Y:S04]  /*3b50*/  LDS R3, [R6] ;  /* 0x0000000006037984 */ /* 0x000fe80000000800 */
[----:B------:R-:W0:Y:S02]  /*3b60*/  LDS R0, [R7] ;  /* 0x0000000007007984 */ /* 0x000e240000000800 */
[----:B0-----:R-:W-:Y:S01]  /*3b70*/  FFMA R2, R3, R0, R2 ;  /* 0x0000000003027223 */ /* 0x001fe20000000002 */
[----:B------:R-:W-:Y:S06]  /*3b80*/  @!P0 BRA `(.L_x_62) ;  /* 0x00000000001c8947 */ /* 0x000fec0003800000 */
[----:B------:R-:W-:Y:S01]  /*3b90*/  ISETP.NE.AND P0, PT, R15, 0x2, PT ;  /* 0x000000020f00780c */ /* 0x000fe20003f05270 */
[----:B------:R-:W-:Y:S04]  /*3ba0*/  LDS R3, [R6+0x4] ;  /* 0x0000040006037984 */ /* 0x000fe80000000800 */
[----:B------:R-:W0:Y:S08]  /*3bb0*/  LDS R0, [R7+0x4] ;  /* 0x0000040007007984 */ /* 0x000e300000000800 */
[----:B------:R-:W-:Y:S04]  /*3bc0*/  @P0 LDS R5, [R6+0x8] ;  /* 0x0000080006050984 */ /* 0x000fe80000000800 */
[----:B------:R-:W1:Y:S01]  /*3bd0*/  @P0 LDS R4, [R7+0x8] ;  /* 0x0000080007040984 */ /* 0x000e620000000800 */
[----:B0-----:R-:W-:-:S04]  /*3be0*/  FFMA R2, R3, R0, R2 ;  /* 0x0000000003027223 */ /* 0x001fc80000000002 */
[----:B-1----:R-:W-:-:S07]  /*3bf0*/  @P0 FFMA R2, R5, R4, R2 ;  /* 0x0000000405020223 */ /* 0x002fce0000000002 */
.L_x_62:
[----:B------:R-:W-:Y:S01]  /*3c00*/  BAR.SYNC.DEFER_BLOCKING 0x0 ;  /* 0x0000000000007b1d */ /* 0x000fe20000010000 */
[----:B------:R-:W-:-:S04]  /*3c10*/  ISETP.NE.AND P0, PT, R41, RZ, PT ;  /* 0x000000ff2900720c */ /* 0x000fc80003f05270 */
[----:B------:R-:W-:Y:S01]  /*3c20*/  ISETP.GE.OR P0, PT, R22, R34, !P0 ;  /* 0x000000221600720c */ /* 0x000fe20004706670 */
[----:B------:R-:W-:-:S12]  /*3c30*/  BSSY.RECONVERGENT B2, `(.L_x_67) ;  /* 0x000008e000027945 */ /* 0x000fd80003800200 */
[----:B------:R-:W-:Y:S05]  /*3c40*/  @P0 BRA `(.L_x_68) ;  /* 0x0000000800300947 */ /* 0x000fea0003800000 */
[----:B------:R-:W-:Y:S01]  /*3c50*/  IMAD.IADD R6, R34, 0x1, R18 ;  /* 0x0000000122067824 */ /* 0x000fe200078e0212 */
[----:B------:R-:W-:Y:S01]  /*3c60*/  BSSY.RECONVERGENT B3, `(.L_x_69) ;  /* 0x000003a000037945 */ /* 0x000fe20003800200 */
[----:B------:R-:W-:-:S03]  /*3c70*/  MOV R3, R22 ;  /* 0x0000001600037202 */ /* 0x000fc60000000f00 */
[----:B------:R-:W-:-:S13]  /*3c80*/  LOP3.LUT P0, R6, R6, 0x3, RZ, 0xc0, !PT ;  /* 0x0000000306067812 */ /* 0x000fda000780c0ff */
[----:B------:R-:W-:Y:S05]  /*3c90*/  @!P0 BRA `(.L_x_70) ;  /* 0x0000000000d88947 */ /* 0x000fea0003800000 */
[----:B------:R-:W4:Y:S01]  /*3ca0*/  LDS R7, [R9+0x4] ;  /* 0x0000040009077984 */ /* 0x000f220000000800 */
[----:B-123--:R-:W-:Y:S01]  /*3cb0*/  LEA R5, R31, R30, 0x2 ;  /* 0x0000001e1f057211 */ /* 0x00efe200078e10ff */
[----:B------:R-:W0:Y:S04]  /*3cc0*/  MUFU.RCP R11, R8 ;  /* 0x00000008000b7308 */ /* 0x000e280000001000 */
[----:B------:R1:W2:Y:S01]  /*3cd0*/  LDS R3, [R5+0x4] ;  /* 0x0000040005037984 */ /* 0x0002a20000000800 */
[----:B0-----:R-:W-:-:S04]  /*3ce0*/  FFMA R0, R11, -R8, 1 ;  /* 0x3f8000000b007423 */ /* 0x001fc80000000808 */
[----:B------:R-:W-:Y:S01]  /*3cf0*/  FFMA R0, R11, R0, R11 ;  /* 0x000000000b007223 */ /* 0x000fe2000000000b */
[----:B----4-:R-:W-:-:S04]  /*3d00*/  FMUL R49, R7, R2 ;  /* 0x0000000207317220 */ /* 0x010fc80000400000 */
[----:B------:R-:W0:Y:S01]  /*3d10*/  FCHK P0, R49, R8 ;  /* 0x0000000831007302 */ /* 0x000e220000000000 */
[----:B------:R-:W-:-:S04]  /*3d20*/  FFMA R7, R0, R49, RZ ;  /* 0x0000003100077223 */ /* 0x000fc800000000ff */
[----:B------:R-:W-:-:S04]  /*3d30*/  FFMA R4, R7, -R8, R49 ;  /* 0x8000000807047223 */ /* 0x000fc80000000031 */
[----:B------:R-:W-:Y:S01]  /*3d40*/  FFMA R0, R0, R4, R7 ;  /* 0x0000000400007223 */ /* 0x000fe20000000007 */
[----:B012---:R-:W-:Y:S06]  /*3d50*/  @!P0 BRA `(.L_x_71) ;  /* 0x0000000000088947 */ /* 0x007fec0003800000 */
[----:B------:R-:W-:-:S07]  /*3d60*/  MOV R42, 0x3d80 ;  /* 0x00003d80002a7802 */ /* 0x000fce0000000f00 */
[----:B------:R-:W-:Y:S05]  /*3d70*/  CALL.REL.NOINC `($__internal_2_$__cuda_sm3x_div_rn_noftz_f32_slowpath) ;  /* 0x0000003400787944 */ /* 0x000fea0003c00000 */
.L_x_71:
[----:B------:R-:W-:Y:S01]  /*3d80*/  FADD R7, R3, -R0 ;  /* 0x8000000003077221 */ /* 0x000fe20000000000 */
[----:B------:R-:W-:Y:S01]  /*3d90*/  LEA R4, R40, R9, 0x3 ;  /* 0x0000000928047211 */ /* 0x000fe200078e18ff */
[----:B------:R-:W-:Y:S01]  /*3da0*/  VIADD R3, R31, 0x2 ;  /* 0x000000021f037836 */ /* 0x000fe20000000000 */
[----:B------:R-:W-:-:S03]  /*3db0*/  ISETP.NE.AND P0, PT, R6, 0x1, PT ;  /* 0x000000010600780c */ /* 0x000fc60003f05270 */
[----:B------:R4:W-:Y:S10]  /*3dc0*/  STS [R4+0x4], R7 ;  /* 0x0000040704007388 */ /* 0x0009f40000000800 */
[----:B----4-:R-:W-:Y:S05]  /*3dd0*/  @!P0 BRA `(.L_x_70) ;  /* 0x0000000000888947 */ /* 0x010fea0003800000 */
[----:B------:R-:W0:Y:S01]  /*3de0*/  LDS R7, [R9+0x8] ;  /* 0x0000080009077984 */ /* 0x000e220000000800 */
[----:B------:R-:W1:Y:S03]  /*3df0*/  MUFU.RCP R11, R8 ;  /* 0x00000008000b7308 */ /* 0x000e660000001000 */
[----:B------:R2:W3:Y:S01]  /*3e00*/  LDS R3, [R5+0x8] ;  /* 0x0000080005037984 */ /* 0x0004e20000000800 */
[----:B-1----:R-:W-:-:S04]  /*3e10*/  FFMA R0, R11, -R8, 1 ;  /* 0x3f8000000b007423 */ /* 0x002fc80000000808 */
[----:B------:R-:W-:Y:S01]  /*3e20*/  FFMA R0, R11, R0, R11 ;  /* 0x000000000b007223 */ /* 0x000fe2000000000b */
[----:B0-----:R-:W-:-:S04]  /*3e30*/  FMUL R49, R7, R2 ;  /* 0x0000000207317220 */ /* 0x001fc80000400000 */
[----:B------:R-:W0:Y:S01]  /*3e40*/  FCHK P0, R49, R8 ;  /* 0x0000000831007302 */ /* 0x000e220000000000 */
[----:B------:R-:W-:-:S04]  /*3e50*/  FFMA R7, R0, R49, RZ ;  /* 0x0000003100077223 */ /* 0x000fc800000000ff */
[----:B------:R-:W-:-:S04]  /*3e60*/  FFMA R12, R7, -R8, R49 ;  /* 0x80000008070c7223 */ /* 0x000fc80000000031 */
[----:B------:R-:W-:Y:S01]  /*3e70*/  FFMA R0, R0, R12, R7 ;  /* 0x0000000c00007223 */ /* 0x000fe20000000007 */
[----:B0-23--:R-:W-:Y:S06]  /*3e80*/  @!P0 BRA `(.L_x_72) ;  /* 0x0000000000088947 */ /* 0x00dfec0003800000 */
[----:B------:R-:W-:-:S07]  /*3e90*/  MOV R42, 0x3eb0 ;  /* 0x00003eb0002a7802 */ /* 0x000fce0000000f00 */
[----:B------:R-:W-:Y:S05]  /*3ea0*/  CALL.REL.NOINC `($__internal_2_$__cuda_sm3x_div_rn_noftz_f32_slowpath) ;  /* 0x00000034002c7944 */ /* 0x000fea0003c00000 */
.L_x_72:
[----:B------:R-:W-:Y:S01]  /*3eb0*/  FADD R7, R3, -R0 ;  /* 0x8000000003077221 */ /* 0x000fe20000000000 */
[----:B------:R-:W-:Y:S02]  /*3ec0*/  ISETP.NE.AND P0, PT, R6, 0x2, PT ;  /* 0x000000020600780c */ /* 0x000fe40003f05270 */
[----:B------:R-:W-:Y:S02]  /*3ed0*/  IADD3 R3, PT, PT, R31, 0x3, RZ ;  /* 0x000000031f037810 */ /* 0x000fe40007ffe0ff */
[----:B------:R4:W-:Y:S09]  /*3ee0*/  STS [R4+0x8], R7 ;  /* 0x0000080704007388 */ /* 0x0009f20000000800 */
[----:B------:R-:W-:Y:S05]  /*3ef0*/  @!P0 BRA `(.L_x_70) ;  /* 0x0000000000408947 */ /* 0x000fea0003800000 */
[----:B------:R-:W0:Y:S01]  /*3f00*/  LDS R9, [R9+0xc] ;  /* 0x00000c0009097984 */ /* 0x000e220000000800 */
[----:B------:R-:W1:Y:S03]  /*3f10*/  MUFU.RCP R3, R8 ;  /* 0x0000000800037308 */ /* 0x000e660000001000 */
[----:B------:R-:W2:Y:S01]  /*3f20*/  LDS R5, [R5+0xc] ;  /* 0x00000c0005057984 */ /* 0x000ea20000000800 */
[----:B-1----:R-:W-:-:S04]  /*3f30*/  FFMA R0, R3, -R8, 1 ;  /* 0x3f80000003007423 */ /* 0x002fc80000000808 */
[----:B------:R-:W-:Y:S01]  /*3f40*/  FFMA R0, R3, R0, R3 ;  /* 0x0000000003007223 */ /* 0x000fe20000000003 */
[----:B0-----:R-:W-:-:S04]  /*3f50*/  FMUL R49, R9, R2 ;  /* 0x0000000209317220 */ /* 0x001fc80000400000 */
[----:B------:R-:W0:Y:S01]  /*3f60*/  FCHK P0, R49, R8 ;  /* 0x0000000831007302 */ /* 0x000e220000000000 */
[----:B------:R-:W-:-:S04]  /*3f70*/  FFMA R3, R0, R49, RZ ;  /* 0x0000003100037223 */ /* 0x000fc800000000ff */
[----:B------:R-:W-:-:S04]  /*3f80*/  FFMA R6, R3, -R8, R49 ;  /* 0x8000000803067223 */ /* 0x000fc80000000031 */
[----:B------:R-:W-:Y:S01]  /*3f90*/  FFMA R0, R0, R6, R3 ;  /* 0x0000000600007223 */ /* 0x000fe20000000003 */
[----:B0-2---:R-:W-:Y:S06]  /*3fa0*/  @!P0 BRA `(.L_x_73) ;  /* 0x0000000000088947 */ /* 0x005fec0003800000 */
[----:B------:R-:W-:-:S07]  /*3fb0*/  MOV R42, 0x3fd0 ;  /* 0x00003fd0002a7802 */ /* 0x000fce0000000f00 */
[----:B----4-:R-:W-:Y:S05]  /*3fc0*/  CALL.REL.NOINC `($__internal_2_$__cuda_sm3x_div_rn_noftz_f32_slowpath) ;  /* 0x0000003000e47944 */ /* 0x010fea0003c00000 */
.L_x_73:
[----:B------:R-:W-:Y:S01]  /*3fd0*/  FADD R5, R5, -R0 ;  /* 0x8000000005057221 */ /* 0x000fe20000000000 */
[----:B------:R-:W-:-:S04]  /*3fe0*/  IADD3 R3, PT, PT, R31, 0x4, RZ ;  /* 0x000000041f037810 */ /* 0x000fc80007ffe0ff */
[----:B------:R0:W-:Y:S03]  /*3ff0*/  STS [R4+0xc], R5 ;  /* 0x00000c0504007388 */ /* 0x0001e60000000800 */
.L_x_70:
[----:B------:R-:W-:Y:S05]  /*4000*/  BSYNC.RECONVERGENT B3 ;  /* 0x0000000000037941 */ /* 0x000fea0003800200 */
.L_x_69:
[----:B0-----:R-:W-:-:S04]  /*4010*/  IADD3 R0, PT, PT, R34, -0x2, -R31 ;  /* 0xfffffffe22007810 */ /* 0x001fc80007ffe81f */
[----:B------:R-:W-:-:S13]  /*4020*/  ISETP.GE.U32.AND P0, PT, R0, 0x3, PT ;  /* 0x000000030000780c */ /* 0x000fda0003f06070 */
[----:B------:R-:W-:Y:S05]  /*4030*/  @!P0 BRA `(.L_x_68) ;  /* 0x0000000400348947 */ /* 0x000fea0003800000 */
.L_x_82:
[----:B0-----:R-:W0:Y:S01]  /*4040*/  S2UR UR5, SR_CgaCtaId ;  /* 0x00000000000579c3 */ /* 0x001e220000008800 */
[----:B------:R-:W-:Y:S01]  /*4050*/  UMOV UR4, 0x400 ;  /* 0x0000040000047882 */ /* 0x000fe20000000000 */
[----:B------:R-:W-:Y:S01]  /*4060*/  LEA R6, R3, R30, 0x2 ;  /* 0x0000001e03067211 */ /* 0x000fe200078e10ff */
[----:B------:R-:W5:Y:S01]  /*4070*/  MUFU.RCP R9, R8 ;  /* 0x0000000800097308 */ /* 0x000f620000001000 */
[----:B------:R-:W-:Y:S03]  /*4080*/  BSSY.RECONVERGENT B3, `(.L_x_74) ;  /* 0x0000011000037945 */ /* 0x000fe60003800200 */
[----:B----4-:R-:W-:Y:S01]  /*4090*/  LDS R4, [R6] ;  /* 0x0000000006047984 */ /* 0x010fe20000000800 */
[----:B-----5:R-:W-:Y:S01]  /*40a0*/  FFMA R0, R9, -R8, 1 ;  /* 0x3f80000009007423 */ /* 0x020fe20000000808 */
[----:B0-----:R-:W-:-:S03]  /*40b0*/  ULEA UR4, UR5, UR4, 0x18 ;  /* 0x0000000405047291 */ /* 0x001fc6000f8ec0ff */
[----:B------:R-:W-:-:S03]  /*40c0*/  FFMA R0, R9, R0, R9 ;  /* 0x0000000009007223 */ /* 0x000fc60000000009 */
[C---:B------:R-:W-:Y:S01]  /*40d0*/  LEA R7, R3.reuse, UR4, 0x2 ;  /* 0x0000000403077c11 */ /* 0x040fe2000f8e10ff */
[----:B------:R-:W-:-:S04]  /*40e0*/  VIADD R3, R3, 0x4 ;  /* 0x0000000403037836 */ /* 0x000fc80000000000 */
[----:B-123--:R-:W0:Y:S01]  /*40f0*/  LDS R5, [R7] ;  /* 0x0000000007057984 */ /* 0x00ee220000000800 */
[----:B------:R-:W-:Y:S01]  /*4100*/  ISETP.NE.AND P4, PT, R3, R34, PT ;  /* 0x000000220300720c */ /* 0x000fe20003f85270 */
[----:B0-----:R-:W-:-:S04]  /*4110*/  FMUL R49, R5, R2 ;  /* 0x0000000205317220 */ /* 0x001fc80000400000 */
[----:B------:R-:W0:Y:S01]  /*4120*/  FCHK P0, R49, R8 ;  /* 0x0000000831007302 */ /* 0x000e220000000000 */
[----:B------:R-:W-:-:S04]  /*4130*/  FFMA R5, R0, R49, RZ ;  /* 0x0000003100057223 */ /* 0x000fc800000000ff */
[----:B------:R-:W-:-:S04]  /*4140*/  FFMA R12, R5, -R8, R49 ;  /* 0x80000008050c7223 */ /* 0x000fc80000000031 */
[----:B------:R-:W-:Y:S01]  /*4150*/  FFMA R0, R0, R12, R5 ;  /* 0x0000000c00007223 */ /* 0x000fe20000000005 */
[----:B0-----:R-:W-:Y:S06]  /*4160*/  @!P0 BRA `(.L_x_75) ;  /* 0x0000000000088947 */ /* 0x001fec0003800000 */
[----:B------:R-:W-:-:S07]  /*4170*/  MOV R42, 0x4190 ;  /* 0x00004190002a7802 */ /* 0x000fce0000000f00 */
[----:B------:R-:W-:Y:S05]  /*4180*/  CALL.REL.NOINC `($__internal_2_$__cuda_sm3x_div_rn_noftz_f32_slowpath) ;  /* 0x0000003000747944 */ /* 0x000fea0003c00000 */
.L_x_75:
[----:B------:R-:W-:Y:S05]  /*4190*/  BSYNC.RECONVERGENT B3 ;  /* 0x0000000000037941 */ /* 0x000fea0003800200 */
.L_x_74:
[----:B------:R-:W-:Y:S01]  /*41a0*/  FADD R12, R4, -R0 ;  /* 0x80000000040c7221 */ /* 0x000fe20000000000 */
[----:B------:R-:W-:Y:S01]  /*41b0*/  LEA R5, R40, R7, 0x3 ;  /* 0x0000000728057211 */ /* 0x000fe200078e18ff */
[----:B------:R-:W0:Y:S01]  /*41c0*/  MUFU.RCP R11, R8 ;  /* 0x00000008000b7308 */ /* 0x000e220000001000 */
[----:B------:R-:W-:Y:S03]  /*41d0*/  BSSY.RECONVERGENT B3, `(.L_x_76) ;  /* 0x000000e000037945 */ /* 0x000fe60003800200 */
[----:B------:R-:W-:Y:S04]  /*41e0*/  STS [R5], R12 ;  /* 0x0000000c05007388 */ /* 0x000fe80000000800 */
[----:B------:R-:W1:Y:S04]  /*41f0*/  LDS R9, [R7+0x4] ;  /* 0x0000040007097984 */ /* 0x000e680000000800 */
[----:B------:R2:W3:Y:S01]  /*4200*/  LDS R4, [R6+0x4] ;  /* 0x0000040006047984 */ /* 0x0004e20000000800 */
[----:B0-----:R-:W-:-:S04]  /*4210*/  FFMA R0, R11, -R8, 1 ;  /* 0x3f8000000b007423 */ /* 0x001fc80000000808 */
[----:B------:R-:W-:Y:S01]  /*4220*/  FFMA R0, R11, R0, R11 ;  /* 0x000000000b007223 */ /* 0x000fe2000000000b */
[----:B-1----:R-:W-:-:S04]  /*4230*/  FMUL R49, R9, R2 ;  /* 0x0000000209317220 */ /* 0x002fc80000400000 */
[----:B------:R-:W0:Y:S01]  /*4240*/  FCHK P0, R49, R8 ;  /* 0x0000000831007302 */ /* 0x000e220000000000 */
[----:B------:R-:W-:-:S04]  /*4250*/  FFMA R9, R0, R49, RZ ;  /* 0x0000003100097223 */ /* 0x000fc800000000ff */
[----:B------:R-:W-:-:S04]  /*4260*/  FFMA R14, R9, -R8, R49 ;  /* 0x80000008090e7223 */ /* 0x000fc80000000031 */
[----:B------:R-:W-:Y:S01]  /*4270*/  FFMA R0, R0, R14, R9 ;  /* 0x0000000e00007223 */ /* 0x000fe20000000009 */
[----:B0-23--:R-:W-:Y:S06]  /*4280*/  @!P0 BRA `(.L_x_77) ;  /* 0x0000000000088947 */ /* 0x00dfec0003800000 */
[----:B------:R-:W-:-:S07]  /*4290*/  MOV R42, 0x42b0 ;  /* 0x000042b0002a7802 */ /* 0x000fce0000000f00 */
[----:B------:R-:W-:Y:S05]  /*42a0*/  CALL.REL.NOINC `($__internal_2_$__cuda_sm3x_div_rn_noftz_f32_slowpath) ;  /* 0x00000030002c7944 */ /* 0x000fea0003c00000 */
.L_x_77:
[----:B------:R-:W-:Y:S05]  /*42b0*/  BSYNC.RECONVERGENT B3 ;  /* 0x0000000000037941 */ /* 0x000fea0003800200 */
.L_x_76:
[----:B------:R-:W-:Y:S01]  /*42c0*/  FADD R12, R4, -R0 ;  /* 0x80000000040c7221 */ /* 0x000fe20000000000 */
[----:B------:R-:W0:Y:S01]  /*42d0*/  MUFU.RCP R11, R8 ;  /* 0x00000008000b7308 */ /* 0x000e220000001000 */
[----:B------:R-:W-:Y:S03]  /*42e0*/  BSSY.RECONVERGENT B3, `(.L_x_78) ;  /* 0x000000e000037945 */ /* 0x000fe60003800200 */
[----:B------:R-:W-:Y:S04]  /*42f0*/  STS [R5+0x4], R12 ;  /* 0x0000040c05007388 */ /* 0x000fe80000000800 */
        /* <DEDUP_REMOVED lines=12> */
.L_x_79:
[----:B------:R-:W-:Y:S05]  /*43c0*/  BSYNC.RECONVERGENT B3 ;  /* 0x0000000000037941 */ /* 0x000fea0003800200 */
.L_x_78:
[----:B------:R-:W-:Y:S01]  /*43d0*/  FADD R4, R4, -R0 ;  /* 0x8000000004047221 */ /* 0x000fe20000000000 */
[----:B------:R-:W0:Y:S01]  /*43e0*/  MUFU.RCP R9, R8 ;  /* 0x0000000800097308 */ /* 0x000e220000001000 */
[----:B------:R-:W-:Y:S03]  /*43f0*/  BSSY.RECONVERGENT B3, `(.L_x_80) ;  /* 0x000000e000037945 */ /* 0x000fe60003800200 */
[----:B------:R-:W-:Y:S04]  /*4400*/  STS [R5+0x8], R4 ;  /* 0x0000080405007388 */ /* 0x000fe80000000800 */
[----:B------:R-:W1:Y:S04]  /*4410*/  LDS R7, [R7+0xc] ;  /* 0x00000c0007077984 */ /* 0x000e680000000800 */
[----:B------:R-:W2:Y:S01]  /*4420*/  LDS R6, [R6+0xc] ;  /* 0x00000c0006067984 */ /* 0x000ea20000000800 */
[----:B0-----:R-:W-:-:S04]  /*4430*/  FFMA R0, R9, -R8, 1 ;  /* 0x3f80000009007423 */ /* 0x001fc80000000808 */
[----:B------:R-:W-:Y:S01]  /*4440*/  FFMA R0, R9, R0, R9 ;  /* 0x0000000009007223 */ /* 0x000fe20000000009 */
[----:B-1----:R-:W-:-:S04]  /*4450*/  FMUL R49, R7, R2 ;  /* 0x0000000207317220 */ /* 0x002fc80000400000 */
[----:B------:R-:W0:Y:S01]  /*4460*/  FCHK P0, R49, R8 ;  /* 0x0000000831007302 */ /* 0x000e220000000000 */
[----:B------:R-:W-:-:S04]  /*4470*/  FFMA R9, R0, R49, RZ ;  /* 0x0000003100097223 */ /* 0x000fc800000000ff */
[----:B------:R-:W-:-:S04]  /*4480*/  FFMA R12, R9, -R8, R49 ;  /* 0x80000008090c7223 */ /* 0x000fc80000000031 */
[----:B------:R-:W-:Y:S01]  /*4490*/  FFMA R0, R0, R12, R9 ;  /* 0x0000000c00007223 */ /* 0x000fe20000000009 */
[----:B0-2---:R-:W-:Y:S06]  /*44a0*/  @!P0 BRA `(.L_x_81) ;  /* 0x0000000000088947 */ /* 0x005fec0003800000 */
[----:B------:R-:W-:-:S07]  /*44b0*/  MOV R42, 0x44d0 ;  /* 0x000044d0002a7802 */ /* 0x000fce0000000f00 */
[----:B------:R-:W-:Y:S05]  /*44c0*/  CALL.REL.NOINC `($__internal_2_$__cuda_sm3x_div_rn_noftz_f32_slowpath) ;  /* 0x0000002c00a47944 */ /* 0x000fea0003c00000 */
.L_x_81:
[----:B------:R-:W-:Y:S05]  /*44d0*/  BSYNC.RECONVERGENT B3 ;  /* 0x0000000000037941 */ /* 0x000fea0003800200 */
.L_x_80:
[----:B------:R-:W-:-:S05]  /*44e0*/  FADD R0, R6, -R0 ;  /* 0x8000000006007221 */ /* 0x000fca0000000000 */
[----:B------:R0:W-:Y:S01]  /*44f0*/  STS [R5+0xc], R0 ;  /* 0x00000c0005007388 */ /* 0x0001e20000000800 */
[----:B------:R-:W-:Y:S05]  /*4500*/  @P4 BRA `(.L_x_82) ;  /* 0xfffffff800cc4947 */ /* 0x000fea000383ffff */
.L_x_68:
[----:B------:R-:W-:Y:S05]  /*4510*/  BSYNC.RECONVERGENT B2 ;  /* 0x0000000000027941 */ /* 0x000fea0003800200 */
.L_x_67:
[----:B------:R-:W-:Y:S01]  /*4520*/  BAR.SYNC.DEFER_BLOCKING 0x0 ;  /* 0x0000000000007b1d */ /* 0x000fe20000010000 */
[----:B------:R-:W-:Y:S02]  /*4530*/  ISETP.GE.AND P0, PT, R19, R34, PT ;  /* 0x000000221300720c */ /* 0x000fe40003f06270 */
[----:B------:R-:W-:-:S03]  /*4540*/  VIMNMX R3, PT, PT, R37, R38, PT ;  /* 0x0000002625037248 */ /* 0x000fc60003fe0100 */
[----:B------:R-:W-:Y:S01]  /*4550*/  BSSY.RECONVERGENT B0, `(.L_x_83) ;  /* 0x000012c000007945 */ /* 0x000fe20003800200 */
[----:B------:R-:W-:-:S13]  /*4560*/  ISETP.LT.OR P0, PT, R3, R20, P0 ;  /* 0x000000140300720c */ /* 0x000fda0000701670 */
[----:B------:R-:W-:Y:S05]  /*4570*/  @P0 BRA `(.L_x_84) ;  /* 0x0000001000a40947 */ /* 0x000fea0003800000 */
[----:B------:R-:W5:Y:S01]  /*4580*/  S2UR UR5, SR_CgaCtaId ;  /* 0x00000000000579c3 */ /* 0x000f620000008800 */
[----:B------:R-:W-:Y:S01]  /*4590*/  UMOV UR4, 0x400 ;  /* 0x0000040000047882 */ /* 0x000fe20000000000 */
[----:B------:R-:W-:Y:S02]  /*45a0*/  IADD3 R11, PT, PT, R32, -R13, RZ ;  /* 0x8000000d200b7210 */ /* 0x000fe40007ffe0ff */
[----:B------:R-:W-:Y:S02]  /*45b0*/  LEA R16, R13, R24, 0x2 ;  /* 0x000000180d107211 */ /* 0x000fe400078e10ff */
[----:B------:R-:W-:Y:S01]  /*45c0*/  LOP3.LUT R11, R11, 0x3, RZ, 0xc0, !PT ;  /* 0x000000030b0b7812 */ /* 0x000fe200078ec0ff */
[----:B-----5:R-:W-:-:S06]  /*45d0*/  ULEA UR4, UR5, UR4, 0x18 ;  /* 0x0000000405047291 */ /* 0x020fcc000f8ec0ff */
[----:B0123--:R-:W-:-:S07]  /*45e0*/  LEA R5, R13, UR4, 0x2 ;  /* 0x000000040d057c11 */ /* 0x00ffce000f8e10ff */
.L_x_94:
[----:B------:R-:W-:Y:S01]  /*45f0*/  ISETP.GE.AND P0, PT, R13, R32, PT ;  /* 0x000000200d00720c */ /* 0x000fe20003f06270 */
[----:B------:R-:W-:-:S12]  /*4600*/  BSSY.RECONVERGENT B1, `(.L_x_85) ;  /* 0x000011d000017945 */ /* 0x000fd80003800200 */
[----:B0123--:R-:W-:Y:S05]  /*4610*/  @P0 BRA `(.L_x_86) ;  /* 0x00000010006c0947 */ /* 0x00ffea0003800000 */
[----:B------:R-:W0:Y:S01]  /*4620*/  S2R R3, SR_CgaCtaId ;  /* 0x0000000000037919 */ /* 0x000e220000008800 */
[----:B------:R-:W-:Y:S01]  /*4630*/  MOV R12, 0x400 ;  /* 0x00000400000c7802 */ /* 0x000fe20000000f00 */
[----:B------:R-:W-:Y:S01]  /*4640*/  BSSY.RECONVERGENT B2, `(.L_x_87) ;  /* 0x0000025000027945 */ /* 0x000fe20003800200 */
[----:B------:R-:W-:Y:S01]  /*4650*/  ISETP.NE.AND P0, PT, R11, RZ, PT ;  /* 0x000000ff0b00720c */ /* 0x000fe20003f05270 */
[----:B------:R-:W-:Y:S01]  /*4660*/  IMAD R0, R40, R19, RZ ;  /* 0x0000001328007224 */ /* 0x000fe200078e02ff */
[----:B0-----:R-:W-:Y:S02]  /*4670*/  LEA R12, R3, R12, 0x18 ;  /* 0x0000000c030c7211 */ /* 0x001fe400078ec0ff */
[----:B------:R-:W-:-:S03]  /*4680*/  MOV R3, R13 ;  /* 0x0000000d00037202 */ /* 0x000fc60000000f00 */
[----:B----4-:R-:W-:-:S05]  /*4690*/  IMAD R7, R19, 0x4, R12 ;  /* 0x0000000413077824 */ /* 0x010fca00078e020c */
[----:B------:R-:W-:Y:S01]  /*46a0*/  LEA R2, R40, R7, 0x3 ;  /* 0x0000000728027211 */ /* 0x000fe200078e18ff */
[----:B------:R0:W1:Y:S05]  /*46b0*/  LDS R4, [R7] ;  /* 0x0000000007047984 */ /* 0x00006a0000000800 */
[----:B------:R-:W2:Y:S01]  /*46c0*/  LDS R2, [R2] ;  /* 0x0000000002027984 */ /* 0x000ea20000000800 */
[----:B------:R-:W-:Y:S05]  /*46d0*/  @!P0 BRA `(.L_x_88) ;  /* 0x00000000006c8947 */ /* 0x000fea0003800000 */
[----:B0-----:R-:W-:Y:S01]  /*46e0*/  IADD3 R7, PT, PT, R13, R0, RZ ;  /* 0x000000000d077210 */ /* 0x001fe20007ffe0ff */
[----:B------:R-:W1:Y:S04]  /*46f0*/  LDS R8, [R16] ;  /* 0x0000000010087984 */ /* 0x000e680000000800 */
[----:B------:R-:W-:Y:S01]  /*4700*/  IMAD.WIDE.U32 R6, R7, 0x4, R26 ;  /* 0x0000000407067825 */ /* 0x000fe200078e001a */
[----:B------:R-:W2:Y:S04]  /*4710*/  LDS R9, [R5] ;  /* 0x0000000005097984 */ /* 0x000ea80000000800 */
[----:B------:R-:W1:Y:S01]  /*4720*/  LDG.E R3, desc[UR6][R6.64] ;  /* 0x0000000606037981 */ /* 0x000e62000c1e1900 */
[----:B------:R-:W-:Y:S01]  /*4730*/  ISETP.NE.AND P0, PT, R11, 0x1, PT ;  /* 0x000000010b00780c */ /* 0x000fe20003f05270 */
[----:B-1----:R-:W-:-:S04]  /*4740*/  FFMA R3, -R4, R8, R3 ;  /* 0x0000000804037223 */ /* 0x002fc80000000103 */
[----:B--2---:R-:W-:Y:S01]  /*4750*/  FFMA R9, -R2, R9, R3 ;  /* 0x0000000902097223 */ /* 0x004fe20000000103 */
[----:B------:R-:W-:-:S04]  /*4760*/  VIADD R3, R13, 0x1 ;  /* 0x000000010d037836 */ /* 0x000fc80000000000 */
[----:B------:R3:W-:Y:S03]  /*4770*/  STG.E desc[UR6][R6.64], R9 ;  /* 0x0000000906007986 */ /* 0x0007e6000c101906 */
[----:B------:R-:W-:Y:S05]  /*4780*/  @!P0 BRA `(.L_x_88) ;  /* 0x0000000000408947 */ /* 0x000fea0003800000 */
[----:B------:R-:W2:Y:S01]  /*4790*/  LDG.E R3, desc[UR6][R6.64+0x4] ;  /* 0x0000040606037981 */ /* 0x000ea2000c1e1900 */
[----:B------:R-:W-:-:S03]  /*47a0*/  ISETP.NE.AND P0, PT, R11, 0x2, PT ;  /* 0x000000020b00780c */ /* 0x000fc60003f05270 */
[----:B------:R-:W2:Y:S04]  /*47b0*/  LDS R8, [R16+0x4] ;  /* 0x0000040010087984 */ /* 0x000ea80000000800 */
[----:B---3--:R-:W0:Y:S01]  /*47c0*/  LDS R9, [R5+0x4] ;  /* 0x0000040005097984 */ /* 0x008e220000000800 */
[----:B--2---:R-:W-:-:S04]  /*47d0*/  FFMA R3, -R4, R8, R3 ;  /* 0x0000000804037223 */ /* 0x004fc80000000103 */
[----:B0-----:R-:W-:Y:S01]  /*47e0*/  FFMA R9, -R2, R9, R3 ;  /* 0x0000000902097223 */ /* 0x001fe20000000103 */
[----:B------:R-:W-:-:S04]  /*47f0*/  IADD3 R3, PT, PT, R13, 0x2, RZ ;  /* 0x000000020d037810 */ /* 0x000fc80007ffe0ff */
[----:B------:R4:W-:Y:S01]  /*4800*/  STG.E desc[UR6][R6.64+0x4], R9 ;  /* 0x0000040906007986 */ /* 0x0009e2000c101906 */
[----:B------:R-:W-:Y:S05]  /*4810*/  @!P0 BRA `(.L_x_88) ;  /* 0x00000000001c8947 */ /* 0x000fea0003800000 */
[----:B------:R-:W2:Y:S04]  /*4820*/  LDG.E R3, desc[UR6][R6.64+0x8] ;  /* 0x0000080606037981 */ /* 0x000ea8000c1e1900 */
[----:B------:R-:W2:Y:S04]  /*4830*/  LDS R8, [R16+0x8] ;  /* 0x0000080010087984 */ /* 0x000ea80000000800 */
[----:B----4-:R-:W0:Y:S01]  /*4840*/  LDS R9, [R5+0x8] ;  /* 0x0000080005097984 */ /* 0x010e220000000800 */
[----:B--2---:R-:W-:-:S04]  /*4850*/  FFMA R3, -R4, R8, R3 ;  /* 0x0000000804037223 */ /* 0x004fc80000000103 */
[----:B0-----:R-:W-:Y:S01]  /*4860*/  FFMA R9, -R2, R9, R3 ;  /* 0x0000000902097223 */ /* 0x001fe20000000103 */
[----:B------:R-:W-:-:S04]  /*4870*/  IADD3 R3, PT, PT, R13, 0x3, RZ ;  /* 0x000000030d037810 */ /* 0x000fc80007ffe0ff */
[----:B------:R0:W-:Y:S03]  /*4880*/  STG.E desc[UR6][R6.64+0x8], R9 ;  /* 0x0000080906007986 */ /* 0x0001e6000c101906 */
.L_x_88:
[----:B------:R-:W-:Y:S05]  /*4890*/  BSYNC.RECONVERGENT B2 ;  /* 0x0000000000027941 */ /* 0x000fea0003800200 */
.L_x_87:
[----:B0--34-:R-:W-:-:S04]  /*48a0*/  IADD3 R6, PT, PT, -R32, R13, RZ ;  /* 0x0000000d20067210 */ /* 0x019fc80007ffe1ff */
[----:B------:R-:W-:-:S13]  /*48b0*/  ISETP.GT.U32.AND P0, PT, R6, -0x4, PT ;  /* 0xfffffffc0600780c */ /* 0x000fda0003f04070 */
[----:B------:R-:W-:Y:S05]  /*48c0*/  @P0 BRA `(.L_x_86) ;  /* 0x0000000c00c00947 */ /* 0x000fea0003800000 */
[----:B------:R-:W-:Y:S01]  /*48d0*/  IMAD.IADD R6, R32, 0x1, -R3 ;  /* 0x0000000120067824 */ /* 0x000fe200078e0a03 */
[----:B------:R-:W-:Y:S01]  /*48e0*/  BSSY.RECONVERGENT B2, `(.L_x_89) ;  /* 0x0000086000027945 */ /* 0x000fe20003800200 */
[----:B------:R-:W-:-:S03]  /*48f0*/  PLOP3.LUT P0, PT, PT, PT, PT, 0x80, 0x8 ;  /* 0x000000000008781c */ /* 0x000fc60003f0f070 */
[----:B------:R-:W-:-:S13]  /*4900*/  ISETP.GT.AND P1, PT, R6, 0xc, PT ;  /* 0x0000000c0600780c */ /* 0x000fda0003f24270 */
[----:B------:R-:W-:Y:S05]  /*4910*/  @!P1 BRA `(.L_x_90) ;  /* 0x0000000800089947 */ /* 0x000fea0003800000 */
[----:B------:R-:W-:Y:S02]  /*4920*/  PLOP3.LUT P0, PT, PT, PT, PT, 0x8, 0x80 ;  /* 0x000000000080781c */ /* 0x000fe40003f0e170 */
[----:B------:R-:W-:-:S11]  /*4930*/  IADD3 R18, PT, PT, R32, -0xc, RZ ;  /* 0xfffffff420127810 */ /* 0x000fd60007ffe0ff */
.L_x_91:
[----:B------:R-:W-:-:S05]  /*4940*/  IADD3 R7, PT, PT, R0, R3, RZ ;  /* 0x0000000300077210 */ /* 0x000fca0007ffe0ff */
[----:B------:R-:W-:-:S05]  /*4950*/  IMAD.WIDE.U32 R6, R7, 0x4, R26 ;  /* 0x0000000407067825 */ /* 0x000fca00078e001a */
[----:B0-----:R-:W1:Y:S01]  /*4960*/  LDG.E R9, desc[UR6][R6.64] ;  /* 0x0000000606097981 */ /* 0x001e62000c1e1900 */
[C---:B------:R-:W-:Y:S01]  /*4970*/  LEA R17, R3.reuse, R24, 0x2 ;  /* 0x0000001803117211 */ /* 0x040fe200078e10ff */
[----:B------:R-:W-:Y:S01]  /*4980*/  IMAD R20, R3, 0x4, R12 ;  /* 0x0000000403147824 */ /* 0x000fe200078e020c */
[----:B------:R-:W-:-:S03]  /*4990*/  IADD3 R15, P1, PT, R0, R3, RZ ;  /* 0x00000003000f7210 */ /* 0x000fc60007f3e0ff */
[----:B------:R-:W1:Y:S01]  /*49a0*/  LDS R8, [R17] ;  /* 0x0000000011087984 */ /* 0x000e620000000800 */
[----:B------:R-:W-:Y:S02]  /*49b0*/  IADD3.X R29, PT, PT, RZ, RZ, RZ, P1, !PT ;  /* 0x000000ffff1d7210 */ /* 0x000fe40000ffe4ff */
[C---:B------:R-:W-:Y:S01]  /*49c0*/  LEA R14, P1, R15.reuse, R26, 0x2 ;  /* 0x0000001a0f0e7211 */ /* 0x040fe200078210ff */
[----:B------:R-:W2:Y:S03]  /*49d0*/  LDS R28, [R20] ;  /* 0x00000000141c7984 */ /* 0x000ea60000000800 */
[----:B------:R-:W-:Y:S01]  /*49e0*/  LEA.HI.X R15, R15, R27, R29, 0x2, P1 ;  /* 0x0000001b0f0f7211 */ /* 0x000fe200008f141d */
[----:B------:R-:W-:Y:S04]  /*49f0*/  LDS R42, [R17+0x8] ;  /* 0x00000800112a7984 */ /* 0x000fe80000000800 */
[----:B------:R-:W-:Y:S04]  /*4a00*/  LDS R46, [R17+0xc] ;  /* 0x00000c00112e7984 */ /* 0x000fe80000000800 */
[----:B------:R-:W-:Y:S04]  /*4a10*/  LDS R44, [R20+0x8] ;  /* 0x00000800142c7984 */ /* 0x000fe80000000800 */
[----:B------:R-:W-:Y:S01]  /*4a20*/  LDS R48, [R20+0xc] ;  /* 0x00000c0014307984 */ /* 0x000fe20000000800 */
[----:B-1----:R-:W-:-:S03]  /*4a30*/  FFMA R9, -R4, R8, R9 ;  /* 0x0000000804097223 */ /* 0x002fc60000000109 */
[----:B------:R-:W0:Y:S01]  /*4a40*/  LDS R8, [R17+0x4] ;  /* 0x0000040011087984 */ /* 0x000e220000000800 */
[----:B--2---:R-:W-:-:S03]  /*4a50*/  FFMA R9, -R2, R28, R9 ;  /* 0x0000001c02097223 */ /* 0x004fc60000000109 */
[----:B------:R-:W1:Y:S04]  /*4a60*/  LDS R28, [R20+0x4] ;  /* 0x00000400141c7984 */ /* 0x000e680000000800 */
[----:B------:R2:W-:Y:S04]  /*4a70*/  STG.E desc[UR6][R6.64], R9 ;  /* 0x0000000906007986 */ /* 0x0005e8000c101906 */
[----:B------:R-:W0:Y:S04]  /*4a80*/  LDG.E R41, desc[UR6][R14.64+0x4] ;  /* 0x000004060e297981 */ /* 0x000e28000c1e1900 */
[----:B------:R-:W3:Y:S04]  /*4a90*/  LDG.E R43, desc[UR6][R14.64+0x8] ;  /* 0x000008060e2b7981 */ /* 0x000ee8000c1e1900 */
[----:B------:R-:W4:Y:S01]  /*4aa0*/  LDG.E R45, desc[UR6][R14.64+0xc] ;  /* 0x00000c060e2d7981 */ /* 0x000f22000c1e1900 */
[----:B------:R-:W-:-:S04]  /*4ab0*/  IADD3 R29, PT, PT, R3, 0x4, RZ ;  /* 0x00000004031d7810 */ /* 0x000fc80007ffe0ff */
[----:B--2---:R-:W-:Y:S01]  /*4ac0*/  IADD3 R9, PT, PT, R0, R29, RZ ;  /* 0x0000001d00097210 */ /* 0x004fe20007ffe0ff */
[----:B0-----:R-:W-:-:S04]  /*4ad0*/  FFMA R41, -R4, R8, R41 ;  /* 0x0000000804297223 */ /* 0x001fc80000000129 */
[----:B------:R-:W-:-:S04]  /*4ae0*/  IMAD.WIDE.U32 R8, R9, 0x4, R26 ;  /* 0x0000000409087825 */ /* 0x000fc800078e001a */
[----:B---3--:R-:W-:Y:S01]  /*4af0*/  FFMA R43, -R4, R42, R43 ;  /* 0x0000002a042b7223 */ /* 0x008fe2000000012b */
[----:B-1----:R-:W-:Y:S01]  /*4b00*/  FFMA R41, -R2, R28, R41 ;  /* 0x0000001c02297223 */ /* 0x002fe20000000129 */
[----:B------:R-:W-:Y:S01]  /*4b10*/  LDS R42, [R20+0x10] ;  /* 0x00001000142a7984 */ /* 0x000fe20000000800 */
[----:B----4-:R-:W-:Y:S01]  /*4b20*/  FFMA R45, -R4, R46, R45 ;  /* 0x0000002e042d7223 */ /* 0x010fe2000000012d */
[C---:B------:R-:W-:Y:S02]  /*4b30*/  FFMA R43, -R2.reuse, R44, R43 ;  /* 0x0000002c022b7223 */ /* 0x040fe4000000012b */
[----:B------:R-:W-:Y:S01]  /*4b40*/  STG.E desc[UR6][R14.64+0x4], R41 ;  /* 0x000004290e007986 */ /* 0x000fe2000c101906 */
[----:B------:R-:W-:-:S03]  /*4b50*/  FFMA R45, -R2, R48, R45 ;  /* 0x00000030022d7223 */ /* 0x000fc6000000012d */
[----:B------:R-:W-:Y:S04]  /*4b60*/  STG.E desc[UR6][R14.64+0x8], R43 ;  /* 0x0000082b0e007986 */ /* 0x000fe8000c101906 */
[----:B------:R-:W-:Y:S04]  /*4b70*/  STG.E desc[UR6][R14.64+0xc], R45 ;  /* 0x00000c2d0e007986 */ /* 0x000fe8000c101906 */
[----:B------:R-:W2:Y:S01]  /*4b80*/  LDG.E R7, desc[UR6][R8.64] ;  /* 0x0000000608077981 */ /* 0x000ea2000c1e1900 */
[----:B------:R-:W-:-:S03]  /*4b90*/  IADD3 R47, P1, PT, R0, R29, RZ ;  /* 0x0000001d002f7210 */ /* 0x000fc60007f3e0ff */
[----:B------:R-:W2:Y:S02]  /*4ba0*/  LDS R28, [R17+0x10] ;  /* 0x00001000111c7984 */ /* 0x000ea40000000800 */
[----:B------:R-:W-:Y:S01]  /*4bb0*/  IMAD.X R44, RZ, RZ, RZ, P1 ;  /* 0x000000ffff2c7224 */ /* 0x000fe200008e06ff */
[C---:B------:R-:W-:Y:S01]  /*4bc0*/  LEA R6, P1, R47.reuse, R26, 0x2 ;  /* 0x0000001a2f067211 */ /* 0x040fe200078210ff */
[----:B------:R-:W0:Y:S04]  /*4bd0*/  LDS R14, [R17+0x14] ;  /* 0x00001400110e7984 */ /* 0x000e280000000800 */
[----:B------:R-:W-:Y:S04]  /*4be0*/  LDS R46, [R17+0x1c] ;  /* 0x00001c00112e7984 */ /* 0x000fe80000000800 */
[----:B------:R-:W-:Y:S01]  /*4bf0*/  LDS R48, [R20+0x1c] ;  /* 0x00001c0014307984 */ /* 0x000fe20000000800 */
[----:B--2---:R-:W-:Y:S01]  /*4c00*/  FFMA R29, -R4, R28, R7 ;  /* 0x0000001c041d7223 */ /* 0x004fe20000000107 */
[----:B------:R-:W-:-:S02]  /*4c10*/  LEA.HI.X R7, R47, R27, R44, 0x2, P1 ;  /* 0x0000001b2f077211 */ /* 0x000fc400008f142c */
[----:B------:R-:W-:Y:S01]  /*4c20*/  LDS R28, [R20+0x14] ;  /* 0x00001400141c7984 */ /* 0x000fe20000000800 */
[----:B------:R-:W-:-:S03]  /*4c30*/  FFMA R29, -R2, R42, R29 ;  /* 0x0000002a021d7223 */ /* 0x000fc6000000011d */
[----:B------:R-:W1:Y:S04]  /*4c40*/  LDS R42, [R17+0x18] ;  /* 0x00001800112a7984 */ /* 0x000e680000000800 */
[----:B------:R2:W-:Y:S04]  /*4c50*/  STG.E desc[UR6][R8.64], R29 ;  /* 0x0000001d08007986 */ /* 0x0005e8000c101906 */
[----:B------:R-:W0:Y:S04]  /*4c60*/  LDG.E R41, desc[UR6][R6.64+0x4] ;  /* 0x0000040606297981 */ /* 0x000e28000c1e1900 */
[----:B------:R-:W1:Y:S04]  /*4c70*/  LDG.E R43, desc[UR6][R6.64+0x8] ;  /* 0x00000806062b7981 */ /* 0x000e68000c1e1900 */
[----:B------:R-:W3:Y:S01]  /*4c80*/  LDG.E R45, desc[UR6][R6.64+0xc] ;  /* 0x00000c06062d7981 */ /* 0x000ee2000c1e1900 */
[----:B------:R-:W-:-:S03]  /*4c90*/  IADD3 R15, PT, PT, R3, 0x8, RZ ;  /* 0x00000008030f7810 */ /* 0x000fc60007ffe0ff */
[----:B------:R-:W4:Y:S01]  /*4ca0*/  LDS R44, [R20+0x18] ;  /* 0x00001800142c7984 */ /* 0x000f220000000800 */
[----:B--2---:R-:W-:-:S05]  /*4cb0*/  IADD3 R9, PT, PT, R0, R15, RZ ;  /* 0x0000000f00097210 */ /* 0x004fca0007ffe0ff */
[----:B------:R-:W-:-:S04]  /*4cc0*/  IMAD.WIDE.U32 R8, R9, 0x4, R26 ;  /* 0x0000000409087825 */ /* 0x000fc800078e001a */
[C---:B0-----:R-:W-:Y:S01]  /*4cd0*/  FFMA R41, -R4.reuse, R14, R41 ;  /* 0x0000000e04297223 */ /* 0x041fe20000000129 */
[----:B-1----:R-:W-:-:S03]  /*4ce0*/  FFMA R43, -R4, R42, R43 ;  /* 0x0000002a042b7223 */ /* 0x002fc6000000012b */
[----:B------:R-:W-:Y:S01]  /*4cf0*/  FFMA R41, -R2, R28, R41 ;  /* 0x0000001c02297223 */ /* 0x000fe20000000129 */
[----:B------:R-:W-:Y:S01]  /*4d00*/  LDS R42, [R20+0x20] ;  /* 0x00002000142a7984 */ /* 0x000fe20000000800 */
[----:B---3--:R-:W-:Y:S01]  /*4d10*/  FFMA R45, -R4, R46, R45 ;  /* 0x0000002e042d7223 */ /* 0x008fe2000000012d */
[C---:B----4-:R-:W-:Y:S02]  /*4d20*/  FFMA R43, -R2.reuse, R44, R43 ;  /* 0x0000002c022b7223 */ /* 0x050fe4000000012b */
[----:B------:R-:W-:Y:S01]  /*4d30*/  STG.E desc[UR6][R6.64+0x4], R41 ;  /* 0x0000042906007986 */ /* 0x000fe2000c101906 */
[----:B------:R-:W-:-:S03]  /*4d40*/  FFMA R45, -R2, R48, R45 ;  /* 0x00000030022d7223 */ /* 0x000fc6000000012d */
[----:B------:R-:W-:Y:S04]  /*4d50*/  STG.E desc[UR6][R6.64+0x8], R43 ;  /* 0x0000082b06007986 */ /* 0x000fe8000c101906 */
[----:B------:R-:W-:Y:S04]  /*4d60*/  STG.E desc[UR6][R6.64+0xc], R45 ;  /* 0x00000c2d06007986 */ /* 0x000fe8000c101906 */
[----:B------:R-:W2:Y:S01]  /*4d70*/  LDG.E R29, desc[UR6][R8.64] ;  /* 0x00000006081d7981 */ /* 0x000ea2000c1e1900 */
[----:B------:R-:W-:-:S03]  /*4d80*/  IADD3 R15, P1, PT, R0, R15, RZ ;  /* 0x0000000f000f7210 */ /* 0x000fc60007f3e0ff */
[----:B------:R-:W2:Y:S01]  /*4d90*/  LDS R28, [R17+0x20] ;  /* 0x00002000111c7984 */ /* 0x000ea20000000800 */
[----:B------:R-:W-:Y:S02]  /*4da0*/  IADD3.X R44, PT, PT, RZ, RZ, RZ, P1, !PT ;  /* 0x000000ffff2c7210 */ /* 0x000fe40000ffe4ff */
[C---:B------:R-:W-:Y:S01]  /*4db0*/  LEA R14, P1, R15.reuse, R26, 0x2 ;  /* 0x0000001a0f0e7211 */ /* 0x040fe200078210ff */
[----:B------:R-:W0:Y:S03]  /*4dc0*/  LDS R6, [R17+0x24] ;  /* 0x0000240011067984 */ /* 0x000e260000000800 */
[----:B------:R-:W-:Y:S01]  /*4dd0*/  LEA.HI.X R15, R15, R27, R44, 0x2, P1 ;  /* 0x0000001b0f0f7211 */ /* 0x000fe200008f142c */
[----:B------:R-:W-:Y:S04]  /*4de0*/  LDS R46, [R17+0x2c] ;  /* 0x00002c00112e7984 */ /* 0x000fe80000000800 */
[----:B------:R-:W-:Y:S04]  /*4df0*/  LDS R44, [R20+0x28] ;  /* 0x00002800142c7984 */ /* 0x000fe80000000800 */
[----:B------:R-:W-:Y:S01]  /*4e00*/  LDS R48, [R20+0x2c] ;  /* 0x00002c0014307984 */ /* 0x000fe20000000800 */
[----:B--2---:R-:W-:-:S03]  /*4e10*/  FFMA R29, -R4, R28, R29 ;  /* 0x0000001c041d7223 */ /* 0x004fc6000000011d */
[----:B------:R-:W-:Y:S01]  /*4e20*/  LDS R28, [R20+0x24] ;  /* 0x00002400141c7984 */ /* 0x000fe20000000800 */
[----:B------:R-:W-:-:S03]  /*4e30*/  FFMA R41, -R2, R42, R29 ;  /* 0x0000002a02297223 */ /* 0x000fc6000000011d */
[----:B------:R-:W1:Y:S04]  /*4e40*/  LDS R42, [R17+0x28] ;  /* 0x00002800112a7984 */ /* 0x000e680000000800 */
[----:B------:R2:W-:Y:S04]  /*4e50*/  STG.E desc[UR6][R8.64], R41 ;  /* 0x0000002908007986 */ /* 0x0005e8000c101906 */
[----:B------:R-:W0:Y:S04]  /*4e60*/  LDG.E R7, desc[UR6][R14.64+0x4] ;  /* 0x000004060e077981 */ /* 0x000e28000c1e1900 */
[----:B------:R-:W1:Y:S04]  /*4e70*/  LDG.E R43, desc[UR6][R14.64+0x8] ;  /* 0x000008060e2b7981 */ /* 0x000e68000c1e1900 */
[----:B------:R-:W3:Y:S01]  /*4e80*/  LDG.E R45, desc[UR6][R14.64+0xc] ;  /* 0x00000c060e2d7981 */ /* 0x000ee2000c1e1900 */
[----:B------:R-:W-:-:S05]  /*4e90*/  VIADD R29, R3, 0xc ;  /* 0x0000000c031d7836 */ /* 0x000fca0000000000 */
[----:B--2---:R-:W-:Y:S01]  /*4ea0*/  IADD3 R9, PT, PT, R0, R29, RZ ;  /* 0x0000001d00097210 */ /* 0x004fe20007ffe0ff */
[C---:B0-----:R-:W-:Y:S01]  /*4eb0*/  FFMA R7, -R4.reuse, R6, R7 ;  /* 0x0000000604077223 */ /* 0x041fe20000000107 */
[----:B-1----:R-:W-:-:S03]  /*4ec0*/  FFMA R43, -R4, R42, R43 ;  /* 0x0000002a042b7223 */ /* 0x002fc6000000012b */
[----:B------:R-:W-:Y:S01]  /*4ed0*/  FFMA R41, -R2, R28, R7 ;  /* 0x0000001c02297223 */ /* 0x000fe20000000107 */
[----:B------:R-:W-:Y:S01]  /*4ee0*/  IMAD.WIDE.U32 R6, R9, 0x4, R26 ;  /* 0x0000000409067825 */ /* 0x000fe200078e001a */
[----:B------:R-:W0:Y:S03]  /*4ef0*/  LDS R28, [R17+0x30] ;  /* 0x00003000111c7984 */ /* 0x000e260000000800 */
[----:B---3--:R-:W-:Y:S01]  /*4f00*/  FFMA R45, -R4, R46, R45 ;  /* 0x0000002e042d7223 */ /* 0x008fe2000000012d */
[C---:B------:R-:W-:Y:S01]  /*4f10*/  FFMA R43, -R2.reuse, R44, R43 ;  /* 0x0000002c022b7223 */ /* 0x040fe2000000012b */
[----:B------:R-:W-:Y:S02]  /*4f20*/  STG.E desc[UR6][R14.64+0x4], R41 ;  /* 0x000004290e007986 */ /* 0x000fe4000c101906 */
[----:B------:R-:W-:Y:S02]  /*4f30*/  FFMA R45, -R2, R48, R45 ;  /* 0x00000030022d7223 */ /* 0x000fe4000000012d */
[----:B------:R-:W-:Y:S04]  /*4f40*/  STG.E desc[UR6][R14.64+0x8], R43 ;  /* 0x0000082b0e007986 */ /* 0x000fe8000c101906 */
[----:B------:R-:W-:Y:S04]  /*4f50*/  STG.E desc[UR6][R14.64+0xc], R45 ;  /* 0x00000c2d0e007986 */ /* 0x000fe8000c101906 */
[----:B------:R-:W0:Y:S01]  /*4f60*/  LDG.E R9, desc[UR6][R6.64] ;  /* 0x0000000606097981 */ /* 0x000e22000c1e1900 */
[----:B------:R-:W-:-:S03]  /*4f70*/  IADD3 R47, P1, PT, R0, R29, RZ ;  /* 0x0000001d002f7210 */ /* 0x000fc60007f3e0ff */
[----:B------:R-:W1:Y:S01]  /*4f80*/  LDS R42, [R20+0x30] ;  /* 0x00003000142a7984 */ /* 0x000e620000000800 */
[----:B------:R-:W-:Y:S02]  /*4f90*/  IADD3.X R44, PT, PT, RZ, RZ, RZ, P1, !PT ;  /* 0x000000ffff2c7210 */ /* 0x000fe40000ffe4ff */
[C---:B------:R-:W-:Y:S01]  /*4fa0*/  LEA R8, P1, R47.reuse, R26, 0x2 ;  /* 0x0000001a2f087211 */ /* 0x040fe200078210ff */
[----:B------:R-:W2:Y:S04]  /*4fb0*/  LDS R14, [R17+0x34] ;  /* 0x00003400110e7984 */ /* 0x000ea80000000800 */
[----:B------:R-:W-:Y:S04]  /*4fc0*/  LDS R46, [R17+0x3c] ;  /* 0x00003c00112e7984 */ /* 0x000fe80000000800 */
[----:B------:R-:W-:Y:S01]  /*4fd0*/  LDS R48, [R20+0x3c] ;  /* 0x00003c0014307984 */ /* 0x000fe20000000800 */
[----:B0-----:R-:W-:Y:S01]  /*4fe0*/  FFMA R29, -R4, R28, R9 ;  /* 0x0000001c041d7223 */ /* 0x001fe20000000109 */
[----:B------:R-:W-:-:S02]  /*4ff0*/  LEA.HI.X R9, R47, R27, R44, 0x2, P1 ;  /* 0x0000001b2f097211 */ /* 0x000fc400008f142c */
[----:B------:R-:W-:Y:S01]  /*5000*/  LDS R28, [R20+0x34] ;  /* 0x00003400141c7984 */ /* 0x000fe20000000800 */
[----:B-1----:R-:W-:-:S03]  /*5010*/  FFMA R29, -R2, R42, R29 ;  /* 0x0000002a021d7223 */ /* 0x002fc6000000011d */
[----:B------:R-:W0:Y:S04]  /*5020*/  LDS R42, [R17+0x38] ;  /* 0x00003800112a7984 */ /* 0x000e280000000800 */
[----:B------:R-:W-:Y:S04]  /*5030*/  STG.E desc[UR6][R6.64], R29 ;  /* 0x0000001d06007986 */ /* 0x000fe8000c101906 */
[----:B------:R-:W2:Y:S04]  /*5040*/  LDG.E R15, desc[UR6][R8.64+0x4] ;  /* 0x00000406080f7981 */ /* 0x000ea8000c1e1900 */
[----:B------:R-:W0:Y:S04]  /*5050*/  LDG.E R41, desc[UR6][R8.64+0x8] ;  /* 0x0000080608297981 */ /* 0x000e28000c1e1900 */
[----:B------:R-:W3:Y:S01]  /*5060*/  LDG.E R43, desc[UR6][R8.64+0xc] ;  /* 0x00000c06082b7981 */ /* 0x000ee2000c1e1900 */
[----:B------:R-:W-:-:S03]  /*5070*/  IADD3 R3, PT, PT, R3, 0x10, RZ ;  /* 0x0000001003037810 */ /* 0x000fc60007ffe0ff */
[----:B------:R-:W1:Y:S01]  /*5080*/  LDS R44, [R20+0x38] ;  /* 0x00003800142c7984 */ /* 0x000e620000000800 */
[----:B------:R-:W-:Y:S01]  /*5090*/  ISETP.GE.AND P1, PT, R3, R18, PT ;  /* 0x000000120300720c */ /* 0x000fe20003f26270 */
[C---:B--2---:R-:W-:Y:S01]  /*50a0*/  FFMA R15, -R4.reuse, R14, R15 ;  /* 0x0000000e040f7223 */ /* 0x044fe2000000010f */
[----:B0-----:R-:W-:-:S03]  /*50b0*/  FFMA R41, -R4, R42, R41 ;  /* 0x0000002a04297223 */ /* 0x001fc60000000129 */
[----:B------:R-:W-:Y:S01]  /*50c0*/  FFMA R15, -R2, R28, R15 ;  /* 0x0000001c020f7223 */ /* 0x000fe2000000010f */
[----:B---3--:R-:W-:Y:S01]  /*50d0*/  FFMA R43, -R4, R46, R43 ;  /* 0x0000002e042b7223 */ /* 0x008fe2000000012b */
[----:B-1----:R-:W-:-:S03]  /*50e0*/  FFMA R41, -R2, R44, R41 ;  /* 0x0000002c02297223 */ /* 0x002fc60000000129 */
[----:B------:R0:W-:Y:S01]  /*50f0*/  STG.E desc[UR6][R8.64+0x4], R15 ;  /* 0x0000040f08007986 */ /* 0x0001e2000c101906 */
[----:B------:R-:W-:-:S03]  /*5100*/  FFMA R43, -R2, R48, R43 ;  /* 0x00000030022b7223 */ /* 0x000fc6000000012b */
[----:B------:R0:W-:Y:S04]  /*5110*/  STG.E desc[UR6][R8.64+0x8], R41 ;  /* 0x0000082908007986 */ /* 0x0001e8000c101906 */
[----:B------:R0:W-:Y:S01]  /*5120*/  STG.E desc[UR6][R8.64+0xc], R43 ;  /* 0x00000c2b08007986 */ /* 0x0001e2000c101906 */
[----:B------:R-:W-:Y:S05]  /*5130*/  @!P1 BRA `(.L_x_91) ;  /* 0xfffffff800009947 */ /* 0x000fea000383ffff */
.L_x_90:
[----:B------:R-:W-:Y:S05]  /*5140*/  BSYNC.RECONVERGENT B2 ;  /* 0x0000000000027941 */ /* 0x000fea0003800200 */
.L_x_89:
[----:B------:R-:W-:Y:S01]  /*5150*/  IMAD.IADD R6, R32, 0x1, -R3 ;  /* 0x0000000120067824 */ /* 0x000fe200078e0a03 */
[----:B------:R-:W-:Y:S04]  /*5160*/  BSSY.RECONVERGENT B2, `(.L_x_92) ;  /* 0x0000044000027945 */ /* 0x000fe80003800200 */
[----:B------:R-:W-:-:S13]  /*5170*/  ISETP.GT.AND P1, PT, R6, 0x4, PT ;  /* 0x000000040600780c */ /* 0x000fda0003f24270 */
[----:B------:R-:W-:Y:S05]  /*5180*/  @!P1 BRA `(.L_x_93) ;  /* 0x0000000400049947 */ /* 0x000fea0003800000 */
[----:B0-----:R-:W-:-:S05]  /*5190*/  IADD3 R9, PT, PT, R0, R3, RZ ;  /* 0x0000000300097210 */ /* 0x001fca0007ffe0ff */
[----:B------:R-:W-:-:S05]  /*51a0*/  IMAD.WIDE.U32 R8, R9, 0x4, R26 ;  /* 0x0000000409087825 */ /* 0x000fca00078e001a */
[----:B------:R-:W1:Y:S01]  /*51b0*/  LDG.E R7, desc[UR6][R8.64] ;  /* 0x0000000608077981 */ /* 0x000e62000c1e1900 */
[C---:B------:R-:W-:Y:S02]  /*51c0*/  LEA R17, R3.reuse, R24, 0x2 ;  /* 0x0000001803117211 */ /* 0x040fe400078e10ff */
[----:B------:R-:W-:Y:S02]  /*51d0*/  LEA R18, R3, R12, 0x2 ;  /* 0x0000000c03127211 */ /* 0x000fe400078e10ff */
[----:B------:R-:W-:Y:S01]  /*51e0*/  IADD3 R29, P0, PT, R0, R3, RZ ;  /* 0x00000003001d7210 */ /* 0x000fe20007f1e0ff */
[----:B------:R-:W1:Y:S04]  /*51f0*/  LDS R14, [R17] ;  /* 0x00000000110e7984 */ /* 0x000e680000000800 */
[----:B------:R-:W2:Y:S01]  /*5200*/  LDS R20, [R18] ;  /* 0x0000000012147984 */ /* 0x000ea20000000800 */
[----:B------:R-:W-:Y:S01]  /*5210*/  IMAD.X R28, RZ, RZ, RZ, P0 ;  /* 0x000000ffff1c7224 */ /* 0x000fe200000e06ff */
[----:B------:R-:W-:-:S02]  /*5220*/  LEA R6, P0, R29, R26, 0x2 ;  /* 0x0000001a1d067211 */ /* 0x000fc400078010ff */
[----:B------:R-:W-:Y:S04]  /*5230*/  LDS R44, [R17+0xc] ;  /* 0x00000c00112c7984 */ /* 0x000fe80000000800 */
[----:B------:R-:W-:Y:S04]  /*5240*/  LDS R42, [R18+0x8] ;  /* 0x00000800122a7984 */ /* 0x000fe80000000800 */
[----:B------:R-:W-:Y:S01]  /*5250*/  LDS R46, [R18+0xc] ;  /* 0x00000c00122e7984 */ /* 0x000fe20000000800 */
[----:B-1----:R-:W-:Y:S01]  /*5260*/  FFMA R15, -R4, R14, R7 ;  /* 0x0000000e040f7223 */ /* 0x002fe20000000107 */
[----:B------:R-:W-:-:S02]  /*5270*/  LEA.HI.X R7, R29, R27, R28, 0x2, P0 ;  /* 0x0000001b1d077211 */ /* 0x000fc400000f141c */
[----:B------:R-:W0:Y:S01]  /*5280*/  LDS R14, [R17+0x4] ;  /* 0x00000400110e7984 */ /* 0x000e220000000800 */
[----:B--2---:R-:W-:-:S03]  /*5290*/  FFMA R29, -R2, R20, R15 ;  /* 0x00000014021d7223 */ /* 0x004fc6000000010f */
        /* <DEDUP_REMOVED lines=11> */
[----:B----4-:R-:W-:Y:S01]  /*5350*/  FFMA R41, -R2, R20, R41 ;  /* 0x0000001402297223 */ /* 0x010fe20000000129 */
[----:B------:R-:W-:Y:S01]  /*5360*/  LDS R28, [R18+0x10] ;  /* 0x00001000121c7984 */ /* 0x000fe20000000800 */
[----:B---3--:R-:W-:Y:S01]  /*5370*/  FFMA R45, -R4, R44, R45 ;  /* 0x0000002c042d7223 */ /* 0x008fe2000000012d */
[C---:B------:R-:W-:Y:S02]  /*5380*/  FFMA R43, -R2.reuse, R42, R43 ;  /* 0x0000002a022b7223 */ /* 0x040fe4000000012b */
        /* <DEDUP_REMOVED lines=21> */
[----:B------:R-:W2:Y:S01]  /*54e0*/  LDG.E R43, desc[UR6][R14.64+0xc] ;  /* 0x00000c060e2b7981 */ /* 0x000ea2000c1e1900 */
[----:B------:R-:W-:Y:S01]  /*54f0*/  PLOP3.LUT P0, PT, PT, PT, PT, 0x8, 0x80 ;  /* 0x000000000080781c */ /* 0x000fe20003f0e170 */
[----:B------:R-:W-:-:S02]  /*5500*/  VIADD R3, R3, 0x8 ;  /* 0x0000000803037836 */ /* 0x000fc40000000000 */
[C---:B0-----:R-:W-:Y:S01]  /*5510*/  FFMA R7, -R4.reuse, R6, R7 ;  /* 0x0000000604077223 */ /* 0x041fe20000000107 */
[----:B-1----:R-:W-:-:S03]  /*5520*/  FFMA R41, -R4, R28, R41 ;  /* 0x0000001c04297223 */ /* 0x002fc60000000129 */
[----:B------:R-:W-:Y:S01]  /*5530*/  FFMA R7, -R2, R20, R7 ;  /* 0x0000001402077223 */ /* 0x000fe20000000107 */
[----:B--2---:R-:W-:Y:S01]  /*5540*/  FFMA R43, -R4, R44, R43 ;  /* 0x0000002c042b7223 */ /* 0x004fe2000000012b */
[----:B------:R-:W-:-:S03]  /*5550*/  FFMA R41, -R2, R42, R41 ;  /* 0x0000002a02297223 */ /* 0x000fc60000000129 */
[----:B------:R3:W-:Y:S01]  /*5560*/  STG.E desc[UR6][R14.64+0x4], R7 ;  /* 0x000004070e007986 */ /* 0x0007e2000c101906 */
[----:B------:R-:W-:-:S03]  /*5570*/  FFMA R43, -R2, R46, R43 ;  /* 0x0000002e022b7223 */ /* 0x000fc6000000012b */
[----:B------:R3:W-:Y:S04]  /*5580*/  STG.E desc[UR6][R14.64+0x8], R41 ;  /* 0x000008290e007986 */ /* 0x0007e8000c101906 */
[----:B------:R3:W-:Y:S02]  /*5590*/  STG.E desc[UR6][R14.64+0xc], R43 ;  /* 0x00000c2b0e007986 */ /* 0x0007e4000c101906 */
.L_x_93:
[----:B------:R-:W-:Y:S05]  /*55a0*/  BSYNC.RECONVERGENT B2 ;  /* 0x0000000000027941 */ /* 0x000fea0003800200 */
.L_x_92:
[----:B------:R-:W-:-:S13]  /*55b0*/  ISETP.LT.OR P0, PT, R3, R32, P0 ;  /* 0x000000200300720c */ /* 0x000fda0000701670 */
[----:B------:R-:W-:Y:S05]  /*55c0*/  @!P0 BRA `(.L_x_86) ;  /* 0x0000000000808947 */ /* 0x000fea0003800000 */
[----:B---3--:R-:W-:-:S05]  /*55d0*/  IADD3 R7, PT, PT, R0, R3, RZ ;  /* 0x0000000300077210 */ /* 0x008fca0007ffe0ff */
[----:B------:R-:W-:-:S05]  /*55e0*/  IMAD.WIDE.U32 R6, R7, 0x4, R26 ;  /* 0x0000000407067825 */ /* 0x000fca00078e001a */
[----:B0-----:R-:W1:Y:S01]  /*55f0*/  LDG.E R9, desc[UR6][R6.64] ;  /* 0x0000000606097981 */ /* 0x001e62000c1e1900 */
        /* <DEDUP_REMOVED lines=9> */
[----:B------:R-:W-:Y:S04]  /*5690*/  LDS R20, [R15+0x8] ;  /* 0x000008000f147984 */ /* 0x000fe80000000800 */
[----:B------:R-:W-:Y:S01]  /*56a0*/  LDS R42, [R15+0xc] ;  /* 0x00000c000f2a7984 */ /* 0x000fe20000000800 */
[----:B-1----:R-:W-:Y:S01]  /*56b0*/  FFMA R3, -R4, R12, R9 ;  /* 0x0000000c04037223 */ /* 0x002fe20000000109 */
[----:B------:R-:W-:-:S02]  /*56c0*/  LEA.HI.X R9, R29, R27, R0, 0x2, P0 ;  /* 0x0000001b1d097211 */ /* 0x000fc400000f1400 */
[----:B------:R-:W-:Y:S01]  /*56d0*/  LDS R12, [R15+0x4] ;  /* 0x000004000f0c7984 */ /* 0x000fe20000000800 */
[----:B--2---:R-:W-:-:S03]  /*56e0*/  FFMA R3, -R2, R17, R3 ;  /* 0x0000001102037223 */ /* 0x004fc60000000103 */
[----:B------:R-:W0:Y:S04]  /*56f0*/  LDS R0, [R14+0x4] ;  /* 0x000004000e007984 */ /* 0x000e280000000800 */
[----:B------:R1:W-:Y:S04]  /*5700*/  STG.E desc[UR6][R6.64], R3 ;  /* 0x0000000306007986 */ /* 0x0003e8000c101906 */
[----:B------:R-:W0:Y:S04]  /*5710*/  LDG.E R17, desc[UR6][R8.64+0x4] ;  /* 0x0000040608117981 */ /* 0x000e28000c1e1900 */
[----:B------:R-:W2:Y:S04]  /*5720*/  LDG.E R29, desc[UR6][R8.64+0x8] ;  /* 0x00000806081d7981 */ /* 0x000ea8000c1e1900 */
[----:B------:R-:W3:Y:S01]  /*5730*/  LDG.E R41, desc[UR6][R8.64+0xc] ;  /* 0x00000c0608297981 */ /* 0x000ee2000c1e1900 */
[C---:B0-----:R-:W-:Y:S01]  /*5740*/  FFMA R17, -R4.reuse, R0, R17 ;  /* 0x0000000004117223 */ /* 0x041fe20000000111 */
[----:B--2---:R-:W-:-:S03]  /*5750*/  FFMA R29, -R4, R18, R29 ;  /* 0x00000012041d7223 */ /* 0x004fc6000000011d */
[----:B------:R-:W-:Y:S01]  /*5760*/  FFMA R17, -R2, R12, R17 ;  /* 0x0000000c02117223 */ /* 0x000fe20000000111 */
[----:B---3--:R-:W-:Y:S01]  /*5770*/  FFMA R41, -R4, R28, R41 ;  /* 0x0000001c04297223 */ /* 0x008fe20000000129 */
[----:B------:R-:W-:-:S03]  /*5780*/  FFMA R29, -R2, R20, R29 ;  /* 0x00000014021d7223 */ /* 0x000fc6000000011d */
[----:B------:R1:W-:Y:S01]  /*5790*/  STG.E desc[UR6][R8.64+0x4], R17 ;  /* 0x0000041108007986 */ /* 0x0003e2000c101906 */
[----:B------:R-:W-:-:S03]  /*57a0*/  FFMA R41, -R2, R42, R41 ;  /* 0x0000002a02297223 */ /* 0x000fc60000000129 */
[----:B------:R1:W-:Y:S04]  /*57b0*/  STG.E desc[UR6][R8.64+0x8], R29 ;  /* 0x0000081d08007986 */ /* 0x0003e8000c101906 */
[----:B------:R1:W-:Y:S02]  /*57c0*/  STG.E desc[UR6][R8.64+0xc], R41 ;  /* 0x00000c2908007986 */ /* 0x0003e4000c101906 */
.L_x_86:
[----:B------:R-:W-:Y:S05]  /*57d0*/  BSYNC.RECONVERGENT B1 ;  /* 0x0000000000017941 */ /* 0x000fea0003800200 */
.L_x_85:
[----:B------:R-:W-:-:S04]  /*57e0*/  IADD3 R19, PT, PT, R19, 0x1, RZ ;  /* 0x0000000113137810 */ /* 0x000fc80007ffe0ff */
[----:B------:R-:W-:-:S13]  /*57f0*/  ISETP.GE.AND P0, PT, R19, R34, PT ;  /* 0x000000221300720c */ /* 0x000fda0003f06270 */
[----:B------:R-:W-:Y:S05]  /*5800*/  @!P0 BRA `(.L_x_94) ;  /* 0xffffffec00788947 */ /* 0x000fea000383ffff */
.L_x_84:
[----:B------:R-:W-:Y:S05]  /*5810*/  BSYNC.RECONVERGENT B0 ;  /* 0x0000000000007941 */ /* 0x000fea0003800200 */
.L_x_83:
[-C--:B------:R-:W-:Y:S01]  /*5820*/  ISETP.NE.AND P0, PT, R37, R21.reuse, PT ;  /* 0x000000152500720c */ /* 0x080fe20003f05270 */
[----:B------:R-:W-:Y:S01]  /*5830*/  VIADD R25, R25, 0x1 ;  /* 0x0000000119197836 */ /* 0x000fe20000000000 */
[----:B-1-34-:R-:W-:Y:S02]  /*5840*/  IADD3 R7, PT, PT, R40, -0x2, RZ ;  /* 0xfffffffe28077810 */ /* 0x01afe40007ffe0ff */
[----:B------:R-:W-:Y:S02]  /*5850*/  ISETP.NE.OR P0, PT, R38, R21, P0 ;  /* 0x000000152600720c */ /* 0x000fe40000705670 */
[----:B------:R-:W-:-:S11]  /*5860*/  IADD3 R23, PT, PT, R23, 0x1, RZ ;  /* 0x0000000117177810 */ /* 0x000fd60007ffe0ff */
[CC--:B------:R-:W-:Y:S02]  /*5870*/  @!P0 IMAD R3, R40.reuse, R22.reuse, R31 ;  /* 0x0000001628038224 */ /* 0x0c0fe400078e021f */
[----:B0-2---:R-:W-:Y:S01]  /*5880*/  @!P0 IMAD R5, R40, R31, R22 ;  /* 0x0000001f28058224 */ /* 0x005fe200078e0216 */
[----:B------:R-:W-:Y:S01]  /*5890*/  MOV R31, R22 ;  /* 0x00000016001f7202 */ /* 0x000fe20000000f00 */
[----:B------:R-:W-:-:S04]  /*58a0*/  @!P0 IMAD.WIDE.U32 R2, R3, 0x4, R26 ;  /* 0x0000000403028825 */ /* 0x000fc800078e001a */
[----:B------:R-:W-:Y:S01]  /*58b0*/  @!P0 IMAD.WIDE R4, R5, 0x4, R26 ;  /* 0x0000000405048825 */ /* 0x000fe200078e021a */
[----:B------:R0:W-:Y:S04]  /*58c0*/  @!P0 STG.E desc[UR6][R2.64], R10 ;  /* 0x0000000a02008986 */ /* 0x0001e8000c101906 */
[----:B------:R0:W-:Y:S01]  /*58d0*/  @!P0 STG.E desc[UR6][R4.64], R10 ;  /* 0x0000000a04008986 */ /* 0x0001e2000c101906 */
[----:B------:R-:W-:Y:S01]  /*58e0*/  BAR.SYNC.DEFER_BLOCKING 0x0 ;  /* 0x0000000000007b1d */ /* 0x000fe20000010000 */
[----:B------:R-:W-:-:S13]  /*58f0*/  ISETP.NE.AND P0, PT, R22, R7, PT ;  /* 0x000000071600720c */ /* 0x000fda0003f05270 */
[----:B0-----:R-:W-:Y:S05]  /*5900*/  @P0 BRA `(.L_x_95) ;  /* 0xffffffa8008c0947 */ /* 0x001fea000383ffff */
.L_x_0:
[----:B------:R-:W-:-:S13]  /*5910*/  ISETP.GE.AND P0, PT, R40, 0x1, PT ;  /* 0x000000012800780c */ /* 0x000fda0003f06270 */
[----:B------:R-:W-:Y:S05]  /*5920*/  @!P0 BRA `(.L_x_96) ;  /* 0x0000001000508947 */ /* 0x000fea0003800000 */
[----:B------:R-:W-:-:S07]  /*5930*/  IADD3 R12, PT, PT, R40, 0x1, RZ ;  /* 0x00000001280c7810 */ /* 0x000fce0007ffe0ff */
.L_x_129:
[----:B------:R-:W-:Y:S01]  /*5940*/  ISETP.NE.AND P0, PT, R40, 0x1, PT ;  /* 0x000000012800780c */ /* 0x000fe20003f05270 */
[----:B------:R-:W-:Y:S01]  /*5950*/  UPLOP3.LUT UP0, UPT, UPT, UPT, UPT, 0x40, 0x4 ;  /* 0x000000000004789c */ /* 0x000fe20003f0e870 */
[----:B------:R-:W-:-:S11]  /*5960*/  HFMA2 R11, -RZ, RZ, 0, 0 ;  /* 0x00000000ff0b7431 */ /* 0x000fd600000001ff */
[----:B01---5:R-:W-:Y:S05]  /*5970*/  @!P0 BRA `(.L_x_97) ;  /* 0x0000000000648947 */ /* 0x023fea0003800000 */
[----:B------:R-:W-:Y:S01]  /*5980*/  IMAD.MOV.U32 R7, RZ, RZ, R40 ;  /* 0x000000ffff077224 */ /* 0x000fe200078e0028 */
[----:B------:R-:W0:Y:S06]  /*5990*/  LDCU UR4, c[0x0][0x3a0] ;  /* 0x00007400ff0477ac */ /* 0x000e2c0008000800 */
.L_x_98:
[----:B------:R-:W-:Y:S01]  /*59a0*/  IADD3 R11, PT, PT, R7, -0x1, RZ ;  /* 0xffffffff070b7810 */ /* 0x000fe20007ffe0ff */
[--C-:B------:R-:W-:Y:S01]  /*59b0*/  IMAD R3, R40, R7, R7.reuse ;  /* 0x0000000728037224 */ /* 0x100fe200078e0207 */
[----:B------:R-:W-:-:S03]  /*59c0*/  SHF.R.S32.HI R5, RZ, 0x1f, R7 ;  /* 0x0000001fff057819 */ /* 0x000fc60000011407 */
[----:B------:R-:W-:Y:S02]  /*59d0*/  IMAD R0, R40, R11, RZ ;  /* 0x0000000b28007224 */ /* 0x000fe400078e02ff */
[----:B------:R-:W-:-:S03]  /*59e0*/  IMAD.WIDE R2, R3, 0x4, R26 ;  /* 0x0000000403027825 */ /* 0x000fc600078e021a */
[----:B------:R-:W-:-:S03]  /*59f0*/  IADD3 R9, P0, PT, R0, R7, RZ ;  /* 0x0000000700097210 */ /* 0x000fc60007f1e0ff */
[----:B------:R-:W2:Y:S01]  /*5a00*/  LDG.E R3, desc[UR6][R2.64] ;  /* 0x0000000602037981 */ /* 0x000ea2000c1e1900 */
[----:B------:R-:W-:Y:S02]  /*5a10*/  LEA.HI.X.SX32 R5, R0, R5, 0x1, P0 ;  /* 0x0000000500057211 */ /* 0x000fe400000f0eff */
[----:B------:R-:W-:-:S04]  /*5a20*/  LEA R4, P0, R9, R26, 0x2 ;  /* 0x0000001a09047211 */ /* 0x000fc800078010ff */
[----:B------:R-:W-:-:S05]  /*5a30*/  LEA.HI.X R5, R9, R27, R5, 0x2, P0 ;  /* 0x0000001b09057211 */ /* 0x000fca00000f1405 */
[----:B------:R-:W2:Y:S04]  /*5a40*/  LDG.E R6, desc[UR6][R4.64+-0x4] ;  /* 0xfffffc0604067981 */ /* 0x000ea8000c1e1900 */
[----:B------:R-:W3:Y:S01]  /*5a50*/  LDG.E R0, desc[UR6][R4.64+-0x8] ;  /* 0xfffff80604007981 */ /* 0x000ee2000c1e1900 */
[----:B------:R-:W-:Y:S01]  /*5a60*/  UPLOP3.LUT UP0, UPT, UPT, UPT, UPT, 0x80, 0x8 ;  /* 0x000000000008789c */ /* 0x000fe20003f0f070 */
[----:B--2---:R-:W-:-:S04]  /*5a70*/  FADD R6, |R6|, |R3| ;  /* 0x4000000306067221 */ /* 0x004fc80000000200 */
[----:B0-----:R-:W-:-:S05]  /*5a80*/  FMUL R9, R6, UR4 ;  /* 0x0000000406097c20 */ /* 0x001fca0008400000 */
[----:B---3--:R-:W-:-:S13]  /*5a90*/  FSETP.GTU.AND P0, PT, |R0|, R9, PT ;  /* 0x000000090000720b */ /* 0x008fda0003f0c200 */
[----:B------:R-:W-:Y:S05]  /*5aa0*/  @P0 BRA `(.L_x_97) ;  /* 0x0000000000180947 */ /* 0x000fea0003800000 */
[----:B------:R1:W-:Y:S01]  /*5ab0*/  STG.E desc[UR6][R4.64+-0x8], RZ ;  /* 0xfffff8ff04007986 */ /* 0x0003e2000c101906 */
[----:B------:R-:W-:Y:S02]  /*5ac0*/  ISETP.GT.AND P0, PT, R7, 0x2, PT ;  /* 0x000000020700780c */ /* 0x000fe40003f04270 */
[----:B------:R-:W-:-:S11]  /*5ad0*/  MOV R7, R11 ;  /* 0x0000000b00077202 */ /* 0x000fd60000000f00 */
[----:B-1----:R-:W-:Y:S05]  /*5ae0*/  @P0 BRA `(.L_x_98) ;  /* 0xfffffffc00ac0947 */ /* 0x002fea000383ffff */
[----:B------:R-:W-:Y:S01]  /*5af0*/  HFMA2 R11, -RZ, RZ, 0, 0 ;  /* 0x00000000ff0b7431 */ /* 0x000fe200000001ff */
[----:B------:R-:W-:-:S11]  /*5b00*/  UPLOP3.LUT UP0, UPT, UPT, UPT, UPT, 0x40, 0x4 ;  /* 0x000000000004789c */ /* 0x000fd60003f0e870 */
.L_x_97:
[----:B------:R-:W-:Y:S01]  /*5b10*/  ISETP.GE.AND P0, PT, R11, 0x1, PT ;  /* 0x000000010b00780c */ /* 0x000fe20003f06270 */
[----:B------:R-:W-:Y:S01]  /*5b20*/  IMAD.IADD R2, R40, 0x1, -R11 ;  /* 0x0000000128027824 */ /* 0x000fe200078e0a0b */
[----:B------:R-:W-:-:S11]  /*5b30*/  MOV R7, R11 ;  /* 0x0000000b00077202 */ /* 0x000fd60000000f00 */
[----:B------:R-:W-:Y:S05]  /*5b40*/  @!P0 BRA `(.L_x_99) ;  /* 0x0000000000488947 */ /* 0x000fea0003800000 */
[----:B------:R-:W-:Y:S01]  /*5b50*/  MOV R7, R11 ;  /* 0x0000000b00077202 */ /* 0x000fe20000000f00 */
[----:B------:R-:W0:Y:S06]  /*5b60*/  LDCU UR4, c[0x0][0x3a0] ;  /* 0x00007400ff0477ac */ /* 0x000e2c0008000800 */
.L_x_100:
[----:B------:R-:W-:-:S04]  /*5b70*/  IMAD R5, R40, R7, R7 ;  /* 0x0000000728057224 */ /* 0x000fc800078e0207 */
[C---:B------:R-:W-:Y:S01]  /*5b80*/  IMAD.WIDE.U32 R8, R5.reuse, 0x4, R26 ;  /* 0x0000000405087825 */ /* 0x040fe200078e001a */
[----:B------:R-:W-:-:S05]  /*5b90*/  IADD3 R15, PT, PT, R5, 0x1, R40 ;  /* 0x00000001050f7810 */ /* 0x000fca0007ffe028 */
[--C-:B------:R-:W-:Y:S01]  /*5ba0*/  IMAD.WIDE R14, R15, 0x4, R26.reuse ;  /* 0x000000040f0e7825 */ /* 0x100fe200078e021a */
[----:B------:R-:W2:Y:S05]  /*5bb0*/  LDG.E R8, desc[UR6][R8.64] ;  /* 0x0000000608087981 */ /* 0x000eaa000c1e1900 */
[----:B------:R-:W2:Y:S01]  /*5bc0*/  LDG.E R15, desc[UR6][R14.64] ;  /* 0x000000060e0f7981 */ /* 0x000ea2000c1e1900 */
[----:B------:R-:W-:-:S06]  /*5bd0*/  IMAD.WIDE R4, R5, 0x4, R26 ;  /* 0x0000000405047825 */ /* 0x000fcc00078e021a */
[----:B------:R-:W3:Y:S01]  /*5be0*/  LDG.E R4, desc[UR6][R4.64+-0x4] ;  /* 0xfffffc0604047981 */ /* 0x000ee2000c1e1900 */
[----:B--2---:R-:W-:-:S04]  /*5bf0*/  FADD R0, |R8|, |R15| ;  /* 0x4000000f08007221 */ /* 0x004fc80000000200 */
[----:B0-----:R-:W-:-:S05]  /*5c00*/  FMUL R3, R0, UR4 ;  /* 0x0000000400037c20 */ /* 0x001fca0008400000 */
[----:B---3--:R-:W-:-:S13]  /*5c10*/  FSETP.GE.AND P0, PT, |R4|, R3, PT ;  /* 0x000000030400720b */ /* 0x008fda0003f06200 */
[----:B------:R-:W-:Y:S05]  /*5c20*/  @!P0 BRA `(.L_x_99) ;  /* 0x0000000000108947 */ /* 0x000fea0003800000 */
[C---:B------:R-:W-:Y:S02]  /*5c30*/  ISETP.GT.U32.AND P0, PT, R7.reuse, 0x1, PT ;  /* 0x000000010700780c */ /* 0x040fe40003f04070 */
[----:B------:R-:W-:-:S11]  /*5c40*/  IADD3 R7, PT, PT, R7, -0x1, RZ ;  /* 0xffffffff07077810 */ /* 0x000fd60007ffe0ff */
[----:B------:R-:W-:Y:S05]  /*5c50*/  @P0 BRA `(.L_x_100) ;  /* 0xfffffffc00c40947 */ /* 0x000fea000383ffff */
[----:B------:R-:W-:-:S07]  /*5c60*/  IMAD.MOV.U32 R7, RZ, RZ, RZ ;  /* 0x000000ffff077224 */ /* 0x000fce00078e00ff */
.L_x_99:
[----:B------:R-:W-:Y:S01]  /*5c70*/  LOP3.LUT P0, RZ, R37, R38, RZ, 0xfc, !PT ;  /* 0x0000002625ff7212 */ /* 0x000fe2000780fcff */
[----:B------:R-:W-:Y:S03]  /*5c80*/  BSSY.RECONVERGENT B2, `(.L_x_101) ;  /* 0x00000db000027945 */ /* 0x000fe60003800200 */
[----:B------:R-:W-:-:S13]  /*5c90*/  PLOP3.LUT P0, PT, P0, PT, UP0, 0xd5, 0x5d ;  /* 0x00000000005d781c */ /* 0x000fda000070fa0d */
[----:B------:R-:W-:Y:S05]  /*5ca0*/  @P0 BRA `(.L_x_102) ;  /* 0x0000000c00600947 */ /* 0x000fea0003800000 */
[----:B------:R-:W-:-:S04]  /*5cb0*/  VIMNMX.U32 R3, PT, PT, R2, 0x1, !PT ;  /* 0x0000000102037848 */ /* 0x000fc80007fe0000 */
[----:B------:R-:W-:-:S04]  /*5cc0*/  IADD3 R3, PT, PT, R40, -R3, -R7 ;  /* 0x8000000328037210 */ /* 0x000fc80007ffe807 */
[----:B------:R-:W-:-:S04]  /*5cd0*/  IADD3 R6, PT, PT, R3, 0x1, RZ ;  /* 0x0000000103067810 */ /* 0x000fc80007ffe0ff */
[----:B------:R-:W-:-:S04]  /*5ce0*/  IADD3 R0, PT, PT, R6, R7, RZ ;  /* 0x0000000706007210 */ /* 0x000fc80007ffe0ff */
[----:B------:R-:W-:-:S05]  /*5cf0*/  IADD3 R5, PT, PT, R0, -0x1, RZ ;  /* 0xffffffff00057810 */ /* 0x000fca0007ffe0ff */
[CC--:B------:R-:W-:Y:S02]  /*5d00*/  IMAD R9, R40.reuse, R5.reuse, -R40 ;  /* 0x0000000528097224 */ /* 0x0c0fe400078e0a28 */
[----:B------:R-:W-:Y:S02]  /*5d10*/  IMAD R5, R40, R5, R5 ;  /* 0x0000000528057224 */ /* 0x000fe400078e0205 */
[----:B------:R-:W-:Y:S02]  /*5d20*/  IMAD.IADD R9, R0, 0x1, R9 ;  /* 0x0000000100097824 */ /* 0x000fe400078e0209 */
[----:B------:R-:W-:-:S04]  /*5d30*/  IMAD.WIDE R4, R5, 0x4, R26 ;  /* 0x0000000405047825 */ /* 0x000fc800078e021a */
[----:B------:R-:W-:Y:S02]  /*5d40*/  IMAD.WIDE R8, R9, 0x4, R26 ;  /* 0x0000000409087825 */ /* 0x000fe400078e021a */
[----:B------:R-:W2:Y:S04]  /*5d50*/  LDG.E R4, desc[UR6][R4.64] ;  /* 0x0000000604047981 */ /* 0x000ea8000c1e1900 */
[----:B------:R-:W2:Y:S04]  /*5d60*/  LDG.E R13, desc[UR6][R8.64+-0x8] ;  /* 0xfffff806080d7981 */ /* 0x000ea8000c1e1900 */
[----:B------:R-:W3:Y:S01]  /*5d70*/  LDG.E R49, desc[UR6][R8.64+-0x4] ;  /* 0xfffffc0608317981 */ /* 0x000ee2000c1e1900 */
[----:B--2---:R-:W-:Y:S01]  /*5d80*/  FADD R13, -R4, R13 ;  /* 0x0000000d040d7221 */ /* 0x004fe20000000100 */
[----:B---3--:R-:W-:-:S03]  /*5d90*/  FMUL R49, R49, R49 ;  /* 0x0000003131317220 */ /* 0x008fc60000400000 */
[----:B------:R-:W-:-:S04]  /*5da0*/  FMUL R10, R13, 0.5 ;  /* 0x3f0000000d0a7820 */ /* 0x000fc80000400000 */
[C---:B------:R-:W-:Y:S01]  /*5db0*/  FFMA R13, R10.reuse, R10, R49 ;  /* 0x0000000a0a0d7223 */ /* 0x040fe20000000031 */
[----:B------:R-:W-:-:S03]  /*5dc0*/  FSETP.GT.AND P1, PT, R10, RZ, PT ;  /* 0x000000ff0a00720b */ /* 0x000fc60003f24000 */
[----:B------:R0:W1:Y:S01]  /*5dd0*/  MUFU.RSQ R14, R13 ;  /* 0x0000000d000e7308 */ /* 0x0000620000001400 */
[----:B------:R-:W-:-:S04]  /*5de0*/  IADD3 R0, PT, PT, R13, -0xd000000, RZ ;  /* 0xf30000000d007810 */ /* 0x000fc80007ffe0ff */
[----:B------:R-:W-:-:S13]  /*5df0*/  ISETP.GT.U32.AND P0, PT, R0, 0x727fffff, PT ;  /* 0x727fffff0000780c */ /* 0x000fda0003f04070 */
[----:B01----:R-:W-:Y:S05]  /*5e00*/  @!P0 BRA `(.L_x_103) ;  /* 0x00000000001c8947 */ /* 0x003fea0003800000 */
[----:B------:R-:W-:Y:S01]  /*5e10*/  BSSY.RECONVERGENT B0, `(.L_x_104) ;  /* 0x0000004000007945 */ /* 0x000fe20003800200 */
[----:B------:R-:W-:Y:S02]  /*5e20*/  MOV R0, R13 ;  /* 0x0000000d00007202 */ /* 0x000fe40000000f00 */
[----:B------:R-:W-:-:S07]  /*5e30*/  MOV R28, 0x5e50 ;  /* 0x00005e50001c7802 */ /* 0x000fce0000000f00 */
[----:B------:R-:W-:Y:S05]  /*5e40*/  CALL.REL.NOINC `($__internal_1_$__cuda_sm20_sqrt_rn_f32_slowpath) ;  /* 0x0000001000ec7944 */ /* 0x000fea0003c00000 */
[----:B------:R-:W-:Y:S05]  /*5e50*/  BSYNC.RECONVERGENT B0 ;  /* 0x0000000000007941 */ /* 0x000fea0003800200 */
.L_x_104:
[----:B------:R-:W-:Y:S01]  /*5e60*/  MOV R0, R8 ;  /* 0x0000000800007202 */ /* 0x000fe20000000f00 */
[----:B------:R-:W-:Y:S06]  /*5e70*/  BRA `(.L_x_105) ;  /* 0x0000000000107947 */ /* 0x000fec0003800000 */
.L_x_103:
[----:B------:R-:W-:Y:S01]  /*5e80*/  FMUL.FTZ R0, R13, R14 ;  /* 0x0000000e0d007220 */ /* 0x000fe20000410000 */
[----:B------:R-:W-:-:S03]  /*5e90*/  FMUL.FTZ R8, R14, 0.5 ;  /* 0x3f0000000e087820 */ /* 0x000fc60000410000 */
[----:B------:R-:W-:-:S04]  /*5ea0*/  FFMA R5, -R0, R0, R13 ;  /* 0x0000000000057223 */ /* 0x000fc8000000010d */
[----:B------:R-:W-:-:S07]  /*5eb0*/  FFMA R0, R5, R8, R0 ;  /* 0x0000000805007223 */ /* 0x000fce0000000000 */
.L_x_105:
[----:B------:R-:W-:Y:S01]  /*5ec0*/  FSEL R0, R0, -R0, P1 ;  /* 0x8000000000007208 */ /* 0x000fe20000800000 */
[----:B------:R-:W-:Y:S04]  /*5ed0*/  BSSY.RECONVERGENT B3, `(.L_x_106) ;  /* 0x000000d000037945 */ /* 0x000fe80003800200 */
[----:B------:R-:W-:-:S04]  /*5ee0*/  FADD R10, R10, R0 ;  /* 0x000000000a0a7221 */ /* 0x000fc80000000000 */
[----:B------:R-:W0:Y:S08]  /*5ef0*/  MUFU.RCP R0, R10 ;  /* 0x0000000a00007308 */ /* 0x000e300000001000 */
[----:B------:R-:W1:Y:S01]  /*5f00*/  FCHK P0, R49, R10 ;  /* 0x0000000a31007302 */ /* 0x000e620000000000 */
[----:B0-----:R-:W-:-:S04]  /*5f10*/  FFMA R5, -R10, R0, 1 ;  /* 0x3f8000000a057423 */ /* 0x001fc80000000100 */
[----:B------:R-:W-:-:S04]  /*5f20*/  FFMA R0, R0, R5, R0 ;  /* 0x0000000500007223 */ /* 0x000fc80000000000 */
[----:B------:R-:W-:-:S04]  /*5f30*/  FFMA R5, R49, R0, RZ ;  /* 0x0000000031057223 */ /* 0x000fc800000000ff */
[----:B------:R-:W-:-:S04]  /*5f40*/  FFMA R8, -R10, R5, R49 ;  /* 0x000000050a087223 */ /* 0x000fc80000000131 */
[----:B------:R-:W-:Y:S01]  /*5f50*/  FFMA R0, R0, R8, R5 ;  /* 0x0000000800007223 */ /* 0x000fe20000000005 */
[----:B-1----:R-:W-:Y:S06]  /*5f60*/  @!P0 BRA `(.L_x_107) ;  /* 0x00000000000c8947 */ /* 0x002fec0003800000 */
[----:B------:R-:W-:Y:S01]  /*5f70*/  IMAD.MOV.U32 R8, RZ, RZ, R10 ;  /* 0x000000ffff087224 */ /* 0x000fe200078e000a */
[----:B------:R-:W-:-:S07]  /*5f80*/  MOV R42, 0x5fa0 ;  /* 0x00005fa0002a7802 */ /* 0x000fce0000000f00 */
[----:B------:R-:W-:Y:S05]  /*5f90*/  CALL.REL.NOINC `($__internal_2_$__cuda_sm3x_div_rn_noftz_f32_slowpath) ;  /* 0x0000001000f07944 */ /* 0x000fea0003c00000 */
.L_x_107:
[----:B------:R-:W-:Y:S05]  /*5fa0*/  BSYNC.RECONVERGENT B3 ;  /* 0x0000000000037941 */ /* 0x000fea0003800200 */
.L_x_106:
[----:B------:R-:W-:Y:S01]  /*5fb0*/  ISETP.GE.AND P0, PT, R6, 0x2, PT ;  /* 0x000000020600780c */ /* 0x000fe20003f06270 */
[----:B------:R-:W-:-:S12]  /*5fc0*/  FADD R0, R4, -R0 ;  /* 0x8000000004007221 */ /* 0x000fd80000000000 */
[----:B------:R-:W-:Y:S05]  /*5fd0*/  @!P0 BRA `(.L_x_102) ;  /* 0x0000000800948947 */ /* 0x000fea0003800000 */
[----:B------:R-:W-:-:S04]  /*5fe0*/  IMAD R15, R40, R7, R7 ;  /* 0x00000007280f7224 */ /* 0x000fc800078e0207 */
[----:B------:R-:W-:-:S05]  /*5ff0*/  IMAD.WIDE R14, R15, 0x4, R26 ;  /* 0x000000040f0e7825 */ /* 0x000fca00078e021a */
[----:B------:R-:W2:Y:S04]  /*6000*/  LDG.E R5, desc[UR6][R14.64] ;  /* 0x000000060e057981 */ /* 0x000ea8000c1e1900 */
[----:B------:R0:W5:Y:S01]  /*6010*/  LDG.E R10, desc[UR6][R14.64+0x4] ;  /* 0x000004060e0a7981 */ /* 0x000162000c1e1900 */
[----:B------:R-:W-:Y:S01]  /*6020*/  IADD3 R9, PT, PT, R7, -0x1, RZ ;  /* 0xffffffff07097810 */ /* 0x000fe20007ffe0ff */
[----:B------:R-:W-:Y:S01]  /*6030*/  HFMA2 R4, -RZ, RZ, 0, 5.9604644775390625e-08 ;  /* 0x00000001ff047431 */ /* 0x000fe200000001ff */
[----:B------:R-:W-:Y:S02]  /*6040*/  VIMNMX.U32 R2, PT, PT, R2, 0x1, PT ;  /* 0x0000000102027848 */ /* 0x000fe40003fe0000 */
[----:B------:R-:W-:Y:S01]  /*6050*/  IADD3 R3, PT, PT, R3, -0x1, RZ ;  /* 0xffffffff03037810 */ /* 0x000fe20007ffe0ff */
[----:B------:R-:W-:Y:S01]  /*6060*/  IMAD R9, R40, R9, R7 ;  /* 0x0000000928097224 */ /* 0x000fe200078e0207 */
[-C--:B------:R-:W-:Y:S01]  /*6070*/  IADD3 R6, PT, PT, -R2, R7.reuse, -R11 ;  /* 0x0000000702067210 */ /* 0x080fe20007ffe90b */
[----:B------:R-:W-:-:S02]  /*6080*/  IMAD R7, R12, R7, RZ ;  /* 0x000000070c077224 */ /* 0x000fc400078e02ff */
[----:B0-2---:R-:W-:-:S07]  /*6090*/  FADD R5, -R0, R5 ;  /* 0x0000000500057221 */ /* 0x005fce0000000100 */
.L_x_128:
[----:B-----5:R-:W-:Y:S01]  /*60a0*/  FSETP.NEU.AND P0, PT, R10, RZ, PT ;  /* 0x000000ff0a00720b */ /* 0x020fe20003f0d000 */
[----:B------:R-:W-:Y:S01]  /*60b0*/  VIADD R6, R6, 0x1 ;  /* 0x0000000106067836 */ /* 0x000fe20000000000 */
[----:B------:R-:W-:Y:S02]  /*60c0*/  IADD3 R2, PT, PT, R4, -0x1, RZ ;  /* 0xffffffff04027810 */ /* 0x000fe40007ffe0ff */
[----:B0-----:R-:W-:Y:S02]  /*60d0*/  MOV R13, 0x3f800000 ;  /* 0x3f800000000d7802 */ /* 0x001fe40000000f00 */
[----:B------:R-:W-:Y:S02]  /*60e0*/  ISETP.NE.AND P4, PT, R6, -0x1, PT ;  /* 0xffffffff0600780c */ /* 0x000fe40003f85270 */
[----:B------:R-:W-:-:S05]  /*60f0*/  MOV R0, RZ ;  /* 0x000000ff00007202 */ /* 0x000fca0000000f00 */
[----:B-1----:R-:W-:Y:S06]  /*6100*/  @!P0 BRA `(.L_x_108) ;  /* 0x00000004007c8947 */ /* 0x002fec0003800000 */
[----:B------:R-:W-:Y:S01]  /*6110*/  FSETP.GT.AND P0, PT, |R10|, |R5|, PT ;  /* 0x400000050a00720b */ /* 0x000fe20003f04200 */
[----:B------:R-:W-:-:S12]  /*6120*/  BSSY.RECONVERGENT B3, `(.L_x_108) ;  /* 0x000005d000037945 */ /* 0x000fd80003800200 */
[----:B------:R-:W-:Y:S05]  /*6130*/  @!P0 BRA `(.L_x_109) ;  /* 0x0000000000b48947 */ /* 0x000fea0003800000 */
[----:B------:R-:W0:Y:S01]  /*6140*/  MUFU.RCP R13, R10 ;  /* 0x0000000a000d7308 */ /* 0x000e220000001000 */
[----:B------:R-:W-:Y:S07]  /*6150*/  BSSY.RECONVERGENT B4, `(.L_x_110) ;  /* 0x000000d000047945 */ /* 0x000fee0003800200 */
[----:B------:R-:W1:Y:S01]  /*6160*/  FCHK P0, -R5, R10 ;  /* 0x0000000a05007302 */ /* 0x000e620000000100 */
[----:B0-----:R-:W-:-:S04]  /*6170*/  FFMA R0, -R10, R13, 1 ;  /* 0x3f8000000a007423 */ /* 0x001fc8000000010d */
[----:B------:R-:W-:-:S04]  /*6180*/  FFMA R0, R13, R0, R13 ;  /* 0x000000000d007223 */ /* 0x000fc8000000000d */
[----:B------:R-:W-:-:S04]  /*6190*/  FFMA R13, -R5, R0, RZ ;  /* 0x00000000050d7223 */ /* 0x000fc800000001ff */
[----:B------:R-:W-:-:S04]  /*61a0*/  FFMA R8, -R10, R13, -R5 ;  /* 0x0000000d0a087223 */ /* 0x000fc80000000905 */
[----:B------:R-:W-:Y:S01]  /*61b0*/  FFMA R13, R0, R8, R13 ;  /* 0x00000008000d7223 */ /* 0x000fe2000000000d */
[----:B-1----:R-:W-:Y:S06]  /*61c0*/  @!P0 BRA `(.L_x_111) ;  /* 0x0000000000148947 */ /* 0x002fec0003800000 */
[----:B------:R-:W-:Y:S01]  /*61d0*/  FADD R49, -R5, -RZ ;  /* 0x800000ff05317221 */ /* 0x000fe20000000100 */
[----:B------:R-:W-:Y:S01]  /*61e0*/  IMAD.MOV.U32 R8, RZ, RZ, R10 ;  /* 0x000000ffff087224 */ /* 0x000fe200078e000a */
[----:B------:R-:W-:-:S07]  /*61f0*/  MOV R42, 0x6210 ;  /* 0x00006210002a7802 */ /* 0x000fce0000000f00 */
[----:B------:R-:W-:Y:S05]  /*6200*/  CALL.REL.NOINC `($__internal_2_$__cuda_sm3x_div_rn_noftz_f32_slowpath) ;  /* 0x0000001000547944 */ /* 0x000fea0003c00000 */
[----:B------:R-:W-:-:S07]  /*6210*/  MOV R13, R0 ;  /* 0x00000000000d7202 */ /* 0x000fce0000000f00 */
.L_x_111:
[----:B------:R-:W-:Y:S05]  /*6220*/  BSYNC.RECONVERGENT B4 ;  /* 0x0000000000047941 */ /* 0x000fea0003800200 */
.L_x_110:
[----:B------:R-:W-:Y:S01]  /*6230*/  FFMA R15, R13, R13, 1 ;  /* 0x3f8000000d0f7423 */ /* 0x000fe2000000000d */
[----:B------:R-:W-:Y:S03]  /*6240*/  BSSY.RECONVERGENT B0, `(.L_x_112) ;  /* 0x000000d000007945 */ /* 0x000fe60003800200 */
[----:B------:R0:W1:Y:S01]  /*6250*/  MUFU.RSQ R0, R15 ;  /* 0x0000000f00007308 */ /* 0x0000620000001400 */
[----:B------:R-:W-:-:S04]  /*6260*/  IADD3 R8, PT, PT, R15, -0xd000000, RZ ;  /* 0xf30000000f087810 */ /* 0x000fc80007ffe0ff */
[----:B------:R-:W-:-:S13]  /*6270*/  ISETP.GT.U32.AND P0, PT, R8, 0x727fffff, PT ;  /* 0x727fffff0800780c */ /* 0x000fda0003f04070 */
[----:B01----:R-:W-:Y:S05]  /*6280*/  @!P0 BRA `(.L_x_113) ;  /* 0x0000000000108947 */ /* 0x003fea0003800000 */
[----:B------:R-:W-:Y:S02]  /*6290*/  MOV R0, R15 ;  /* 0x0000000f00007202 */ /* 0x000fe40000000f00 */
[----:B------:R-:W-:-:S07]  /*62a0*/  MOV R28, 0x62c0 ;  /* 0x000062c0001c7802 */ /* 0x000fce0000000f00 */
[----:B------:R-:W-:Y:S05]  /*62b0*/  CALL.REL.NOINC `($__internal_1_$__cuda_sm20_sqrt_rn_f32_slowpath) ;  /* 0x0000000c00d07944 */ /* 0x000fea0003c00000 */
[----:B------:R-:W-:Y:S05]  /*62c0*/  BRA `(.L_x_114) ;  /* 0x0000000000107947 */ /* 0x000fea0003800000 */
.L_x_113:
[----:B------:R-:W-:Y:S01]  /*62d0*/  FMUL.FTZ R8, R15, R0 ;  /* 0x000000000f087220 */ /* 0x000fe20000410000 */
[----:B------:R-:W-:-:S03]  /*62e0*/  FMUL.FTZ R0, R0, 0.5 ;  /* 0x3f00000000007820 */ /* 0x000fc60000410000 */
[----:B------:R-:W-:-:S04]  /*62f0*/  FFMA R15, -R8, R8, R15 ;  /* 0x00000008080f7223 */ /* 0x000fc8000000010f */
[----:B------:R-:W-:-:S07]  /*6300*/  FFMA R8, R15, R0, R8 ;  /* 0x000000000f087223 */ /* 0x000fce0000000008 */
.L_x_114:
[----:B------:R-:W-:Y:S05]  /*6310*/  BSYNC.RECONVERGENT B0 ;  /* 0x0000000000007941 */ /* 0x000fea0003800200 */
.L_x_112:
[----:B------:R-:W-:Y:S01]  /*6320*/  VIADD R0, R8, 0x1800000 ;  /* 0x0180000008007836 */ /* 0x000fe20000000000 */
[----:B------:R-:W-:Y:S04]  /*6330*/  BSSY.RECONVERGENT B0, `(.L_x_115) ;  /* 0x000000b000007945 */ /* 0x000fe80003800200 */
[----:B------:R-:W-:-:S04]  /*6340*/  LOP3.LUT R0, R0, 0x7f800000, RZ, 0xc0, !PT ;  /* 0x7f80000000007812 */ /* 0x000fc800078ec0ff */
[----:B------:R-:W-:-:S13]  /*6350*/  ISETP.GT.U32.AND P0, PT, R0, 0x1ffffff, PT ;  /* 0x01ffffff0000780c */ /* 0x000fda0003f04070 */
[----:B------:R-:W-:Y:S05]  /*6360*/  @P0 BRA `(.L_x_116) ;  /* 0x00000000000c0947 */ /* 0x000fea0003800000 */
[----:B------:R-:W-:-:S07]  /*6370*/  MOV R18, 0x6390 ;  /* 0x0000639000127802 */ /* 0x000fce0000000f00 */
[----:B------:R-:W-:Y:S05]  /*6380*/  CALL.REL.NOINC `($__internal_0_$__cuda_sm20_rcp_rn_f32_slowpath) ;  /* 0x0000000800c47944 */ /* 0x000fea0003c00000 */
[----:B------:R-:W-:Y:S05]  /*6390*/  BRA `(.L_x_117) ;  /* 0x0000000000107947 */ /* 0x000fea0003800000 */
.L_x_116:
[----:B------:R-:W0:Y:S02]  /*63a0*/  MUFU.RCP R15, R8 ;  /* 0x00000008000f7308 */ /* 0x000e240000001000 */
[----:B0-----:R-:W-:-:S04]  /*63b0*/  FFMA R0, R15, R8, -1 ;  /* 0xbf8000000f007423 */ /* 0x001fc80000000008 */
[----:B------:R-:W-:-:S04]  /*63c0*/  FADD.FTZ R0, -R0, -RZ ;  /* 0x800000ff00007221 */ /* 0x000fc80000010100 */
[----:B------:R-:W-:-:S07]  /*63d0*/  FFMA R0, R15, R0, R15 ;  /* 0x000000000f007223 */ /* 0x000fce000000000f */
.L_x_117:
[----:B------:R-:W-:Y:S05]  /*63e0*/  BSYNC.RECONVERGENT B0 ;  /* 0x0000000000007941 */ /* 0x000fea0003800200 */
.L_x_115:
[----:B------:R-:W-:Y:S01]  /*63f0*/  FMUL R13, R0, R13 ;  /* 0x0000000d000d7220 */ /* 0x000fe20000400000 */
[----:B------:R-:W-:Y:S06]  /*6400*/  BRA `(.L_x_118) ;  /* 0x0000000000b87947 */ /* 0x000fec0003800000 */
.L_x_109:
        /* <DEDUP_REMOVED lines=10> */
[----:B------:R-:W-:Y:S02]  /*64b0*/  MOV R8, R5 ;  /* 0x0000000500087202 */ /* 0x000fe40000000f00 */
[----:B------:R-:W-:-:S07]  /*64c0*/  MOV R42, 0x64e0 ;  /* 0x000064e0002a7802 */ /* 0x000fce0000000f00 */
[----:B------:R-:W-:Y:S05]  /*64d0*/  CALL.REL.NOINC `($__internal_2_$__cuda_sm3x_div_rn_noftz_f32_slowpath) ;  /* 0x0000000c00a07944 */ /* 0x000fea0003c00000 */
[----:B------:R-:W-:-:S07]  /*64e0*/  MOV R13, R0 ;  /* 0x00000000000d7202 */ /* 0x000fce0000000f00 */
.L_x_120:
[----:B------:R-:W-:Y:S05]  /*64f0*/  BSYNC.RECONVERGENT B4 ;  /* 0x0000000000047941 */ /* 0x000fea0003800200 */
.L_x_119:
[----:B------:R-:W-:Y:S01]  /*6500*/  FFMA R15, R13, R13, 1 ;  /* 0x3f8000000d0f7423 */ /* 0x000fe2000000000d */
[----:B------:R-:W-:Y:S03]  /*6510*/  BSSY.RECONVERGENT B0, `(.L_x_121) ;  /* 0x000000d000007945 */ /* 0x000fe60003800200 */
[----:B------:R0:W1:Y:S01]  /*6520*/  MUFU.RSQ R0, R15 ;  /* 0x0000000f00007308 */ /* 0x0000620000001400 */
[----:B------:R-:W-:-:S04]  /*6530*/  IADD3 R8, PT, PT, R15, -0xd000000, RZ ;  /* 0xf30000000f087810 */ /* 0x000fc80007ffe0ff */
[----:B------:R-:W-:-:S13]  /*6540*/  ISETP.GT.U32.AND P0, PT, R8, 0x727fffff, PT ;  /* 0x727fffff0800780c */ /* 0x000fda0003f04070 */
[----:B01----:R-:W-:Y:S05]  /*6550*/  @!P0 BRA `(.L_x_122) ;  /* 0x0000000000108947 */ /* 0x003fea0003800000 */
[----:B------:R-:W-:Y:S01]  /*6560*/  IMAD.MOV.U32 R0, RZ, RZ, R15 ;  /* 0x000000ffff007224 */ /* 0x000fe200078e000f */
[----:B------:R-:W-:-:S07]  /*6570*/  MOV R28, 0x6590 ;  /* 0x00006590001c7802 */ /* 0x000fce0000000f00 */
[----:B------:R-:W-:Y:S05]  /*6580*/  CALL.REL.NOINC `($__internal_1_$__cuda_sm20_sqrt_rn_f32_slowpath) ;  /* 0x0000000c001c7944 */ /* 0x000fea0003c00000 */
[----:B------:R-:W-:Y:S05]  /*6590*/  BRA `(.L_x_123) ;  /* 0x0000000000107947 */ /* 0x000fea0003800000 */
.L_x_122:
[----:B------:R-:W-:Y:S01]  /*65a0*/  FMUL.FTZ R8, R15, R0 ;  /* 0x000000000f087220 */ /* 0x000fe20000410000 */
[----:B------:R-:W-:-:S03]  /*65b0*/  FMUL.FTZ R0, R0, 0.5 ;  /* 0x3f00000000007820 */ /* 0x000fc60000410000 */
[----:B------:R-:W-:-:S04]  /*65c0*/  FFMA R15, -R8, R8, R15 ;  /* 0x00000008080f7223 */ /* 0x000fc8000000010f */
[----:B------:R-:W-:-:S07]  /*65d0*/  FFMA R8, R15, R0, R8 ;  /* 0x000000000f087223 */ /* 0x000fce0000000008 */
.L_x_123:
[----:B------:R-:W-:Y:S05]  /*65e0*/  BSYNC.RECONVERGENT B0 ;  /* 0x0000000000007941 */ /* 0x000fea0003800200 */
.L_x_121:
[----:B------:R-:W-:Y:S01]  /*65f0*/  IADD3 R0, PT, PT, R8, 0x1800000, RZ ;  /* 0x0180000008007810 */ /* 0x000fe20007ffe0ff */
[----:B------:R-:W-:Y:S03]  /*6600*/  BSSY.RECONVERGENT B0, `(.L_x_124) ;  /* 0x000000c000007945 */ /* 0x000fe60003800200 */
[----:B------:R-:W-:-:S04]  /*6610*/  LOP3.LUT R0, R0, 0x7f800000, RZ, 0xc0, !PT ;  /* 0x7f80000000007812 */ /* 0x000fc800078ec0ff */
[----:B------:R-:W-:-:S13]  /*6620*/  ISETP.GT.U32.AND P0, PT, R0, 0x1ffffff, PT ;  /* 0x01ffffff0000780c */ /* 0x000fda0003f04070 */
[----:B------:R-:W-:Y:S05]  /*6630*/  @P0 BRA `(.L_x_125) ;  /* 0x0000000000100947 */ /* 0x000fea0003800000 */
[----:B------:R-:W-:-:S07]  /*6640*/  MOV R18, 0x6660 ;  /* 0x0000666000127802 */ /* 0x000fce0000000f00 */
[----:B------:R-:W-:Y:S05]  /*6650*/  CALL.REL.NOINC `($__internal_0_$__cuda_sm20_rcp_rn_f32_slowpath) ;  /* 0x0000000800107944 */ /* 0x000fea0003c00000 */
[----:B------:R-:W-:Y:S01]  /*6660*/  MOV R14, R0 ;  /* 0x00000000000e7202 */ /* 0x000fe20000000f00 */
[----:B------:R-:W-:Y:S06]  /*6670*/  BRA `(.L_x_126) ;  /* 0x0000000000107947 */ /* 0x000fec0003800000 */
.L_x_125:
[----:B------:R-:W0:Y:S02]  /*6680*/  MUFU.RCP R15, R8 ;  /* 0x00000008000f7308 */ /* 0x000e240000001000 */
[----:B0-----:R-:W-:-:S04]  /*6690*/  FFMA R0, R15, R8, -1 ;  /* 0xbf8000000f007423 */ /* 0x001fc80000000008 */
[----:B------:R-:W-:-:S04]  /*66a0*/  FADD.FTZ R0, -R0, -RZ ;  /* 0x800000ff00007221 */ /* 0x000fc80000010100 */
[----:B------:R-:W-:-:S07]  /*66b0*/  FFMA R14, R15, R0, R15 ;  /* 0x000000000f0e7223 */ /* 0x000fce000000000f */
.L_x_126:
[----:B------:R-:W-:Y:S05]  /*66c0*/  BSYNC.RECONVERGENT B0 ;  /* 0x0000000000007941 */ /* 0x000fea0003800200 */
.L_x_124:
[----:B------:R-:W-:Y:S01]  /*66d0*/  FMUL R0, R14, R13 ;  /* 0x0000000d0e007220 */ /* 0x000fe20000400000 */
[----:B------:R-:W-:-:S07]  /*66e0*/  MOV R13, R14 ;  /* 0x0000000e000d7202 */ /* 0x000fce0000000f00 */
.L_x_118:
[----:B------:R-:W-:Y:S05]  /*66f0*/  BSYNC.RECONVERGENT B3 ;  /* 0x0000000000037941 */ /* 0x000fea0003800200 */
.L_x_108:
[----:B------:R-:W-:Y:S01]  /*6700*/  ISETP.GE.AND P1, PT, R2, R3, PT ;  /* 0x000000030200720c */ /* 0x000fe20003f26270 */
[----:B------:R-:W-:-:S05]  /*6710*/  IMAD.WIDE R16, R7, 0x4, R26 ;  /* 0x0000000407107825 */ /* 0x000fca00078e021a */
[----:B------:R-:W2:Y:S01]  /*6720*/  LDG.E R32, desc[UR6][R16.64] ;  /* 0x0000000610207981 */ /* 0x000ea2000c1e1900 */
[----:B------:R-:W-:-:S03]  /*6730*/  IMAD.WIDE.U32 R14, R40, 0x4, R16 ;  /* 0x00000004280e7825 */ /* 0x000fc600078e0010 */
[----:B------:R-:W3:Y:S04]  /*6740*/  LDG.E R35, desc[UR6][R16.64+0x4] ;  /* 0x0000040610237981 */ /* 0x000ee8000c1e1900 */
[----:B------:R-:W4:Y:S04]  /*6750*/  @!P1 LDG.E R19, desc[UR6][R14.64+0x8] ;  /* 0x000008060e139981 */ /* 0x000f28000c1e1900 */
[----:B------:R-:W5:Y:S01]  /*6760*/  LDG.E R34, desc[UR6][R14.64+0x4] ;  /* 0x000004060e227981 */ /* 0x000f62000c1e1900 */
[----:B----4-:R-:W-:-:S05]  /*6770*/  @!P1 FMUL R23, R19, -R0 ;  /* 0x8000000013179220 */ /* 0x010fca0000400000 */
[----:B------:R0:W-:Y:S04]  /*6780*/  @!P1 STG.E desc[UR6][R16.64+0x8], R23 ;  /* 0x0000081710009986 */ /* 0x0001e8000c101906 */
[----:B------:R-:W4:Y:S01]  /*6790*/  @!P1 LDG.E R2, desc[UR6][R14.64+0x8] ;  /* 0x000008060e029981 */ /* 0x000f22000c1e1900 */
[----:B------:R-:W-:Y:S01]  /*67a0*/  @!P1 IMAD.WIDE.U32 R20, R40, 0x4, R14 ;  /* 0x0000000428149825 */ /* 0x000fe200078e000e */
[----:B------:R-:W-:-:S03]  /*67b0*/  ISETP.NE.AND P0, PT, R4, 0x1, PT ;  /* 0x000000010400780c */ /* 0x000fc60003f05270 */
[----:B----4-:R-:W-:-:S05]  /*67c0*/  @!P1 FMUL R25, R2, R13 ;  /* 0x0000000d02199220 */ /* 0x010fca0000400000 */
[----:B------:R-:W-:Y:S04]  /*67d0*/  @!P1 STG.E desc[UR6][R14.64+0x8], R25 ;  /* 0x000008190e009986 */ /* 0x000fe8000c101906 */
[----:B------:R1:W-:Y:S04]  /*67e0*/  @!P1 STG.E desc[UR6][R20.64+0x4], R25 ;  /* 0x0000041914009986 */ /* 0x0003e8000c101906 */
[----:B------:R-:W4:Y:S01]  /*67f0*/  @!P1 LDG.E R29, desc[UR6][R16.64+0x8] ;  /* 0x00000806101d9981 */ /* 0x000f22000c1e1900 */
[----:B------:R-:W-:-:S04]  /*6800*/  @P0 IMAD.WIDE R18, R9, 0x4, R26 ;  /* 0x0000000409120825 */ /* 0x000fc800078e021a */
[-C--:B------:R-:W-:Y:S01]  /*6810*/  FMUL R8, R13, R13.reuse ;  /* 0x0000000d0d087220 */ /* 0x080fe20000400000 */
[C---:B------:R-:W-:Y:S01]  /*6820*/  FMUL R24, R0.reuse, R0 ;  /* 0x0000000000187220 */ /* 0x040fe20000400000 */
[----:B------:R-:W-:Y:S01]  /*6830*/  FADD R22, R0, R0 ;  /* 0x0000000000167221 */ /* 0x000fe20000000000 */
[----:B----4-:R4:W-:Y:S04]  /*6840*/  @!P1 STG.E desc[UR6][R20.64], R29 ;  /* 0x0000001d14009986 */ /* 0x0109e8000c101906 */
[----:B0-----:R-:W4:Y:S04]  /*6850*/  @P0 LDG.E R23, desc[UR6][R18.64+0x4] ;  /* 0x0000040612170981 */ /* 0x001f28000c1e1900 */
[----:B------:R-:W4:Y:S01]  /*6860*/  @P0 LDG.E R2, desc[UR6][R18.64] ;  /* 0x0000000612020981 */ /* 0x000f22000c1e1900 */
[----:B------:R-:W-:Y:S01]  /*6870*/  FADD R30, R8, -R24 ;  /* 0x80000018081e7221 */ /* 0x000fe20000000000 */
[-C--:B------:R-:W-:Y:S01]  /*6880*/  FMUL R22, R22, R13.reuse ;  /* 0x0000000d16167220 */ /* 0x080fe20000400000 */
[----:B------:R-:W-:-:S02]  /*6890*/  FMUL R28, R0, R13 ;  /* 0x0000000d001c7220 */ /* 0x000fc40000400000 */
[C---:B---3--:R-:W-:Y:S01]  /*68a0*/  FMUL R31, R35.reuse, R30 ;  /* 0x0000001e231f7220 */ /* 0x048fe20000400000 */
[----:B-1----:R-:W-:-:S03]  /*68b0*/  FMUL R25, R35, R22 ;  /* 0x0000001623197220 */ /* 0x002fc60000400000 */
[-C--:B--2---:R-:W-:Y:S01]  /*68c0*/  FFMA R31, R32, R28.reuse, R31 ;  /* 0x0000001c201f7223 */ /* 0x084fe2000000001f */
[----:B------:R0:W-:Y:S03]  /*68d0*/  @P0 STG.E desc[UR6][R18.64+0x4], RZ ;  /* 0x000004ff12000986 */ /* 0x0001e6000c101906 */
[----:B-----5:R-:W-:Y:S01]  /*68e0*/  FFMA R31, R34, -R28, R31 ;  /* 0x8000001c221f7223 */ /* 0x020fe2000000001f */
[----:B----4-:R-:W-:Y:S01]  /*68f0*/  @P0 FMUL R23, R23, R0 ;  /* 0x0000000017170220 */ /* 0x010fe20000400000 */
[C-C-:B------:R-:W-:Y:S01]  /*6900*/  FFMA R0, R32.reuse, R8, -R25.reuse ;  /* 0x0000000820007223 */ /* 0x140fe20000000819 */
[-C--:B------:R-:W-:Y:S02]  /*6910*/  FFMA R25, R32, R24.reuse, R25 ;  /* 0x0000001820197223 */ /* 0x080fe40000000019 */
[----:B------:R-:W-:Y:S01]  /*6920*/  @P0 FFMA R23, R2, R13, -R23 ;  /* 0x0000000d02170223 */ /* 0x000fe20000000817 */
[C---:B------:R-:W-:Y:S01]  /*6930*/  FFMA R13, R34.reuse, R24, R0 ;  /* 0x00000018220d7223 */ /* 0x040fe20000000000 */
[----:B------:R-:W-:-:S03]  /*6940*/  FFMA R25, R34, R8, R25 ;  /* 0x0000000822197223 */ /* 0x000fc60000000019 */
[----:B------:R0:W-:Y:S04]  /*6950*/  @P0 STG.E desc[UR6][R18.64], R23 ;  /* 0x0000001712000986 */ /* 0x0001e8000c101906 */
[----:B------:R0:W-:Y:S04]  /*6960*/  @P0 STG.E desc[UR6][R14.64+-0x4], RZ ;  /* 0xfffffcff0e000986 */ /* 0x0001e8000c101906 */
[----:B------:R0:W-:Y:S04]  /*6970*/  STG.E desc[UR6][R16.64], R13 ;  /* 0x0000000d10007986 */ /* 0x0001e8000c101906 */
[----:B------:R0:W-:Y:S04]  /*6980*/  STG.E desc[UR6][R16.64+0x4], R31 ;  /* 0x0000041f10007986 */ /* 0x0001e8000c101906 */
[----:B------:R0:W-:Y:S04]  /*6990*/  STG.E desc[UR6][R14.64+0x4], R25 ;  /* 0x000004190e007986 */ /* 0x0001e8000c101906 */
[----:B------:R0:W-:Y:S01]  /*69a0*/  STG.E desc[UR6][R14.64], R31 ;  /* 0x0000001f0e007986 */ /* 0x0001e2000c101906 */
[----:B------:R-:W-:Y:S05]  /*69b0*/  @P1 BRA `(.L_x_127) ;  /* 0x00000000000c1947 */ /* 0x000fea0003800000 */
[----:B0-----:R-:W-:-:S05]  /*69c0*/  IMAD.WIDE.U32 R14, R40, 0x4, R14 ;  /* 0x00000004280e7825 */ /* 0x001fca00078e000e */
[----:B------:R1:W5:Y:S01]  /*69d0*/  LDG.E R10, desc[UR6][R14.64] ;  /* 0x000000060e0a7981 */ /* 0x000362000c1e1900 */
[----:B------:R-:W-:-:S07]  /*69e0*/  IMAD.MOV.U32 R5, RZ, RZ, R31 ;  /* 0x000000ffff057224 */ /* 0x000fce00078e001f */
.L_x_127:
[----:B------:R-:W-:Y:S02]  /*69f0*/  IADD3 R4, PT, PT, R4, 0x1, RZ ;  /* 0x0000000104047810 */ /* 0x000fe40007ffe0ff */
[C---:B------:R-:W-:Y:S02]  /*6a00*/  IADD3 R9, PT, PT, R12.reuse, R9, RZ ;  /* 0x000000090c097210 */ /* 0x040fe40007ffe0ff */
[----:B------:R-:W-:Y:S01]  /*6a10*/  IADD3 R7, PT, PT, R12, R7, RZ ;  /* 0x000000070c077210 */ /* 0x000fe20007ffe0ff */
[----:B------:R-:W-:Y:S06]  /*6a20*/  @P4 BRA `(.L_x_128) ;  /* 0xfffffff4009c4947 */ /* 0x000fec000383ffff */
.L_x_102:
[----:B------:R-:W-:Y:S05]  /*6a30*/  BSYNC.RECONVERGENT B2 ;  /* 0x0000000000027941 */ /* 0x000fea0003800200 */
.L_x_101:
[----:B------:R-:W-:Y:S01]  /*6a40*/  BAR.SYNC.DEFER_BLOCKING 0x0 ;  /* 0x0000000000007b1d */ /* 0x000fe20000010000 */
[----:B------:R-:W-:-:S13]  /*6a50*/  ISETP.GT.AND P0, PT, R11, RZ, PT ;  /* 0x000000ff0b00720c */ /* 0x000fda0003f04270 */
[----:B------:R-:W-:Y:S05]  /*6a60*/  @P0 BRA `(.L_x_129) ;  /* 0xffffffec00b40947 */ /* 0x000fea000383ffff */
.L_x_96:
[----:B------:R-:W-:-:S13]  /*6a70*/  ISETP.NE.AND P0, PT, R38, R37, PT ;  /* 0x000000252600720c */ /* 0x000fda0003f05270 */
[----:B------:R-:W-:Y:S05]  /*6a80*/  @P0 EXIT ;  /* 0x000000000000094d */ /* 0x000fea0003800000 */
[----:B------:R-:W-:-:S13]  /*6a90*/  ISETP.GT.U32.AND P0, PT, R39, 0x7ffffffe, PT ;  /* 0x7ffffffe2700780c */ /* 0x000fda0003f04070 */
[----:B------:R-:W-:Y:S05]  /*6aa0*/  @P0 EXIT ;  /* 0x000000000000094d */ /* 0x000fea0003800000 */
[C---:B0-----:R-:W-:Y:S01]  /*6ab0*/  VIADDMNMX R23, R36.reuse, R33, R40, PT ;  /* 0x0000002124177246 */ /* 0x041fe20003800128 */
[----:B------:R-:W-:Y:S03]  /*6ac0*/  BSSY.RECONVERGENT B0, `(.L_x_130) ;  /* 0x0000015000007945 */ /* 0x000fe60003800200 */
[----:B------:R-:W-:-:S05]  /*6ad0*/  VIADDMNMX R3, R36, 0x1, R23, !PT ;  /* 0x0000000124037846 */ /* 0x000fca0007800117 */
[----:B------:R-:W-:Y:S01]  /*6ae0*/  IMAD.IADD R0, R3, 0x1, -R36 ;  /* 0x0000000103007824 */ /* 0x000fe200078e0a24 */
[----:B------:R-:W-:-:S04]  /*6af0*/  IADD3 R3, PT, PT, R36, -R3, RZ ;  /* 0x8000000324037210 */ /* 0x000fc80007ffe0ff */
[----:B------:R-:W-:Y:S02]  /*6b00*/  LOP3.LUT P0, R0, R0, 0x3, RZ, 0xc0, !PT ;  /* 0x0000000300007812 */ /* 0x000fe4000780c0ff */
[----:B------:R-:W-:-:S11]  /*6b10*/  ISETP.GT.U32.AND P1, PT, R3, -0x4, PT ;  /* 0xfffffffc0300780c */ /* 0x000fd60003f24070 */
[----:B------:R-:W-:Y:S05]  /*6b20*/  @!P0 BRA `(.L_x_131) ;  /* 0x0000000000388947 */ /* 0x000fea0003800000 */
[----:B------:R-:W0:Y:S01]  /*6b30*/  LDC.64 R6, c[0x0][0x388] ;  /* 0x0000e200ff067b82 */ /* 0x000e220000000a00 */
[----:B------:R-:W-:Y:S01]  /*6b40*/  IMAD R2, R40, R37, R37 ;  /* 0x0000002528027224 */ /* 0x000fe200078e0225 */
[----:B------:R-:W-:Y:S02]  /*6b50*/  IADD3 R0, PT, PT, -R0, RZ, RZ ;  /* 0x000000ff00007210 */ /* 0x000fe40007ffe1ff */
[----:B------:R-:W-:Y:S01]  /*6b60*/  IADD3 R8, PT, PT, R40, 0x1, RZ ;  /* 0x0000000128087810 */ /* 0x000fe20007ffe0ff */
[----:B------:R-:W-:-:S07]  /*6b70*/  IMAD R33, R33, R2, RZ ;  /* 0x0000000221217224 */ /* 0x000fce00078e02ff */
.L_x_132:
[----:B--2---:R-:W-:-:S06]  /*6b80*/  IMAD.WIDE R2, R33, 0x4, R26 ;  /* 0x0000000421027825 */ /* 0x004fcc00078e021a */
[----:B------:R-:W2:Y:S01]  /*6b90*/  LDG.E R3, desc[UR6][R2.64] ;  /* 0x0000000602037981 */ /* 0x000ea2000c1e1900 */
[C---:B0-----:R-:W-:Y:S01]  /*6ba0*/  IMAD.WIDE R4, R36.reuse, 0x4, R6 ;  /* 0x0000000424047825 */ /* 0x041fe200078e0206 */
[----:B------:R-:W-:Y:S02]  /*6bb0*/  IADD3 R36, PT, PT, R36, 0x1, RZ ;  /* 0x0000000124247810 */ /* 0x000fe40007ffe0ff */
[----:B------:R-:W-:Y:S01]  /*6bc0*/  IADD3 R33, PT, PT, R8, R33, RZ ;  /* 0x0000002108217210 */ /* 0x000fe20007ffe0ff */
[----:B------:R-:W-:-:S05]  /*6bd0*/  VIADD R0, R0, 0x1 ;  /* 0x0000000100007836 */ /* 0x000fca0000000000 */
[----:B------:R-:W-:Y:S01]  /*6be0*/  ISETP.NE.AND P0, PT, R0, RZ, PT ;  /* 0x000000ff0000720c */ /* 0x000fe20003f05270 */
[----:B--2---:R2:W-:-:S12]  /*6bf0*/  STG.E desc[UR6][R4.64], R3 ;  /* 0x0000000304007986 */ /* 0x0045d8000c101906 */
[----:B------:R-:W-:Y:S05]  /*6c00*/  @P0 BRA `(.L_x_132) ;  /* 0xfffffffc00dc0947 */ /* 0x000fea000383ffff */
.L_x_131:
[----:B------:R-:W-:Y:S05]  /*6c10*/  BSYNC.RECONVERGENT B0 ;  /* 0x0000000000007941 */ /* 0x000fea0003800200 */
.L_x_130:
[----:B------:R-:W-:Y:S05]  /*6c20*/  @P1 EXIT ;  /* 0x000000000000194d */ /* 0x000fea0003800000 */
[----:B--2---:R-:W0:Y:S01]  /*6c30*/  LDC.64 R2, c[0x0][0x388] ;  /* 0x0000e200ff027b82 */ /* 0x004e220000000a00 */
[C---:B------:R-:W-:Y:S01]  /*6c40*/  IADD3 R5, PT, PT, R36.reuse, 0x2, RZ ;  /* 0x0000000224057810 */ /* 0x040fe20007ffe0ff */
[----:B------:R-:W-:Y:S01]  /*6c50*/  VIADD R7, R36, 0x3 ;  /* 0x0000000324077836 */ /* 0x000fe20000000000 */
[C---:B------:R-:W-:Y:S01]  /*6c60*/  LEA R0, R40.reuse, 0x4, 0x2 ;  /* 0x0000000428007811 */ /* 0x040fe200078e10ff */
[CC--:B------:R-:W-:Y:S02]  /*6c70*/  IMAD R13, R40.reuse, R36.reuse, R36 ;  /* 0x00000024280d7224 */ /* 0x0c0fe400078e0224 */
[C---:B-1----:R-:W-:Y:S02]  /*6c80*/  IMAD R15, R40.reuse, R36, R40 ;  /* 0x00000024280f7224 */ /* 0x042fe400078e0228 */
[C---:B------:R-:W-:Y:S02]  /*6c90*/  IMAD R17, R40.reuse, R5, RZ ;  /* 0x0000000528117224 */ /* 0x040fe400078e02ff */
[----:B------:R-:W-:-:S07]  /*6ca0*/  IMAD R19, R40, R7, RZ ;  /* 0x0000000728137224 */ /* 0x000fce00078e02ff */
.L_x_133:
[----:B-1----:R-:W-:-:S05]  /*6cb0*/  IMAD.WIDE R4, R13, 0x4, R26 ;  /* 0x000000040d047825 */ /* 0x002fca00078e021a */
[----:B------:R-:W2:Y:S01]  /*6cc0*/  LDG.E R21, desc[UR6][R4.64] ;  /* 0x0000000604157981 */ /* 0x000ea2000c1e1900 */
[----:B------:R-:W-:Y:S01]  /*6cd0*/  SHF.R.S32.HI R8, RZ, 0x1f, R36 ;  /* 0x0000001fff087819 */ /* 0x000fe20000011424 */
[----:B0----5:R-:W-:Y:S01]  /*6ce0*/  IMAD.WIDE R10, R36, 0x4, R2 ;  /* 0x00000004240a7825 */ /* 0x021fe200078e0202 */
[----:B------:R-:W-:-:S04]  /*6cf0*/  IADD3 R7, P0, PT, R15, R36, RZ ;  /* 0x000000240f077210 */ /* 0x000fc80007f1e0ff */
[----:B------:R-:W-:Y:S02]  /*6d00*/  LEA.HI.X.SX32 R9, R15, R8, 0x1, P0 ;  /* 0x000000080f097211 */ /* 0x000fe400000f0eff */
[----:B------:R-:W-:-:S04]  /*6d10*/  LEA R6, P0, R7, R26, 0x2 ;  /* 0x0000001a07067211 */ /* 0x000fc800078010ff */
[----:B------:R-:W-:Y:S01]  /*6d20*/  LEA.HI.X R7, R7, R27, R9, 0x2, P0 ;  /* 0x0000001b07077211 */ /* 0x000fe200000f1409 */
[----:B--2---:R1:W-:Y:S05]  /*6d30*/  STG.E desc[UR6][R10.64], R21 ;  /* 0x000000150a007986 */ /* 0x0043ea000c101906 */
[----:B------:R-:W2:Y:S01]  /*6d40*/  LDG.E R7, desc[UR6][R6.64+0x4] ;  /* 0x0000040606077981 */ /* 0x000ea2000c1e1900 */
[----:B------:R-:W-:-:S04]  /*6d50*/  IADD3 R9, P0, PT, R17, R36, RZ ;  /* 0x0000002411097210 */ /* 0x000fc80007f1e0ff */
[----:B------:R-:W-:Y:S02]  /*6d60*/  LEA.HI.X.SX32 R12, R17, R8, 0x1, P0 ;  /* 0x00000008110c7211 */ /* 0x000fe400000f0eff */
[----:B------:R-:W-:-:S04]  /*6d70*/  LEA R4, P0, R9, R26, 0x2 ;  /* 0x0000001a09047211 */ /* 0x000fc800078010ff */
[----:B------:R-:W-:Y:S02]  /*6d80*/  LEA.HI.X R5, R9, R27, R12, 0x2, P0 ;  /* 0x0000001b09057211 */ /* 0x000fe400000f140c */
[C---:B------:R-:W-:Y:S01]  /*6d90*/  IADD3 R9, P0, PT, R19.reuse, R36, RZ ;  /* 0x0000002413097210 */ /* 0x040fe20007f1e0ff */
[----:B--2---:R1:W-:Y:S04]  /*6da0*/  STG.E desc[UR6][R10.64+0x4], R7 ;  /* 0x000004070a007986 */ /* 0x0043e8000c101906 */
[----:B------:R-:W2:Y:S01]  /*6db0*/  LDG.E R5, desc[UR6][R4.64+0x8] ;  /* 0x0000080604057981 */ /* 0x000ea2000c1e1900 */
[----:B------:R-:W-:Y:S02]  /*6dc0*/  LEA.HI.X.SX32 R12, R19, R8, 0x1, P0 ;  /* 0x00000008130c7211 */ /* 0x000fe400000f0eff */
[----:B------:R-:W-:-:S04]  /*6dd0*/  LEA R8, P0, R9, R26, 0x2 ;  /* 0x0000001a09087211 */ /* 0x000fc800078010ff */
[----:B------:R-:W-:Y:S01]  /*6de0*/  LEA.HI.X R9, R9, R27, R12, 0x2, P0 ;  /* 0x0000001b09097211 */ /* 0x000fe200000f140c */
[----:B--2---:R1:W-:Y:S05]  /*6df0*/  STG.E desc[UR6][R10.64+0x8], R5 ;  /* 0x000008050a007986 */ /* 0x0043ea000c101906 */
[----:B------:R-:W2:Y:S01]  /*6e00*/  LDG.E R9, desc[UR6][R8.64+0xc] ;  /* 0x00000c0608097981 */ /* 0x000ea2000c1e1900 */
[----:B------:R-:W-:Y:S01]  /*6e10*/  IADD3 R36, PT, PT, R36, 0x4, RZ ;  /* 0x0000000424247810 */ /* 0x000fe20007ffe0ff */
[----:B------:R-:W-:Y:S01]  /*6e20*/  IMAD R17, R40, 0x4, R17 ;  /* 0x0000000428117824 */ /* 0x000fe200078e0211 */
[----:B------:R-:W-:Y:S02]  /*6e30*/  IADD3 R13, PT, PT, R0, R13, RZ ;  /* 0x0000000d000d7210 */ /* 0x000fe40007ffe0ff */
[----:B------:R-:W-:-:S02]  /*6e40*/  ISETP.GE.AND P0, PT, R36, R23, PT ;  /* 0x000000172400720c */ /* 0x000fc40003f06270 */
[C---:B------:R-:W-:Y:S02]  /*6e50*/  LEA R15, R40.reuse, R15, 0x2 ;  /* 0x0000000f280f7211 */ /* 0x040fe400078e10ff */
[----:B------:R-:W-:Y:S01]  /*6e60*/  LEA R19, R40, R19, 0x2 ;  /* 0x0000001328137211 */ /* 0x000fe200078e10ff */
[----:B--2---:R1:W-:Y:S08]  /*6e70*/  STG.E desc[UR6][R10.64+0xc], R9 ;  /* 0x00000c090a007986 */ /* 0x0043f0000c101906 */
[----:B------:R-:W-:Y:S05]  /*6e80*/  @!P0 BRA `(.L_x_133) ;  /* 0xfffffffc00888947 */ /* 0x000fea000383ffff */
[----:B------:R-:W-:Y:S05]  /*6e90*/  EXIT ;  /* 0x000000000000794d */ /* 0x000fea0003800000 */
        .weak           $__internal_0_$__cuda_sm20_rcp_rn_f32_slowpath
        .type           $__internal_0_$__cuda_sm20_rcp_rn_f32_slowpath,@function
        .size           $__internal_0_$__cuda_sm20_rcp_rn_f32_slowpath,($__internal_1_$__cuda_sm20_sqrt_rn_f32_slowpath - $__internal_0_$__cuda_sm20_rcp_rn_f32_slowpath)
$__internal_0_$__cuda_sm20_rcp_rn_f32_slowpath:
[----:B------:R-:W-:Y:S01]  /*6ea0*/  SHF.L.U32 R0, R8, 0x1, RZ ;  /* 0x0000000108007819 */ /* 0x000fe200000006ff */
[----:B------:R-:W-:Y:S03]  /*6eb0*/  BSSY.RECONVERGENT B1, `(.L_x_134) ;  /* 0x0000030000017945 */ /* 0x000fe60003800200 */
[----:B------:R-:W-:-:S04]  /*6ec0*/  SHF.R.U32.HI R19, RZ, 0x18, R0 ;  /* 0x00000018ff137819 */ /* 0x000fc80000011600 */
[----:B------:R-:W-:-:S13]  /*6ed0*/  ISETP.NE.U32.AND P0, PT, R19, RZ, PT ;  /* 0x000000ff1300720c */ /* 0x000fda0003f05070 */
[----:B------:R-:W-:Y:S05]  /*6ee0*/  @P0 BRA `(.L_x_135) ;  /* 0x0000000000280947 */ /* 0x000fea0003800000 */
[----:B------:R-:W-:-:S04]  /*6ef0*/  SHF.L.U32 R0, R8, 0x1, RZ ;  /* 0x0000000108007819 */ /* 0x000fc800000006ff */
[----:B------:R-:W-:-:S13]  /*6f00*/  ISETP.NE.AND P0, PT, R0, RZ, PT ;  /* 0x000000ff0000720c */ /* 0x000fda0003f05270 */
[----:B------:R-:W-:Y:S01]  /*6f10*/  @P0 FFMA R15, R8, 1.84467440737095516160e+19, RZ ;  /* 0x5f800000080f0823 */ /* 0x000fe200000000ff */
[----:B------:R-:W-:Y:S08]  /*6f20*/  @!P0 MUFU.RCP R14, R8 ;  /* 0x00000008000e8308 */ /* 0x000ff00000001000 */
[----:B------:R-:W0:Y:S02]  /*6f30*/  @P0 MUFU.RCP R0, R15 ;  /* 0x0000000f00000308 */ /* 0x000e240000001000 */
[----:B0-----:R-:W-:-:S04]  /*6f40*/  @P0 FFMA R16, R15, R0, -1 ;  /* 0xbf8000000f100423 */ /* 0x001fc80000000000 */
[----:B------:R-:W-:-:S04]  /*6f50*/  @P0 FADD.FTZ R17, -R16, -RZ ;  /* 0x800000ff10110221 */ /* 0x000fc80000010100 */
[----:B------:R-:W-:-:S04]  /*6f60*/  @P0 FFMA R0, R0, R17, R0 ;  /* 0x0000001100000223 */ /* 0x000fc80000000000 */
[----:B------:R-:W-:Y:S01]  /*6f70*/  @P0 FFMA R14, R0, 1.84467440737095516160e+19, RZ ;  /* 0x5f800000000e0823 */ /* 0x000fe200000000ff */
[----:B------:R-:W-:Y:S06]  /*6f80*/  BRA `(.L_x_136) ;  /* 0x0000000000887947 */ /* 0x000fec0003800000 */
.L_x_135:
[----:B------:R-:W-:-:S05]  /*6f90*/  VIADD R20, R19, 0xffffff03 ;  /* 0xffffff0313147836 */ /* 0x000fca0000000000 */
[----:B------:R-:W-:-:S13]  /*6fa0*/  ISETP.GT.U32.AND P0, PT, R20, 0x1, PT ;  /* 0x000000011400780c */ /* 0x000fda0003f04070 */
[----:B------:R-:W-:Y:S05]  /*6fb0*/  @P0 BRA `(.L_x_137) ;  /* 0x0000000000780947 */ /* 0x000fea0003800000 */
[----:B------:R-:W-:Y:S01]  /*6fc0*/  LOP3.LUT R0, R8, 0x7fffff, RZ, 0xc0, !PT ;  /* 0x007fffff08007812 */ /* 0x000fe200078ec0ff */
[----:B------:R-:W-:-:S03]  /*6fd0*/  HFMA2 R17, -RZ, RZ, 0, 1.78813934326171875e-07 ;  /* 0x00000003ff117431 */ /* 0x000fc600000001ff */
[----:B------:R-:W-:-:S04]  /*6fe0*/  LOP3.LUT R0, R0, 0x3f800000, RZ, 0xfc, !PT ;  /* 0x3f80000000007812 */ /* 0x000fc800078efcff */
[----:B------:R-:W0:Y:S01]  /*6ff0*/  MUFU.RCP R15, R0 ;  /* 0x00000000000f7308 */ /* 0x000e220000001000 */
[----:B------:R-:W-:Y:S01]  /*7000*/  SHF.L.U32 R17, R17, R20, RZ ;  /* 0x0000001411117219 */ /* 0x000fe200000006ff */
[----:B0-----:R-:W-:-:S04]  /*7010*/  FFMA R14, R0, R15, -1 ;  /* 0xbf800000000e7423 */ /* 0x001fc8000000000f */
[----:B------:R-:W-:-:S04]  /*7020*/  FADD.FTZ R14, -R14, -RZ ;  /* 0x800000ff0e0e7221 */ /* 0x000fc80000010100 */
[CCC-:B------:R-:W-:Y:S01]  /*7030*/  FFMA.RM R16, R15.reuse, R14.reuse, R15.reuse ;  /* 0x0000000e0f107223 */ /* 0x1c0fe2000000400f */
[----:B------:R-:W-:-:S04]  /*7040*/  FFMA.RP R15, R15, R14, R15 ;  /* 0x0000000e0f0f7223 */ /* 0x000fc8000000800f */
[C---:B------:R-:W-:Y:S02]  /*7050*/  LOP3.LUT R14, R16.reuse, 0x7fffff, RZ, 0xc0, !PT ;  /* 0x007fffff100e7812 */ /* 0x040fe400078ec0ff */
[----:B------:R-:W-:Y:S02]  /*7060*/  FSETP.NEU.FTZ.AND P0, PT, R16, R15, PT ;  /* 0x0000000f1000720b */ /* 0x000fe40003f1d000 */
[----:B------:R-:W-:Y:S02]  /*7070*/  LOP3.LUT R14, R14, 0x800000, RZ, 0xfc, !PT ;  /* 0x008000000e0e7812 */ /* 0x000fe400078efcff */
[----:B------:R-:W-:Y:S02]  /*7080*/  SEL R15, RZ, 0xffffffff, !P0 ;  /* 0xffffffffff0f7807 */ /* 0x000fe40004000000 */
[----:B------:R-:W-:Y:S02]  /*7090*/  LOP3.LUT R17, R17, R14, RZ, 0xc0, !PT ;  /* 0x0000000e11117212 */ /* 0x000fe400078ec0ff */
[----:B------:R-:W-:-:S02]  /*70a0*/  IADD3 R15, PT, PT, -R15, RZ, RZ ;  /* 0x000000ff0f0f7210 */ /* 0x000fc40007ffe1ff */
[-C--:B------:R-:W-:Y:S02]  /*70b0*/  SHF.R.U32.HI R17, RZ, R20.reuse, R17 ;  /* 0x00000014ff117219 */ /* 0x080fe40000011611 */
[--C-:B------:R-:W-:Y:S01]  /*70c0*/  LOP3.LUT P1, RZ, R15, R20, R14.reuse, 0xf8, !PT ;  /* 0x000000140fff7212 */ /* 0x100fe2000782f80e */
[----:B------:R-:W-:Y:S01]  /*70d0*/  VIADD R15, R19, 0xffffff04 ;  /* 0xffffff04130f7836 */ /* 0x000fe20000000000 */
[C---:B------:R-:W-:Y:S02]  /*70e0*/  LOP3.LUT P0, RZ, R17.reuse, 0x1, RZ, 0xc0, !PT ;  /* 0x0000000111ff7812 */ /* 0x040fe4000780c0ff */
[----:B------:R-:W-:Y:S02]  /*70f0*/  LOP3.LUT P2, RZ, R17, 0x2, RZ, 0xc0, !PT ;  /* 0x0000000211ff7812 */ /* 0x000fe4000784c0ff */
[----:B------:R-:W-:Y:S02]  /*7100*/  SHF.R.U32.HI R15, RZ, R15, R14 ;  /* 0x0000000fff0f7219 */ /* 0x000fe4000001160e */
[----:B------:R-:W-:-:S02]  /*7110*/  PLOP3.LUT P0, PT, P0, P1, P2, 0xe0, 0x0 ;  /* 0x000000000000781c */ /* 0x000fc40000703c20 */
[----:B------:R-:W-:Y:S02]  /*7120*/  LOP3.LUT P1, RZ, R8, 0x7fffff, RZ, 0xc0, !PT ;  /* 0x007fffff08ff7812 */ /* 0x000fe4000782c0ff */
[----:B------:R-:W-:-:S04]  /*7130*/  SEL R0, RZ, 0x1, !P0 ;  /* 0x00000001ff007807 */ /* 0x000fc80004000000 */
[----:B------:R-:W-:-:S04]  /*7140*/  IADD3 R0, PT, PT, -R0, RZ, RZ ;  /* 0x000000ff00007210 */ /* 0x000fc80007ffe1ff */
[----:B------:R-:W-:-:S13]  /*7150*/  ISETP.GE.AND P0, PT, R0, RZ, PT ;  /* 0x000000ff0000720c */ /* 0x000fda0003f06270 */
[----:B------:R-:W-:-:S04]  /*7160*/  @!P0 IADD3 R15, PT, PT, R15, 0x1, RZ ;  /* 0x000000010f0f8810 */ /* 0x000fc80007ffe0ff */
[----:B------:R-:W-:-:S04]  /*7170*/  @!P1 SHF.L.U32 R15, R15, 0x1, RZ ;  /* 0x000000010f0f9819 */ /* 0x000fc800000006ff */
[----:B------:R-:W-:Y:S01]  /*7180*/  LOP3.LUT R14, R15, 0x80000000, R8, 0xf8, !PT ;  /* 0x800000000f0e7812 */ /* 0x000fe200078ef808 */
[----:B------:R-:W-:Y:S06]  /*7190*/  BRA `(.L_x_136) ;  /* 0x0000000000047947 */ /* 0x000fec0003800000 */
.L_x_137:
[----:B------:R0:W1:Y:S02]  /*71a0*/  MUFU.RCP R14, R8 ;  /* 0x00000008000e7308 */ /* 0x0000640000001000 */
.L_x_136:
[----:B------:R-:W-:Y:S05]  /*71b0*/  BSYNC.RECONVERGENT B1 ;  /* 0x0000000000017941 */ /* 0x000fea0003800200 */
.L_x_134:
[----:B------:R-:W-:Y:S01]  /*71c0*/  HFMA2 R15, -RZ, RZ, 0, 0 ;  /* 0x00000000ff0f7431 */ /* 0x000fe200000001ff */
[----:B-1----:R-:W-:Y:S01]  /*71d0*/  MOV R0, R14 ;  /* 0x0000000e00007202 */ /* 0x002fe20000000f00 */
[----:B------:R-:W-:-:S04]  /*71e0*/  IMAD.MOV.U32 R14, RZ, RZ, R18 ;  /* 0x000000ffff0e7224 */ /* 0x000fc800078e0012 */
[----:B0-----:R-:W-:Y:S05]  /*71f0*/  RET.REL.NODEC R14 `(_Z18block_QR_EVal_onlyiPfPKiS1_f) ;  /* 0xffffff8c0e807950 */ /* 0x001fea0003c3ffff */
        .weak           $__internal_1_$__cuda_sm20_sqrt_rn_f32_slowpath
        .type           $__internal_1_$__cuda_sm20_sqrt_rn_f32_slowpath,@function
        .size           $__internal_1_$__cuda_sm20_sqrt_rn_f32_slowpath,($__internal_2_$__cuda_sm3x_div_rn_noftz_f32_slowpath - $__internal_1_$__cuda_sm20_sqrt_rn_f32_slowpath)
$__internal_1_$__cuda_sm20_sqrt_rn_f32_slowpath:
[----:B------:R-:W-:-:S13]  /*7200*/  LOP3.LUT P0, RZ, R0, 0x7fffffff, RZ, 0xc0, !PT ;  /* 0x7fffffff00ff7812 */ /* 0x000fda000780c0ff */
[----:B------:R-:W-:Y:S01]  /*7210*/  @!P0 MOV R42, R0 ;  /* 0x00000000002a8202 */ /* 0x000fe20000000f00 */
[----:B------:R-:W-:Y:S06]  /*7220*/  @!P0 BRA `(.L_x_138) ;  /* 0x0000000000408947 */ /* 0x000fec0003800000 */
[----:B------:R-:W-:-:S13]  /*7230*/  FSETP.GEU.FTZ.AND P0, PT, R0, RZ, PT ;  /* 0x000000ff0000720b */ /* 0x000fda0003f1e000 */
[----:B------:R-:W-:Y:S01]  /*7240*/  @!P0 MOV R42, 0x7fffffff ;  /* 0x7fffffff002a8802 */ /* 0x000fe20000000f00 */
[----:B------:R-:W-:Y:S06]  /*7250*/  @!P0 BRA `(.L_x_138) ;  /* 0x0000000000348947 */ /* 0x000fec0003800000 */
[----:B------:R-:W-:-:S13]  /*7260*/  FSETP.GTU.FTZ.AND P0, PT, |R0|, +INF , PT ;  /* 0x7f8000000000780b */ /* 0x000fda0003f1c200 */
[----:B------:R-:W-:Y:S01]  /*7270*/  @P0 FADD.FTZ R42, R0, 1 ;  /* 0x3f800000002a0421 */ /* 0x000fe20000010000 */
[----:B------:R-:W-:Y:S06]  /*7280*/  @P0 BRA `(.L_x_138) ;  /* 0x0000000000280947 */ /* 0x000fec0003800000 */
[----:B------:R-:W-:-:S13]  /*7290*/  FSETP.NEU.FTZ.AND P0, PT, |R0|, +INF , PT ;  /* 0x7f8000000000780b */ /* 0x000fda0003f1d200 */
[----:B------:R-:W-:-:S04]  /*72a0*/  @P0 FFMA R41, R0, 1.84467440737095516160e+19, RZ ;  /* 0x5f80000000290823 */ /* 0x000fc800000000ff */
[----:B------:R-:W0:Y:S02]  /*72b0*/  @P0 MUFU.RSQ R44, R41 ;  /* 0x00000029002c0308 */ /* 0x000e240000001400 */
[----:B0-----:R-:W-:Y:S01]  /*72c0*/  @P0 FMUL.FTZ R8, R41, R44 ;  /* 0x0000002c29080220 */ /* 0x001fe20000410000 */
[----:B------:R-:W-:-:S03]  /*72d0*/  @P0 FMUL.FTZ R29, R44, 0.5 ;  /* 0x3f0000002c1d0820 */ /* 0x000fc60000410000 */
[----:B------:R-:W-:-:S04]  /*72e0*/  @P0 FADD.FTZ R42, -R8, -RZ ;  /* 0x800000ff082a0221 */ /* 0x000fc80000010100 */
[----:B------:R-:W-:Y:S01]  /*72f0*/  @P0 FFMA R43, R8, R42, R41 ;  /* 0x0000002a082b0223 */ /* 0x000fe20000000029 */
[----:B------:R-:W-:-:S03]  /*7300*/  @!P0 IMAD.MOV.U32 R42, RZ, RZ, R0 ;  /* 0x000000ffff2a8224 */ /* 0x000fc600078e0000 */
[----:B------:R-:W-:-:S04]  /*7310*/  @P0 FFMA R29, R43, R29, R8 ;  /* 0x0000001d2b1d0223 */ /* 0x000fc80000000008 */
[----:B------:R-:W-:-:S07]  /*7320*/  @P0 FMUL.FTZ R42, R29, 2.3283064365386962891e-10 ;  /* 0x2f8000001d2a0820 */ /* 0x000fce0000410000 */
.L_x_138:
[----:B------:R-:W-:Y:S01]  /*7330*/  HFMA2 R29, -RZ, RZ, 0, 0 ;  /* 0x00000000ff1d7431 */ /* 0x000fe200000001ff */
[----:B------:R-:W-:-:S03]  /*7340*/  MOV R8, R42 ;  /* 0x0000002a00087202 */ /* 0x000fc60000000f00 */
[----:B------:R-:W-:Y:S05]  /*7350*/  RET.REL.NODEC R28 `(_Z18block_QR_EVal_onlyiPfPKiS1_f) ;  /* 0xffffff8c1c287950 */ /* 0x000fea0003c3ffff */
        .weak           $__internal_2_$__cuda_sm3x_div_rn_noftz_f32_slowpath
        .type           $__internal_2_$__cuda_sm3x_div_rn_noftz_f32_slowpath,@function
        .size           $__internal_2_$__cuda_sm3x_div_rn_noftz_f32_slowpath,(.L_x_520 - $__internal_2_$__cuda_sm3x_div_rn_noftz_f32_slowpath)
$__internal_2_$__cuda_sm3x_div_rn_noftz_f32_slowpath:
[--C-:B------:R-:W-:Y:S01]  /*7360*/  SHF.R.U32.HI R43, RZ, 0x17, R8.reuse ;  /* 0x00000017ff2b7819 */ /* 0x100fe20000011608 */
[----:B------:R-:W-:Y:S01]  /*7370*/  BSSY.RECONVERGENT B0, `(.L_x_139) ;  /* 0x0000063000007945 */ /* 0x000fe20003800200 */
[----:B------:R-:W-:Y:S01]  /*7380*/  SHF.R.U32.HI R46, RZ, 0x17, R49 ;  /* 0x00000017ff2e7819 */ /* 0x000fe20000011631 */
[----:B------:R-:W-:Y:S01]  /*7390*/  IMAD.MOV.U32 R50, RZ, RZ, R8 ;  /* 0x000000ffff327224 */ /* 0x000fe200078e0008 */
[----:B------:R-:W-:Y:S02]  /*73a0*/  LOP3.LUT R43, R43, 0xff, RZ, 0xc0, !PT ;  /* 0x000000ff2b2b7812 */ /* 0x000fe400078ec0ff */
[----:B------:R-:W-:Y:S02]  /*73b0*/  LOP3.LUT R46, R46, 0xff, RZ, 0xc0, !PT ;  /* 0x000000ff2e2e7812 */ /* 0x000fe400078ec0ff */
[----:B------:R-:W-:Y:S02]  /*73c0*/  IADD3 R0, PT, PT, R43, -0x1, RZ ;  /* 0xffffffff2b007810 */ /* 0x000fe40007ffe0ff */
[----:B------:R-:W-:-:S02]  /*73d0*/  IADD3 R45, PT, PT, R46, -0x1, RZ ;  /* 0xffffffff2e2d7810 */ /* 0x000fc40007ffe0ff */
[----:B------:R-:W-:-:S04]  /*73e0*/  ISETP.GT.U32.AND P0, PT, R0, 0xfd, PT ;  /* 0x000000fd0000780c */ /* 0x000fc80003f04070 */
[----:B------:R-:W-:-:S13]  /*73f0*/  ISETP.GT.U32.OR P0, PT, R45, 0xfd, P0 ;  /* 0x000000fd2d00780c */ /* 0x000fda0000704470 */
[----:B------:R-:W-:Y:S01]  /*7400*/  @!P0 MOV R44, RZ ;  /* 0x000000ff002c8202 */ /* 0x000fe20000000f00 */
[----:B------:R-:W-:Y:S06]  /*7410*/  @!P0 BRA `(.L_x_140) ;  /* 0x00000000005c8947 */ /* 0x000fec0003800000 */
[----:B------:R-:W-:Y:S02]  /*7420*/  FSETP.GTU.FTZ.AND P0, PT, |R49|, +INF , PT ;  /* 0x7f8000003100780b */ /* 0x000fe40003f1c200 */
[----:B------:R-:W-:-:S04]  /*7430*/  FSETP.GTU.FTZ.AND P1, PT, |R8|, +INF , PT ;  /* 0x7f8000000800780b */ /* 0x000fc80003f3c200 */
[----:B------:R-:W-:-:S13]  /*7440*/  PLOP3.LUT P0, PT, P0, P1, PT, 0xf8, 0x8f ;  /* 0x00000000008f781c */ /* 0x000fda0000703f70 */
[----:B------:R-:W-:Y:S05]  /*7450*/  @P0 BRA `(.L_x_141) ;  /* 0x00000004004c0947 */ /* 0x000fea0003800000 */
[----:B------:R-:W-:-:S13]  /*7460*/  LOP3.LUT P0, RZ, R50, 0x7fffffff, R49, 0xc8, !PT ;  /* 0x7fffffff32ff7812 */ /* 0x000fda000780c831 */
[----:B------:R-:W-:Y:S05]  /*7470*/  @!P0 BRA `(.L_x_142) ;  /* 0x00000004003c8947 */ /* 0x000fea0003800000 */
[C---:B------:R-:W-:Y:S02]  /*7480*/  FSETP.NEU.FTZ.AND P2, PT, |R49|.reuse, +INF , PT ;  /* 0x7f8000003100780b */ /* 0x040fe40003f5d200 */
[----:B------:R-:W-:Y:S02]  /*7490*/  FSETP.NEU.FTZ.AND P0, PT, |R8|, +INF , PT ;  /* 0x7f8000000800780b */ /* 0x000fe40003f1d200 */
[----:B------:R-:W-:-:S11]  /*74a0*/  FSETP.NEU.FTZ.AND P1, PT, |R49|, +INF , PT ;  /* 0x7f8000003100780b */ /* 0x000fd60003f3d200 */
[----:B------:R-:W-:Y:S05]  /*74b0*/  @!P0 BRA !P2, `(.L_x_142) ;  /* 0x00000004002c8947 */ /* 0x000fea0005000000 */
[----:B------:R-:W-:-:S04]  /*74c0*/  LOP3.LUT P2, RZ, R49, 0x7fffffff, RZ, 0xc0, !PT ;  /* 0x7fffffff31ff7812 */ /* 0x000fc8000784c0ff */
[----:B------:R-:W-:-:S13]  /*74d0*/  PLOP3.LUT P2, PT, P0, P2, PT, 0x2f, 0xf2 ;  /* 0x0000000000f2781c */ /* 0x000fda0000744577 */
[----:B------:R-:W-:Y:S05]  /*74e0*/  @P2 BRA `(.L_x_143) ;  /* 0x0000000400182947 */ /* 0x000fea0003800000 */
[----:B------:R-:W-:-:S04]  /*74f0*/  LOP3.LUT P0, RZ, R50, 0x7fffffff, RZ, 0xc0, !PT ;  /* 0x7fffffff32ff7812 */ /* 0x000fc8000780c0ff */
[----:B------:R-:W-:-:S13]  /*7500*/  PLOP3.LUT P0, PT, P1, P0, PT, 0x2f, 0xf2 ;  /* 0x0000000000f2781c */ /* 0x000fda0000f00577 */
[----:B------:R-:W-:Y:S05]  /*7510*/  @P0 BRA `(.L_x_144) ;  /* 0x0000000400000947 */ /* 0x000fea0003800000 */
[----:B------:R-:W-:Y:S02]  /*7520*/  ISETP.GE.AND P0, PT, R45, RZ, PT ;  /* 0x000000ff2d00720c */ /* 0x000fe40003f06270 */
[----:B------:R-:W-:-:S11]  /*7530*/  ISETP.GE.AND P1, PT, R0, RZ, PT ;  /* 0x000000ff0000720c */ /* 0x000fd60003f26270 */
[----:B------:R-:W-:Y:S01]  /*7540*/  @P0 MOV R44, RZ ;  /* 0x000000ff002c0202 */ /* 0x000fe20000000f00 */
[----:B------:R-:W-:Y:S01]  /*7550*/  @!P0 FFMA R49, R49, 1.84467440737095516160e+19, RZ ;  /* 0x5f80000031318823 */ /* 0x000fe200000000ff */
[----:B------:R-:W-:Y:S01]  /*7560*/  @!P0 MOV R44, 0xffffffc0 ;  /* 0xffffffc0002c8802 */ /* 0x000fe20000000f00 */
[----:B------:R-:W-:-:S03]  /*7570*/  @!P1 FFMA R50, R8, 1.84467440737095516160e+19, RZ ;  /* 0x5f80000008329823 */ /* 0x000fc600000000ff */
[----:B------:R-:W-:-:S07]  /*7580*/  @!P1 IADD3 R44, PT, PT, R44, 0x40, RZ ;  /* 0x000000402c2c9810 */ /* 0x000fce0007ffe0ff */
.L_x_140:
[----:B------:R-:W-:Y:S01]  /*7590*/  LEA R51, R43, 0xc0800000, 0x17 ;  /* 0xc08000002b337811 */ /* 0x000fe200078eb8ff */
[----:B------:R-:W-:Y:S01]  /*75a0*/  BSSY.RECONVERGENT B1, `(.L_x_145) ;  /* 0x0000036000017945 */ /* 0x000fe20003800200 */
[----:B------:R-:W-:-:S03]  /*75b0*/  IADD3 R46, PT, PT, R46, -0x7f, RZ ;  /* 0xffffff812e2e7810 */ /* 0x000fc60007ffe0ff */
[----:B------:R-:W-:-:S04]  /*75c0*/  IMAD.IADD R51, R50, 0x1, -R51 ;  /* 0x0000000132337824 */ /* 0x000fc800078e0a33 */
[----:B------:R-:W0:Y:S01]  /*75d0*/  MUFU.RCP R0, R51 ;  /* 0x0000003300007308 */ /* 0x000e220000001000 */
[----:B------:R-:W-:-:S04]  /*75e0*/  FADD.FTZ R47, -R51, -RZ ;  /* 0x800000ff332f7221 */ /* 0x000fc80000010100 */
[----:B0-----:R-:W-:-:S04]  /*75f0*/  FFMA R45, R0, R47, 1 ;  /* 0x3f800000002d7423 */ /* 0x001fc8000000002f */
[----:B------:R-:W-:Y:S01]  /*7600*/  FFMA R45, R0, R45, R0 ;  /* 0x0000002d002d7223 */ /* 0x000fe20000000000 */
[----:B------:R-:W-:-:S04]  /*7610*/  IMAD R0, R46, -0x800000, R49 ;  /* 0xff8000002e007824 */ /* 0x000fc800078e0231 */
[----:B------:R-:W-:-:S04]  /*7620*/  FFMA R50, R0, R45, RZ ;  /* 0x0000002d00327223 */ /* 0x000fc800000000ff */
[----:B------:R-:W-:-:S04]  /*7630*/  FFMA R49, R47, R50, R0 ;  /* 0x000000322f317223 */ /* 0x000fc80000000000 */
[----:B------:R-:W-:Y:S01]  /*7640*/  FFMA R50, R45, R49, R50 ;  /* 0x000000312d327223 */ /* 0x000fe20000000032 */
[----:B------:R-:W-:-:S03]  /*7650*/  IADD3 R49, PT, PT, R46, 0x7f, -R43 ;  /* 0x0000007f2e317810 */ /* 0x000fc60007ffe82b */
[----:B------:R-:W-:Y:S01]  /*7660*/  FFMA R47, R47, R50, R0 ;  /* 0x000000322f2f7223 */ /* 0x000fe20000000000 */
[----:B------:R-:W-:-:S03]  /*7670*/  IADD3 R49, PT, PT, R49, R44, RZ ;  /* 0x0000002c31317210 */ /* 0x000fc60007ffe0ff */
[----:B------:R-:W-:-:S05]  /*7680*/  FFMA R0, R45, R47, R50 ;  /* 0x0000002f2d007223 */ /* 0x000fca0000000032 */
[----:B------:R-:W-:-:S04]  /*7690*/  SHF.R.U32.HI R44, RZ, 0x17, R0 ;  /* 0x00000017ff2c7819 */ /* 0x000fc80000011600 */
[----:B------:R-:W-:-:S04]  /*76a0*/  LOP3.LUT R44, R44, 0xff, RZ, 0xc0, !PT ;  /* 0x000000ff2c2c7812 */ /* 0x000fc800078ec0ff */
[----:B------:R-:W-:-:S04]  /*76b0*/  IADD3 R43, PT, PT, R44, R49, RZ ;  /* 0x000000312c2b7210 */ /* 0x000fc80007ffe0ff */
[----:B------:R-:W-:-:S04]  /*76c0*/  IADD3 R44, PT, PT, R43, -0x1, RZ ;  /* 0xffffffff2b2c7810 */ /* 0x000fc80007ffe0ff */
[----:B------:R-:W-:-:S13]  /*76d0*/  ISETP.GE.U32.AND P0, PT, R44, 0xfe, PT ;  /* 0x000000fe2c00780c */ /* 0x000fda0003f06070 */
[----:B------:R-:W-:Y:S05]  /*76e0*/  @!P0 BRA `(.L_x_146) ;  /* 0x0000000000808947 */ /* 0x000fea0003800000 */
[----:B------:R-:W-:-:S13]  /*76f0*/  ISETP.GT.AND P0, PT, R43, 0xfe, PT ;  /* 0x000000fe2b00780c */ /* 0x000fda0003f04270 */
[----:B------:R-:W-:Y:S05]  /*7700*/  @P0 BRA `(.L_x_147) ;  /* 0x00000000006c0947 */ /* 0x000fea0003800000 */
[----:B------:R-:W-:-:S13]  /*7710*/  ISETP.GE.AND P0, PT, R43, 0x1, PT ;  /* 0x000000012b00780c */ /* 0x000fda0003f06270 */
[----:B------:R-:W-:Y:S05]  /*7720*/  @P0 BRA `(.L_x_148) ;  /* 0x0000000000740947 */ /* 0x000fea0003800000 */
[----:B------:R-:W-:Y:S02]  /*7730*/  ISETP.GE.AND P0, PT, R43, -0x18, PT ;  /* 0xffffffe82b00780c */ /* 0x000fe40003f06270 */
[----:B------:R-:W-:-:S11]  /*7740*/  LOP3.LUT R0, R0, 0x80000000, RZ, 0xc0, !PT ;  /* 0x8000000000007812 */ /* 0x000fd600078ec0ff */
[----:B------:R-:W-:Y:S05]  /*7750*/  @!P0 BRA `(.L_x_148) ;  /* 0x0000000000688947 */ /* 0x000fea0003800000 */
[CCC-:B------:R-:W-:Y:S01]  /*7760*/  FFMA.RZ R44, R45.reuse, R47.reuse, R50.reuse ;  /* 0x0000002f2d2c7223 */ /* 0x1c0fe2000000c032 */
[CCC-:B------:R-:W-:Y:S01]  /*7770*/  FFMA.RP R46, R45.reuse, R47.reuse, R50.reuse ;  /* 0x0000002f2d2e7223 */ /* 0x1c0fe20000008032 */
[----:B------:R-:W-:Y:S01]  /*7780*/  FFMA.RM R45, R45, R47, R50 ;  /* 0x0000002f2d2d7223 */ /* 0x000fe20000004032 */
[C---:B------:R-:W-:Y:S02]  /*7790*/  ISETP.NE.AND P1, PT, R43.reuse, RZ, PT ;  /* 0x000000ff2b00720c */ /* 0x040fe40003f25270 */
[----:B------:R-:W-:Y:S02]  /*77a0*/  LOP3.LUT R44, R44, 0x7fffff, RZ, 0xc0, !PT ;  /* 0x007fffff2c2c7812 */ /* 0x000fe400078ec0ff */
[----:B------:R-:W-:Y:S01]  /*77b0*/  FSETP.NEU.FTZ.AND P0, PT, R46, R45, PT ;  /* 0x0000002d2e00720b */ /* 0x000fe20003f1d000 */
[C---:B------:R-:W-:Y:S01]  /*77c0*/  VIADD R45, R43.reuse, 0x20 ;  /* 0x000000202b2d7836 */ /* 0x040fe20000000000 */
[----:B------:R-:W-:Y:S02]  /*77d0*/  LOP3.LUT R44, R44, 0x800000, RZ, 0xfc, !PT ;  /* 0x008000002c2c7812 */ /* 0x000fe400078efcff */
[----:B------:R-:W-:-:S02]  /*77e0*/  ISETP.NE.AND P2, PT, R43, RZ, PT ;  /* 0x000000ff2b00720c */ /* 0x000fc40003f45270 */
[----:B------:R-:W-:Y:S02]  /*77f0*/  IADD3 R43, PT, PT, -R43, RZ, RZ ;  /* 0x000000ff2b2b7210 */ /* 0x000fe40007ffe1ff */
[----:B------:R-:W-:Y:S02]  /*7800*/  SHF.L.U32 R45, R44, R45, RZ ;  /* 0x0000002d2c2d7219 */ /* 0x000fe400000006ff */
[----:B------:R-:W-:Y:S02]  /*7810*/  SEL R43, R43, RZ, P1 ;  /* 0x000000ff2b2b7207 */ /* 0x000fe40000800000 */
[----:B------:R-:W-:Y:S02]  /*7820*/  ISETP.NE.AND P2, PT, R45, RZ, P2 ;  /* 0x000000ff2d00720c */ /* 0x000fe40001745270 */
[----:B------:R-:W-:Y:S02]  /*7830*/  SHF.R.U32.HI R46, RZ, R43, R44 ;  /* 0x0000002bff2e7219 */ /* 0x000fe4000001162c */
[----:B------:R-:W-:-:S02]  /*7840*/  PLOP3.LUT P0, PT, P0, P2, PT, 0xf8, 0x8f ;  /* 0x00000000008f781c */ /* 0x000fc40000705f70 */
[----:B------:R-:W-:Y:S02]  /*7850*/  SHF.R.U32.HI R44, RZ, 0x1, R46 ;  /* 0x00000001ff2c7819 */ /* 0x000fe4000001162e */
[----:B------:R-:W-:-:S04]  /*7860*/  SEL R43, RZ, 0x1, !P0 ;  /* 0x00000001ff2b7807 */ /* 0x000fc80004000000 */
[----:B------:R-:W-:-:S04]  /*7870*/  LOP3.LUT R43, R43, 0x1, R44, 0xf8, !PT ;  /* 0x000000012b2b7812 */ /* 0x000fc800078ef82c */
[----:B------:R-:W-:-:S04]  /*7880*/  LOP3.LUT R43, R43, R46, RZ, 0xc0, !PT ;  /* 0x0000002e2b2b7212 */ /* 0x000fc800078ec0ff */
[----:B------:R-:W-:-:S04]  /*7890*/  IADD3 R43, PT, PT, R44, R43, RZ ;  /* 0x0000002b2c2b7210 */ /* 0x000fc80007ffe0ff */
[----:B------:R-:W-:Y:S01]  /*78a0*/  LOP3.LUT R0, R43, R0, RZ, 0xfc, !PT ;  /* 0x000000002b007212 */ /* 0x000fe200078efcff */
[----:B------:R-:W-:Y:S06]  /*78b0*/  BRA `(.L_x_148) ;  /* 0x0000000000107947 */ /* 0x000fec0003800000 */
.L_x_147:
[----:B------:R-:W-:-:S04]  /*78c0*/  LOP3.LUT R0, R0, 0x80000000, RZ, 0xc0, !PT ;  /* 0x8000000000007812 */ /* 0x000fc800078ec0ff */
[----:B------:R-:W-:Y:S01]  /*78d0*/  LOP3.LUT R0, R0, 0x7f800000, RZ, 0xfc, !PT ;  /* 0x7f80000000007812 */ /* 0x000fe200078efcff */
[----:B------:R-:W-:Y:S06]  /*78e0*/  BRA `(.L_x_148) ;  /* 0x0000000000047947 */ /* 0x000fec0003800000 */
.L_x_146:
[----:B------:R-:W-:-:S07]  /*78f0*/  LEA R0, R49, R0, 0x17 ;  /* 0x0000000031007211 */ /* 0x000fce00078eb8ff */
.L_x_148:
[----:B------:R-:W-:Y:S05]  /*7900*/  BSYNC.RECONVERGENT B1 ;  /* 0x0000000000017941 */ /* 0x000fea0003800200 */
.L_x_145:
[----:B------:R-:W-:Y:S05]  /*7910*/  BRA `(.L_x_149) ;  /* 0x0000000000207947 */ /* 0x000fea0003800000 */
.L_x_144:
[----:B------:R-:W-:-:S04]  /*7920*/  LOP3.LUT R49, R50, 0x80000000, R49, 0x48, !PT ;  /* 0x8000000032317812 */ /* 0x000fc800078e4831 */
[----:B------:R-:W-:Y:S01]  /*7930*/  LOP3.LUT R0, R49, 0x7f800000, RZ, 0xfc, !PT ;  /* 0x7f80000031007812 */ /* 0x000fe200078efcff */
[----:B------:R-:W-:Y:S06]  /*7940*/  BRA `(.L_x_149) ;  /* 0x0000000000147947 */ /* 0x000fec0003800000 */
.L_x_143:
[----:B------:R-:W-:Y:S01]  /*7950*/  LOP3.LUT R0, R50, 0x80000000, R49, 0x48, !PT ;  /* 0x8000000032007812 */ /* 0x000fe200078e4831 */
[----:B------:R-:W-:Y:S06]  /*7960*/  BRA `(.L_x_149) ;  /* 0x00000000000c7947 */ /* 0x000fec0003800000 */
.L_x_142:
[----:B------:R-:W0:Y:S01]  /*7970*/  MUFU.RSQ R0, -QNAN ;  /* 0xffc0000000007908 */ /* 0x000e220000001400 */
[----:B------:R-:W-:Y:S05]  /*7980*/  BRA `(.L_x_149) ;  /* 0x0000000000047947 */ /* 0x000fea0003800000 */
.L_x_141:
[----:B------:R-:W-:-:S07]  /*7990*/  FADD.FTZ R0, R49, R8 ;  /* 0x0000000831007221 */ /* 0x000fce0000010000 */
.L_x_149:
[----:B------:R-:W-:Y:S05]  /*79a0*/  BSYNC.RECONVERGENT B0 ;  /* 0x0000000000007941 */ /* 0x000fea0003800200 */
.L_x_139:
[----:B------:R-:W-:-:S04]  /*79b0*/  HFMA2 R43, -RZ, RZ, 0, 0 ;  /* 0x00000000ff2b7431 */ /* 0x000fc800000001ff */
[----:B0-----:R-:W-:Y:S05]  /*79c0*/  RET.REL.NODEC R42 `(_Z18block_QR_EVal_onlyiPfPKiS1_f) ;  /* 0xffffff842a8c7950 */ /* 0x001fea0003c3ffff */
.L_x_150:
[----:B------:R-:W-:-:S00]  /*79d0*/  BRA `(.L_x_150) ;  /* 0xfffffffc00fc7947 */ /* 0x000fc0000383ffff */
[----:B------:R-:W-:-:S00]  /*79e0*/  NOP ;  /* 0x0000000000007918 */ /* 0x000fc00000000000 */
        /* <DEDUP_REMOVED lines=9> */
.L_x_520:


//--------------------- .text._Z8block_QRiPfPKiS1_S_S1_if --------------------------
	.section	.text._Z8block_QRiPfPKiS1_S_S1_if,"ax",@progbits
	.align	128
        .global         _Z8block_QRiPfPKiS1_S_S1_if
        .type           _Z8block_QRiPfPKiS1_S_S1_if,@function
        .size           _Z8block_QRiPfPKiS1_S_S1_if,(.L_x_523 - _Z8block_QRiPfPKiS1_S_S1_if)
        .other          _Z8block_QRiPfPKiS1_S_S1_if,@"STO_CUDA_ENTRY STV_DEFAULT"
_Z8block_QRiPfPKiS1_S_S1_if:
.text._Z8block_QRiPfPKiS1_S_S1_if:
[----:B------:R-:W-:Y:S01]  /*0000*/  LDC R1, c[0x0][0x37c] ;  /* 0x0000df00ff017b82 */ /* 0x000fe20000000800 */
[----:B------:R-:W0:Y:S01]  /*0010*/  S2R R13, SR_CTAID.X ;  /* 0x00000000000d7919 */ /* 0x000e220000002500 */
[----:B------:R-:W0:Y:S02]  /*0020*/  LDCU UR4, c[0x0][0x380] ;  /* 0x00007000ff0477ac */ /* 0x000e240008000800 */
[----:B0-----:R-:W-:-:S13]  /*0030*/  ISETP.GE.U32.AND P0, PT, R13, UR4, PT ;  /* 0x000000040d007c0c */ /* 0x001fda000bf06070 */
[----:B------:R-:W-:Y:S05]  /*0040*/  @P0 EXIT ;  /* 0x000000000000094d */ /* 0x000fea0003800000 */
[----:B------:R-:W0:Y:S01]  /*0050*/  LDC.64 R2, c[0x0][0x398] ;  /* 0x0000e600ff027b82 */ /* 0x000e220000000a00 */
[----:B------:R-:W1:Y:S01]  /*0060*/  LDCU.64 UR12, c[0x0][0x358] ;  /* 0x00006b00ff0c77ac */ /* 0x000e620008000a00 */
[----:B------:R-:W2:Y:S01]  /*0070*/  LDCU UR4, c[0x0][0x360] ;  /* 0x00006c00ff0477ac */ /* 0x000ea20008000800 */
[----:B------:R-:W-:Y:S01]  /*0080*/  HFMA2 R4, -RZ, RZ, 0, 0 ;  /* 0x00000000ff047431 */ /* 0x000fe200000001ff */
[----:B------:R-:W3:Y:S01]  /*0090*/  LDCU UR5, c[0x0][0x3b0] ;  /* 0x00007600ff0577ac */ /* 0x000ee20008000800 */
[----:B0-----:R-:W-:-:S06]  /*00a0*/  IMAD.WIDE.U32 R2, R13, 0x4, R2 ;  /* 0x000000040d027825 */ /* 0x001fcc00078e0002 */
[----:B-1----:R-:W4:Y:S01]  /*00b0*/  LDG.E R2, desc[UR12][R2.64] ;  /* 0x0000000c02027981 */ /* 0x002f22000c1e1900 */
[----:B--2---:R-:W0:Y:S01]  /*00c0*/  I2F.U32.RP R0, UR4 ;  /* 0x0000000400007d06 */ /* 0x004e220008209000 */
[----:B------:R-:W1:Y:S01]  /*00d0*/  LDC R9, c[0x0][0x360] ;  /* 0x0000d800ff097b82 */ /* 0x000e620000000800 */
[----:B------:R-:W-:Y:S01]  /*00e0*/  ISETP.NE.U32.AND P2, PT, RZ, UR4, PT ;  /* 0x00000004ff007c0c */ /* 0x000fe2000bf45070 */
[----:B---3--:R-:W-:-:S05]  /*00f0*/  UISETP.GT.AND UP0, UPT, UR5, -0x1, UPT ;  /* 0xffffffff0500788c */ /* 0x008fca000bf04270 */
[----:B0-----:R-:W0:Y:S02]  /*0100*/  MUFU.RCP R0, R0 ;  /* 0x0000000000007308 */ /* 0x001e240000001000 */
[----:B0-----:R-:W-:-:S06]  /*0110*/  IADD3 R5, PT, PT, R0, 0xffffffe, RZ ;  /* 0x0ffffffe00057810 */ /* 0x001fcc0007ffe0ff */
[----:B------:R-:W0:Y:S02]  /*0120*/  F2I.FTZ.U32.TRUNC.NTZ R5, R5 ;  /* 0x0000000500057305 */ /* 0x000e24000021f000 */
[----:B0-----:R-:W-:-:S05]  /*0130*/  IADD3 R7, PT, PT, RZ, -R5, RZ ;  /* 0x80000005ff077210 */ /* 0x001fca0007ffe0ff */
[----:B------:R-:W-:-:S04]  /*0140*/  IMAD R7, R7, UR4, RZ ;  /* 0x0000000407077c24 */ /* 0x000fc8000f8e02ff */
[----:B------:R-:W-:Y:S01]  /*0150*/  IMAD.HI.U32 R4, R5, R7, R4 ;  /* 0x0000000705047227 */ /* 0x000fe200078e0004 */
[----:B----4-:R-:W-:-:S13]  /*0160*/  R2UR UR15, R2 ;  /* 0x00000000020f72ca */ /* 0x010fda00000e0000 */
[----:B------:R-:W-:-:S04]  /*0170*/  IMAD.HI.U32 R4, R4, UR15, RZ ;  /* 0x0000000f04047c27 */ /* 0x000fc8000f8e00ff */
[----:B------:R-:W-:-:S04]  /*0180*/  IMAD.MOV R0, RZ, RZ, -R4 ;  /* 0x000000ffff007224 */ /* 0x000fc800078e0a04 */
[----:B-1----:R-:W-:-:S05]  /*0190*/  IMAD R0, R9, R0, UR15 ;  /* 0x0000000f09007e24 */ /* 0x002fca000f8e0200 */
[----:B------:R-:W-:-:S13]  /*01a0*/  ISETP.GE.U32.AND P0, PT, R0, UR4, PT ;  /* 0x0000000400007c0c */ /* 0x000fda000bf06070 */
[----:B------:R-:W-:Y:S02]  /*01b0*/  @P0 IADD3 R0, PT, PT, R0, -UR4, RZ ;  /* 0x8000000400000c10 */ /* 0x000fe4000fffe0ff */
[----:B------:R-:W-:Y:S02]  /*01c0*/  @P0 IADD3 R4, PT, PT, R4, 0x1, RZ ;  /* 0x0000000104040810 */ /* 0x000fe40007ffe0ff */
[----:B------:R-:W-:-:S13]  /*01d0*/  ISETP.GE.U32.AND P1, PT, R0, UR4, PT ;  /* 0x0000000400007c0c */ /* 0x000fda000bf26070 */
[----:B------:R-:W-:Y:S02]  /*01e0*/  @P1 IADD3 R4, PT, PT, R4, 0x1, RZ ;  /* 0x0000000104041810 */ /* 0x000fe40007ffe0ff */
[----:B------:R-:W-:-:S05]  /*01f0*/  @!P2 LOP3.LUT R4, RZ, UR4, RZ, 0x33, !PT ;  /* 0x00000004ff04ac12 */ /* 0x000fca000f8e33ff */
[----:B------:R-:W-:Y:S01]  /*0200*/  VIADD R5, R4, 0x1 ;  /* 0x0000000104057836 */ /* 0x000fe20000000000 */
[----:B------:R-:W-:Y:S06]  /*0210*/  BRA.U UP0, `(.L_x_151) ;  /* 0x0000006d00b87547 */ /* 0x000fec000b800000 */
[----:B------:R-:W0:Y:S01]  /*0220*/  LDC.64 R2, c[0x0][0x390] ;  /* 0x0000e400ff027b82 */ /* 0x000e220000000a00 */
[----:B------:R-:W1:Y:S01]  /*0230*/  S2R R6, SR_TID.X ;  /* 0x0000000000067919 */ /* 0x000e620000002100 */
[----:B------:R-:W2:Y:S06]  /*0240*/  S2R R7, SR_TID.Y ;  /* 0x0000000000077919 */ /* 0x000eac0000002200 */
[----:B------:R-:W3:Y:S01]  /*0250*/  LDC.64 R10, c[0x0][0x3a8] ;  /* 0x0000ea00ff0a7b82 */ /* 0x000ee20000000a00 */
[----:B0-----:R-:W-:-:S06]  /*0260*/  IMAD.WIDE.U32 R2, R13, 0x4, R2 ;  /* 0x000000040d027825 */ /* 0x001fcc00078e0002 */
[----:B------:R0:W5:Y:S01]  /*0270*/  LDG.E R3, desc[UR12][R2.64] ;  /* 0x0000000c02037981 */ /* 0x000162000c1e1900 */
[----:B---3--:R-:W-:-:S04]  /*0280*/  IMAD.WIDE.U32 R10, R13, 0x4, R10 ;  /* 0x000000040d0a7825 */ /* 0x008fc800078e000a */
[C---:B-1----:R-:W-:Y:S02]  /*0290*/  IMAD R8, R5.reuse, R6, RZ ;  /* 0x0000000605087224 */ /* 0x042fe400078e02ff */
[----:B--2---:R-:W-:-:S05]  /*02a0*/  IMAD R9, R5, R7, RZ ;  /* 0x0000000705097224 */ /* 0x004fca00078e02ff */
[----:B------:R-:W-:-:S04]  /*02b0*/  VIMNMX R0, PT, PT, R8, R9, !PT ;  /* 0x0000000908007248 */ /* 0x000fc80007fe0100 */
[----:B------:R-:W-:-:S13]  /*02c0*/  ISETP.GE.AND P0, PT, R0, UR15, PT ;  /* 0x0000000f00007c0c */ /* 0x000fda000bf06270 */
[----:B0-----:R-:W-:Y:S05]  /*02d0*/  @P0 EXIT ;  /* 0x000000000000094d */ /* 0x001fea0003800000 */
[----:B------:R0:W5:Y:S01]  /*02e0*/  LDG.E R10, desc[UR12][R10.64] ;  /* 0x0000000c0a0a7981 */ /* 0x000162000c1e1900 */
[----:B------:R-:W1:Y:S01]  /*02f0*/  LDC.64 R22, c[0x0][0x388] ;  /* 0x0000e200ff167b82 */ /* 0x000e620000000a00 */
[----:B------:R-:W-:-:S04]  /*0300*/  MOV R0, UR15 ;  /* 0x0000000f00007c02 */ /* 0x000fc80008000f00 */
[----:B------:R-:W-:Y:S01]  /*0310*/  ISETP.GE.AND P0, PT, R0, 0x3, PT ;  /* 0x000000030000780c */ /* 0x000fe20003f06270 */
[----:B-1---5:R-:W-:-:S12]  /*0320*/  IMAD.WIDE R22, R3, 0x4, R22 ;  /* 0x0000000403167825 */ /* 0x022fd800078e0216 */
[----:B0-----:R-:W-:Y:S05]  /*0330*/  @!P0 BRA `(.L_x_152) ;  /* 0x0000005400b08947 */ /* 0x001fea0003800000 */
[----:B------:R-:W0:Y:S01]  /*0340*/  S2UR UR5, SR_CgaCtaId ;  /* 0x00000000000579c3 */ /* 0x000e220000008800 */
[----:B------:R-:W-:Y:S01]  /*0350*/  UMOV UR4, 0x400 ;  /* 0x0000040000047882 */ /* 0x000fe20000000000 */
[-C--:B------:R-:W-:Y:S02]  /*0360*/  VIADDMNMX R11, R8, R5.reuse, UR15, PT ;  /* 0x0000000f080b7e46 */ /* 0x080fe4000b800105 */
[----:B------:R-:W-:Y:S02]  /*0370*/  VIADDMNMX R12, R9, R5, UR15, PT ;  /* 0x0000000f090c7e46 */ /* 0x000fe4000b800105 */
[----:B------:R-:W-:Y:S02]  /*0380*/  MOV R14, RZ ;  /* 0x000000ff000e7202 */ /* 0x000fe40000000f00 */
[----:B------:R-:W-:Y:S02]  /*0390*/  PRMT R13, RZ, 0x7610, R13 ;  /* 0x00007610ff0d7816 */ /* 0x000fe4000000000d */
[----:B------:R-:W-:Y:S01]  /*03a0*/  PRMT R15, RZ, 0x7610, R15 ;  /* 0x00007610ff0f7816 */ /* 0x000fe2000000000f */
[----:B0-----:R-:W-:-:S04]  /*03b0*/  ULEA UR4, UR5, UR4, 0x18 ;  /* 0x0000000405047291 */ /* 0x001fc8000f8ec0ff */
[----:B------:R-:W-:-:S12]  /*03c0*/  ULEA UR4, UR15, UR4, 0x2 ;  /* 0x000000040f047291 */ /* 0x000fd8000f8e10ff */
.L_x_247:
[-C--:B------:R-:W-:Y:S01]  /*03d0*/  IABS R18, R5.reuse ;  /* 0x0000000500127213 */ /* 0x080fe20000000000 */
[----:B------:R-:W0:Y:S01]  /*03e0*/  S2UR UR8, SR_CgaCtaId ;  /* 0x00000000000879c3 */ /* 0x000e220000008800 */
[C---:B------:R-:W-:Y:S01]  /*03f0*/  IADD3 R16, PT, PT, R14.reuse, 0x1, RZ ;  /* 0x000000010e107810 */ /* 0x040fe20007ffe0ff */
[----:B------:R-:W-:Y:S01]  /*0400*/  UMOV UR6, 0x400 ;  /* 0x0000040000067882 */ /* 0x000fe20000000000 */
[----:B-1----:R-:W1:Y:S01]  /*0410*/  I2F.RP R0, R18 ;  /* 0x0000001200007306 */ /* 0x002e620000209400 */
[----:B------:R-:W-:Y:S01]  /*0420*/  IABS R19, R14 ;  /* 0x0000000e00137213 */ /* 0x000fe20000000000 */
[----:B------:R-:W-:Y:S01]  /*0430*/  BSSY.RECONVERGENT B0, `(.L_x_153) ;  /* 0x00000e2000007945 */ /* 0x000fe20003800200 */
[----:B------:R-:W-:Y:S02]  /*0440*/  IABS R20, R5 ;  /* 0x0000000500147213 */ /* 0x000fe40000000000 */
[----:B----4-:R-:W-:Y:S02]  /*0450*/  IABS R21, R16 ;  /* 0x0000001000157213 */ /* 0x010fe40000000000 */
[----:B------:R-:W-:-:S02]  /*0460*/  R2UR UR7, R14 ;  /* 0x000000000e0772ca */ /* 0x000fc400000e0000 */
[----:B------:R-:W-:Y:S01]  /*0470*/  VIMNMX R27, PT, PT, R9, R16, !PT ;  /* 0x00000010091b7248 */ /* 0x000fe20007fe0100 */
[----:B-1----:R-:W1:Y:S10]  /*0480*/  MUFU.RCP R0, R0 ;  /* 0x0000000000007308 */ /* 0x002e740000001000 */
[----:B------:R-:W-:-:S02]  /*0490*/  ULOP3.LUT UR7, URZ, UR7, URZ, 0x33, !UPT ;  /* 0x00000007ff077292 */ /* 0x000fc4000f8e33ff */
[----:B0-----:R-:W-:Y:S02]  /*04a0*/  ULEA UR9, UR8, UR6, 0x18 ;  /* 0x0000000608097291 */ /* 0x001fe4000f8ec0ff */
[----:B------:R-:W-:Y:S01]  /*04b0*/  UIADD3 UR8, UPT, UPT, UR15, UR7, URZ ;  /* 0x000000070f087290 */ /* 0x000fe2000fffe0ff */
[----:B-1----:R-:W-:-:S04]  /*04c0*/  IADD3 R2, PT, PT, R0, 0xffffffe, RZ ;  /* 0x0ffffffe00027810 */ /* 0x002fc80007ffe0ff */
[----:B------:R0:W1:Y:S02]  /*04d0*/  F2I.FTZ.U32.TRUNC.NTZ R3, R2 ;  /* 0x0000000200037305 */ /* 0x000064000021f000 */
[----:B0-----:R-:W-:Y:S02]  /*04e0*/  HFMA2 R2, -RZ, RZ, 0, 0 ;  /* 0x00000000ff027431 */ /* 0x001fe400000001ff */
[----:B-1----:R-:W-:-:S04]  /*04f0*/  IMAD.MOV R17, RZ, RZ, -R3 ;  /* 0x000000ffff117224 */ /* 0x002fc800078e0a03 */
[----:B------:R-:W-:-:S04]  /*0500*/  IMAD R17, R17, R18, RZ ;  /* 0x0000001211117224 */ /* 0x000fc800078e02ff */
[----:B------:R-:W-:Y:S01]  /*0510*/  IMAD.HI.U32 R3, R3, R17, R2 ;  /* 0x0000001103037227 */ /* 0x000fe200078e0002 */
[----:B------:R-:W-:Y:S02]  /*0520*/  IADD3 R17, PT, PT, RZ, -R20, RZ ;  /* 0x80000014ff117210 */ /* 0x000fe40007ffe0ff */
[----:B------:R-:W-:Y:S01]  /*0530*/  MOV R20, R21 ;  /* 0x0000001500147202 */ /* 0x000fe20000000f00 */
[----:B------:R-:W-:Y:S01]  /*0540*/  IMAD.MOV.U32 R2, RZ, RZ, R19 ;  /* 0x000000ffff027224 */ /* 0x000fe200078e0013 */
[----:B------:R-:W-:-:S03]  /*0550*/  MOV R21, UR15 ;  /* 0x0000000f00157c02 */ /* 0x000fc60008000f00 */
[----:B------:R-:W-:Y:S01]  /*0560*/  IMAD.HI.U32 R0, R3, R2, RZ ;  /* 0x0000000203007227 */ /* 0x000fe200078e00ff */
[----:B------:R-:W-:-:S03]  /*0570*/  IADD3 R21, PT, PT, R21, -0x2, -R14 ;  /* 0xfffffffe15157810 */ /* 0x000fc60007ffe80e */
[----:B------:R-:W-:-:S04]  /*0580*/  IMAD.HI.U32 R3, R3, R20, RZ ;  /* 0x0000001403037227 */ /* 0x000fc800078e00ff */
[-C--:B------:R-:W-:Y:S02]  /*0590*/  IMAD R2, R0, R17.reuse, R2 ;  /* 0x0000001100027224 */ /* 0x080fe400078e0202 */
[----:B------:R-:W-:Y:S01]  /*05a0*/  IMAD R17, R3, R17, R20 ;  /* 0x0000001103117224 */ /* 0x000fe200078e0214 */
[----:B------:R-:W-:Y:S02]  /*05b0*/  VIMNMX R20, PT, PT, R8, R16, !PT ;  /* 0x0000001008147248 */ /* 0x000fe40007fe0100 */
[C---:B------:R-:W-:Y:S02]  /*05c0*/  ISETP.GT.U32.AND P2, PT, R18.reuse, R2, PT ;  /* 0x000000021200720c */ /* 0x040fe40003f44070 */
[----:B------:R-:W-:Y:S02]  /*05d0*/  ISETP.GT.U32.AND P4, PT, R18, R17, PT ;  /* 0x000000111200720c */ /* 0x000fe40003f84070 */
[----:B--23--:R-:W-:-:S09]  /*05e0*/  LEA R29, R20, UR9, 0x2 ;  /* 0x00000009141d7c11 */ /* 0x00cfd2000f8e10ff */
[-C--:B------:R-:W-:Y:S01]  /*05f0*/  @!P2 IADD3 R2, PT, PT, R2, -R18.reuse, RZ ;  /* 0x800000120202a210 */ /* 0x080fe20007ffe0ff */
[----:B------:R-:W-:Y:S01]  /*0600*/  @!P2 VIADD R0, R0, 0x1 ;  /* 0x000000010000a836 */ /* 0x000fe20000000000 */
[-C--:B------:R-:W-:Y:S02]  /*0610*/  @!P4 IADD3 R17, PT, PT, R17, -R18.reuse, RZ ;  /* 0x800000121111c210 */ /* 0x080fe40007ffe0ff */
[-C--:B------:R-:W-:Y:S02]  /*0620*/  ISETP.GE.U32.AND P0, PT, R2, R18.reuse, PT ;  /* 0x000000120200720c */ /* 0x080fe40003f06070 */
[-C--:B------:R-:W-:Y:S02]  /*0630*/  LOP3.LUT R2, R14, R5.reuse, RZ, 0x3c, !PT ;  /* 0x000000050e027212 */ /* 0x080fe400078e3cff */
[----:B------:R-:W-:Y:S02]  /*0640*/  ISETP.GE.U32.AND P1, PT, R17, R18, PT ;  /* 0x000000121100720c */ /* 0x000fe40003f26070 */
[----:B------:R-:W-:-:S02]  /*0650*/  LOP3.LUT R17, R16, R5, RZ, 0x3c, !PT ;  /* 0x0000000510117212 */ /* 0x000fc400078e3cff */
[----:B------:R-:W-:Y:S02]  /*0660*/  ISETP.GE.AND P3, PT, R2, RZ, PT ;  /* 0x000000ff0200720c */ /* 0x000fe40003f66270 */
[----:B------:R-:W-:Y:S02]  /*0670*/  ISETP.GE.AND P5, PT, R17, RZ, PT ;  /* 0x000000ff1100720c */ /* 0x000fe40003fa6270 */
[----:B------:R-:W-:Y:S02]  /*0680*/  @!P4 IADD3 R3, PT, PT, R3, 0x1, RZ ;  /* 0x000000010303c810 */ /* 0x000fe40007ffe0ff */
[----:B------:R-:W-:Y:S02]  /*0690*/  @P0 IADD3 R0, PT, PT, R0, 0x1, RZ ;  /* 0x0000000100000810 */ /* 0x000fe40007ffe0ff */
[----:B------:R-:W-:Y:S02]  /*06a0*/  ISETP.NE.AND P0, PT, R5, RZ, PT ;  /* 0x000000ff0500720c */ /* 0x000fe40003f05270 */
[----:B------:R-:W-:-:S02]  /*06b0*/  @P1 IADD3 R3, PT, PT, R3, 0x1, RZ ;  /* 0x0000000103031810 */ /* 0x000fc40007ffe0ff */
[----:B------:R-:W-:Y:S01]  /*06c0*/  LOP3.LUT R17, RZ, R5, RZ, 0x33, !PT ;  /* 0x00000005ff117212 */ /* 0x000fe200078e33ff */
[----:B------:R-:W-:Y:S01]  /*06d0*/  @!P3 IMAD.MOV R0, RZ, RZ, -R0 ;  /* 0x000000ffff00b224 */ /* 0x000fe200078e0a00 */
[----:B------:R-:W-:Y:S02]  /*06e0*/  LOP3.LUT R2, RZ, R15, RZ, 0x33, !PT ;  /* 0x0000000fff027212 */ /* 0x000fe400078e33ff */
[----:B------:R-:W-:Y:S02]  /*06f0*/  @!P5 IADD3 R3, PT, PT, -R3, RZ, RZ ;  /* 0x000000ff0303d210 */ /* 0x000fe40007ffe1ff */
[C---:B------:R-:W-:Y:S02]  /*0700*/  SEL R18, R17.reuse, R0, !P0 ;  /* 0x0000000011127207 */ /* 0x040fe40004000000 */
[----:B------:R-:W-:Y:S02]  /*0710*/  SEL R17, R17, R3, !P0 ;  /* 0x0000000311117207 */ /* 0x000fe40004000000 */
[----:B------:R-:W-:-:S02]  /*0720*/  R2UR UR5, R2 ;  /* 0x00000000020572ca */ /* 0x000fc400000e0000 */
[----:B------:R-:W-:Y:S02]  /*0730*/  ISETP.GE.AND P5, PT, R6, R17, PT ;  /* 0x000000110600720c */ /* 0x000fe40003fa6270 */
[----:B------:R-:W-:Y:S02]  /*0740*/  LOP3.LUT R0, RZ, R13, RZ, 0x33, !PT ;  /* 0x0000000dff007212 */ /* 0x000fe400078e33ff */
[----:B------:R-:W-:Y:S02]  /*0750*/  ISETP.GT.AND P1, PT, R11, R20, P5 ;  /* 0x000000140b00720c */ /* 0x000fe40002f24270 */
[----:B------:R-:W-:Y:S02]  /*0760*/  IADD3 R0, PT, PT, R0, UR15, RZ ;  /* 0x0000000f00007c10 */ /* 0x000fe4000fffe0ff */
[----:B------:R-:W-:Y:S02]  /*0770*/  ISETP.EQ.AND P1, PT, R7, R18, P1 ;  /* 0x000000120700720c */ /* 0x000fe40000f22270 */
[----:B------:R-:W-:Y:S01]  /*0780*/  LOP3.LUT R19, R0, 0x7, RZ, 0xc0, !PT ;  /* 0x0000000700137812 */ /* 0x000fe200078ec0ff */
[----:B------:R-:W-:-:S04]  /*0790*/  UIADD3 UR5, UPT, UPT, UR15, UR5, URZ ;  /* 0x000000050f057290 */ /* 0x000fc8000fffe0ff */
[----:B------:R-:W-:Y:S01]  /*07a0*/  ULOP3.LUT UR6, UR5, 0xf, URZ, 0xc0, !UPT ;  /* 0x0000000f05067892 */ /* 0x000fe2000f8ec0ff */
[----:B------:R-:W-:-:S03]  /*07b0*/  VIADD R24, R19, 0xffffffff ;  /* 0xffffffff13187836 */ /* 0x000fc60000000000 */
[----:B------:R-:W-:Y:S02]  /*07c0*/  UIADD3 UR11, UPT, UPT, UR6, -0x1, URZ ;  /* 0xffffffff060b7890 */ /* 0x000fe4000fffe0ff */
[----:B------:R-:W-:Y:S10]  /*07d0*/  @!P1 BRA `(.L_x_154) ;  /* 0x00000008009c9947 */ /* 0x000ff40003800000 */
[CC--:B------:R-:W-:Y:S01]  /*07e0*/  IADD3 R0, PT, PT, R11.reuse, -R20.reuse, RZ ;  /* 0x800000140b007210 */ /* 0x0c0fe20007ffe0ff */
[----:B------:R-:W-:Y:S01]  /*07f0*/  BSSY.RECONVERGENT B1, `(.L_x_155) ;  /* 0x0000019000017945 */ /* 0x000fe20003800200 */
[----:B------:R-:W-:Y:S02]  /*0800*/  LOP3.LUT R2, RZ, R20, RZ, 0x33, !PT ;  /* 0x00000014ff027212 */ /* 0x000fe400078e33ff */
[----:B------:R-:W-:Y:S02]  /*0810*/  LOP3.LUT P0, R0, R0, 0x3, RZ, 0xc0, !PT ;  /* 0x0000000300007812 */ /* 0x000fe4000780c0ff */
[----:B------:R-:W-:Y:S02]  /*0820*/  IADD3 R2, PT, PT, R11, R2, RZ ;  /* 0x000000020b027210 */ /* 0x000fe40007ffe0ff */
[----:B------:R-:W-:Y:S02]  /*0830*/  MOV R25, R20 ;  /* 0x0000001400197202 */ /* 0x000fe40000000f00 */
[----:B------:R-:W-:-:S07]  /*0840*/  ISETP.GE.U32.AND P2, PT, R2, 0x3, PT ;  /* 0x000000030200780c */ /* 0x000fce0003f46070 */
[----:B------:R-:W-:Y:S06]  /*0850*/  @!P0 BRA `(.L_x_156) ;  /* 0x0000000000488947 */ /* 0x000fec0003800000 */
[----:B------:R-:W-:-:S04]  /*0860*/  IMAD R31, R20, UR15, R14 ;  /* 0x0000000f141f7c24 */ /* 0x000fc8000f8e020e */
[----:B------:R-:W-:-:S06]  /*0870*/  IMAD.WIDE.U32 R2, R31, 0x4, R22 ;  /* 0x000000041f027825 */ /* 0x000fcc00078e0016 */
[----:B------:R-:W2:Y:S01]  /*0880*/  LDG.E R2, desc[UR12][R2.64] ;  /* 0x0000000c02027981 */ /* 0x000ea2000c1e1900 */
[----:B------:R-:W-:Y:S01]  /*0890*/  ISETP.NE.AND P0, PT, R0, 0x1, PT ;  /* 0x000000010000780c */ /* 0x000fe20003f05270 */
[----:B------:R-:W-:Y:S02]  /*08a0*/  VIADD R25, R20, 0x1 ;  /* 0x0000000114197836 */ /* 0x000fe40000000000 */
[----:B--2---:R0:W-:Y:S10]  /*08b0*/  STS [R29], R2 ;  /* 0x000000021d007388 */ /* 0x0041f40000000800 */
[----:B------:R-:W-:Y:S05]  /*08c0*/  @!P0 BRA `(.L_x_156) ;  /* 0x00000000002c8947 */ /* 0x000fea0003800000 */
[----:B------:R-:W-:Y:S02]  /*08d0*/  ISETP.NE.AND P0, PT, R0, 0x2, PT ;  /* 0x000000020000780c */ /* 0x000fe40003f05270 */
[----:B------:R-:W-:-:S11]  /*08e0*/  IADD3 R31, PT, PT, R31, UR15, RZ ;  /* 0x0000000f1f1f7c10 */ /* 0x000fd6000fffe0ff */
[C---:B------:R-:W-:Y:S01]  /*08f0*/  @P0 IADD3 R3, PT, PT, R31.reuse, UR15, RZ ;  /* 0x0000000f1f030c10 */ /* 0x040fe2000fffe0ff */
[----:B------:R-:W-:-:S04]  /*0900*/  IMAD.WIDE.U32 R30, R31, 0x4, R22 ;  /* 0x000000041f1e7825 */ /* 0x000fc800078e0016 */
[----:B0-----:R-:W-:Y:S02]  /*0910*/  @P0 IMAD.WIDE.U32 R2, R3, 0x4, R22 ;  /* 0x0000000403020825 */ /* 0x001fe400078e0016 */
[----:B------:R-:W2:Y:S04]  /*0920*/  LDG.E R30, desc[UR12][R30.64] ;  /* 0x0000000c1e1e7981 */ /* 0x000ea8000c1e1900 */
[----:B------:R-:W3:Y:S01]  /*0930*/  @P0 LDG.E R2, desc[UR12][R2.64] ;  /* 0x0000000c02020981 */ /* 0x000ee2000c1e1900 */
[C---:B------:R-:W-:Y:S01]  /*0940*/  IADD3 R25, PT, PT, R20.reuse, 0x2, RZ ;  /* 0x0000000214197810 */ /* 0x040fe20007ffe0ff */
[----:B------:R-:W-:Y:S02]  /*0950*/  @P0 VIADD R25, R20, 0x3 ;  /* 0x0000000314190836 */ /* 0x000fe40000000000 */
[----:B--2---:R1:W-:Y:S04]  /*0960*/  STS [R29+0x4], R30 ;  /* 0x0000041e1d007388 */ /* 0x0043e80000000800 */
[----:B---3--:R1:W-:Y:S02]  /*0970*/  @P0 STS [R29+0x8], R2 ;  /* 0x000008021d000388 */ /* 0x0083e40000000800 */
.L_x_156:
[----:B------:R-:W-:Y:S05]  /*0980*/  BSYNC.RECONVERGENT B1 ;  /* 0x0000000000017941 */ /* 0x000fea0003800200 */
.L_x_155:
[----:B------:R-:W-:Y:S05]  /*0990*/  @!P2 BRA `(.L_x_154) ;  /* 0x00000008002ca947 */ /* 0x000fea0003800000 */
[----:B------:R-:W-:Y:S01]  /*09a0*/  IADD3 R0, PT, PT, R11, -R25, RZ ;  /* 0x800000190b007210 */ /* 0x000fe20007ffe0ff */
[----:B------:R-:W-:Y:S01]  /*09b0*/  BSSY.RECONVERGENT B1, `(.L_x_157) ;  /* 0x000004d000017945 */ /* 0x000fe20003800200 */
[----:B------:R-:W-:Y:S02]  /*09c0*/  PLOP3.LUT P0, PT, PT, PT, PT, 0x80, 0x8 ;  /* 0x000000000008781c */ /* 0x000fe40003f0f070 */
[----:B------:R-:W-:-:S13]  /*09d0*/  ISETP.GT.AND P2, PT, R0, 0xc, PT ;  /* 0x0000000c0000780c */ /* 0x000fda0003f44270 */
[----:B------:R-:W-:Y:S05]  /*09e0*/  @!P2 BRA `(.L_x_158) ;  /* 0x000000040024a947 */ /* 0x000fea0003800000 */
[----:B------:R-:W-:Y:S02]  /*09f0*/  PLOP3.LUT P0, PT, PT, PT, PT, 0x8, 0x80 ;  /* 0x000000000080781c */ /* 0x000fe40003f0e170 */
[----:B------:R-:W-:-:S11]  /*0a00*/  IADD3 R0, PT, PT, R11, -0xc, RZ ;  /* 0xfffffff40b007810 */ /* 0x000fd60007ffe0ff */
.L_x_159:
[----:B------:R-:W-:-:S04]  /*0a10*/  IMAD R31, R25, UR15, R14 ;  /* 0x0000000f191f7c24 */ /* 0x000fc8000f8e020e */
[----:B01-3--:R-:W-:-:S06]  /*0a20*/  IMAD.WIDE.U32 R2, R31, 0x4, R22 ;  /* 0x000000041f027825 */ /* 0x00bfcc00078e0016 */
[----:B------:R0:W2:Y:S01]  /*0a30*/  LDG.E R2, desc[UR12][R2.64] ;  /* 0x0000000c02027981 */ /* 0x0000a2000c1e1900 */
[C---:B------:R-:W-:Y:S01]  /*0a40*/  IADD3 R41, PT, PT, R25.reuse, 0xc, RZ ;  /* 0x0000000c19297810 */ /* 0x040fe20007ffe0ff */
[----:B------:R-:W-:Y:S01]  /*0a50*/  VIADD R39, R25, 0x8 ;  /* 0x0000000819277836 */ /* 0x000fe20000000000 */
[----:B------:R-:W-:Y:S02]  /*0a60*/  IADD3 R35, PT, PT, R31, UR15, RZ ;  /* 0x0000000f1f237c10 */ /* 0x000fe4000fffe0ff */
[----:B------:R-:W-:Y:S01]  /*0a70*/  IADD3 R33, PT, PT, R25, 0x4, RZ ;  /* 0x0000000419217810 */ /* 0x000fe20007ffe0ff */
[--C-:B------:R-:W-:Y:S02]  /*0a80*/  IMAD R31, R39, UR15, R14.reuse ;  /* 0x0000000f271f7c24 */ /* 0x100fe4000f8e020e */
[--C-:B0-----:R-:W-:Y:S01]  /*0a90*/  IMAD R3, R41, UR15, R14.reuse ;  /* 0x0000000f29037c24 */ /* 0x101fe2000f8e020e */
[----:B------:R-:W-:Y:S01]  /*0aa0*/  IADD3 R41, PT, PT, R35, UR15, RZ ;  /* 0x0000000f23297c10 */ /* 0x000fe2000fffe0ff */
[----:B------:R-:W-:-:S02]  /*0ab0*/  IMAD R37, R33, UR15, R14 ;  /* 0x0000000f21257c24 */ /* 0x000fc4000f8e020e */
[----:B------:R-:W-:-:S04]  /*0ac0*/  IMAD.WIDE.U32 R32, R35, 0x4, R22 ;  /* 0x0000000423207825 */ /* 0x000fc800078e0016 */
[C-C-:B------:R-:W-:Y:S01]  /*0ad0*/  IMAD.WIDE.U32 R44, R41.reuse, 0x4, R22.reuse ;  /* 0x00000004292c7825 */ /* 0x140fe200078e0016 */
[----:B------:R-:W-:Y:S01]  /*0ae0*/  IADD3 R41, PT, PT, R41, UR15, RZ ;  /* 0x0000000f29297c10 */ /* 0x000fe2000fffe0ff */
[----:B------:R0:W3:Y:S02]  /*0af0*/  LDG.E R26, desc[UR12][R32.64] ;  /* 0x0000000c201a7981 */ /* 0x0000e4000c1e1900 */
[--C-:B------:R-:W-:Y:S01]  /*0b00*/  IMAD.WIDE.U32 R42, R37, 0x4, R22.reuse ;  /* 0x00000004252a7825 */ /* 0x100fe200078e0016 */
[----:B------:R-:W-:Y:S01]  /*0b10*/  IADD3 R36, PT, PT, R31, UR15, RZ ;  /* 0x0000000f1f247c10 */ /* 0x000fe2000fffe0ff */
[----:B------:R-:W4:Y:S02]  /*0b20*/  LDG.E R44, desc[UR12][R44.64] ;  /* 0x0000000c2c2c7981 */ /* 0x000f24000c1e1900 */
[----:B------:R-:W-:Y:S02]  /*0b30*/  VIADD R37, R37, UR15 ;  /* 0x0000000f25257c36 */ /* 0x000fe40008000000 */
[--C-:B------:R-:W-:Y:S01]  /*0b40*/  IMAD.WIDE.U32 R38, R31, 0x4, R22.reuse ;  /* 0x000000041f267825 */ /* 0x100fe200078e0016 */
[----:B------:R-:W5:Y:S02]  /*0b50*/  LDG.E R42, desc[UR12][R42.64] ;  /* 0x0000000c2a2a7981 */ /* 0x000f64000c1e1900 */
[----:B------:R-:W-:Y:S01]  /*0b60*/  IADD3 R40, PT, PT, R37, UR15, RZ ;  /* 0x0000000f25287c10 */ /* 0x000fe2000fffe0ff */
[----:B0-----:R-:W-:-:S02]  /*0b70*/  IMAD.WIDE.U32 R32, R41, 0x4, R22 ;  /* 0x0000000429207825 */ /* 0x001fc400078e0016 */
[----:B------:R0:W5:Y:S02]  /*0b80*/  LDG.E R38, desc[UR12][R38.64] ;  /* 0x0000000c26267981 */ /* 0x000164000c1e1900 */
[--C-:B------:R-:W-:Y:S02]  /*0b90*/  IMAD.WIDE.U32 R30, R37, 0x4, R22.reuse ;  /* 0x00000004251e7825 */ /* 0x100fe400078e0016 */
[----:B------:R1:W5:Y:S02]  /*0ba0*/  LDG.E R43, desc[UR12][R32.64] ;  /* 0x0000000c202b7981 */ /* 0x000364000c1e1900 */
[C-C-:B------:R-:W-:Y:S01]  /*0bb0*/  IMAD.WIDE.U32 R34, R3.reuse, 0x4, R22.reuse ;  /* 0x0000000403227825 */ /* 0x140fe200078e0016 */
[----:B------:R-:W-:Y:S01]  /*0bc0*/  IADD3 R3, PT, PT, R3, UR15, RZ ;  /* 0x0000000f03037c10 */ /* 0x000fe2000fffe0ff */
[----:B------:R1:W5:Y:S02]  /*0bd0*/  LDG.E R41, desc[UR12][R30.64] ;  /* 0x0000000c1e297981 */ /* 0x000364000c1e1900 */
[----:B0-----:R-:W-:Y:S01]  /*0be0*/  VIADD R39, R36, UR15 ;  /* 0x0000000f24277c36 */ /* 0x001fe20008000000 */
[C---:B------:R-:W-:Y:S01]  /*0bf0*/  IADD3 R45, PT, PT, R40.reuse, UR15, RZ ;  /* 0x0000000f282d7c10 */ /* 0x040fe2000fffe0ff */
[----:B------:R0:W5:Y:S01]  /*0c00*/  LDG.E R28, desc[UR12][R34.64] ;  /* 0x0000000c221c7981 */ /* 0x000162000c1e1900 */
[----:B-1----:R-:W-:-:S04]  /*0c10*/  IMAD.WIDE.U32 R32, R40, 0x4, R22 ;  /* 0x0000000428207825 */ /* 0x002fc800078e0016 */
[C-C-:B------:R-:W-:Y:S01]  /*0c20*/  IMAD.WIDE.U32 R30, R39.reuse, 0x4, R22.reuse ;  /* 0x00000004271e7825 */ /* 0x140fe200078e0016 */
[----:B------:R1:W5:Y:S01]  /*0c30*/  LDG.E R40, desc[UR12][R32.64] ;  /* 0x0000000c20287981 */ /* 0x000362000c1e1900 */
[----:B------:R-:W-:Y:S02]  /*0c40*/  IADD3 R39, PT, PT, R39, UR15, RZ ;  /* 0x0000000f27277c10 */ /* 0x000fe4000fffe0ff */
[--C-:B0-----:R-:W-:Y:S02]  /*0c50*/  IMAD.WIDE.U32 R34, R36, 0x4, R22.reuse ;  /* 0x0000000424227825 */ /* 0x101fe400078e0016 */
[----:B------:R0:W5:Y:S04]  /*0c60*/  LDG.E R36, desc[UR12][R30.64] ;  /* 0x0000000c1e247981 */ /* 0x000168000c1e1900 */
[----:B------:R0:W5:Y:S01]  /*0c70*/  LDG.E R37, desc[UR12][R34.64] ;  /* 0x0000000c22257981 */ /* 0x000162000c1e1900 */
[----:B-1----:R-:W-:-:S04]  /*0c80*/  IMAD.WIDE.U32 R32, R3, 0x4, R22 ;  /* 0x0000000403207825 */ /* 0x002fc800078e0016 */
[----:B------:R-:W-:Y:S02]  /*0c90*/  VIADD R3, R3, UR15 ;  /* 0x0000000f03037c36 */ /* 0x000fe40008000000 */
[--C-:B0-----:R-:W-:Y:S01]  /*0ca0*/  IMAD.WIDE.U32 R30, R45, 0x4, R22.reuse ;  /* 0x000000042d1e7825 */ /* 0x101fe200078e0016 */
[----:B------:R-:W-:Y:S01]  /*0cb0*/  LEA R45, R25, UR9, 0x2 ;  /* 0x00000009192d7c11 */ /* 0x000fe2000f8e10ff */
[----:B------:R0:W5:Y:S02]  /*0cc0*/  LDG.E R32, desc[UR12][R32.64] ;  /* 0x0000000c20207981 */ /* 0x000164000c1e1900 */
[--C-:B------:R-:W-:Y:S02]  /*0cd0*/  IMAD.WIDE.U32 R34, R39, 0x4, R22.reuse ;  /* 0x0000000427227825 */ /* 0x100fe400078e0016 */
[----:B------:R1:W5:Y:S04]  /*0ce0*/  LDG.E R39, desc[UR12][R30.64] ;  /* 0x0000000c1e277981 */ /* 0x000368000c1e1900 */
[----:B------:R-:W5:Y:S01]  /*0cf0*/  LDG.E R34, desc[UR12][R34.64] ;  /* 0x0000000c22227981 */ /* 0x000f62000c1e1900 */
[C---:B0-----:R-:W-:Y:S01]  /*0d00*/  IADD3 R33, PT, PT, R3.reuse, UR15, RZ ;  /* 0x0000000f03217c10 */ /* 0x041fe2000fffe0ff */
[----:B-1----:R-:W-:-:S06]  /*0d10*/  IMAD.WIDE.U32 R30, R3, 0x4, R22 ;  /* 0x00000004031e7825 */ /* 0x002fcc00078e0016 */
[----:B------:R-:W5:Y:S04]  /*0d20*/  LDG.E R30, desc[UR12][R30.64] ;  /* 0x0000000c1e1e7981 */ /* 0x000f68000c1e1900 */
[----:B--2---:R0:W-:Y:S02]  /*0d30*/  STS [R45], R2 ;  /* 0x000000022d007388 */ /* 0x0041e40000000800 */
[----:B0-----:R-:W-:-:S06]  /*0d40*/  IMAD.WIDE.U32 R2, R33, 0x4, R22 ;  /* 0x0000000421027825 */ /* 0x001fcc00078e0016 */
[----:B------:R-:W2:Y:S01]  /*0d50*/  LDG.E R3, desc[UR12][R2.64] ;  /* 0x0000000c02037981 */ /* 0x000ea2000c1e1900 */
[----:B------:R-:W-:-:S03]  /*0d60*/  IADD3 R25, PT, PT, R25, 0x10, RZ ;  /* 0x0000001019197810 */ /* 0x000fc60007ffe0ff */
[----:B---3--:R3:W-:Y:S04]  /*0d70*/  STS [R45+0x4], R26 ;  /* 0x0000041a2d007388 */ /* 0x0087e80000000800 */
[----:B----4-:R3:W-:Y:S04]  /*0d80*/  STS [R45+0x8], R44 ;  /* 0x0000082c2d007388 */ /* 0x0107e80000000800 */
[----:B-----5:R3:W-:Y:S04]  /*0d90*/  STS [R45+0x10], R42 ;  /* 0x0000102a2d007388 */ /* 0x0207e80000000800 */
[----:B------:R3:W-:Y:S04]  /*0da0*/  STS [R45+0x20], R38 ;  /* 0x000020262d007388 */ /* 0x0007e80000000800 */
[----:B------:R3:W-:Y:S04]  /*0db0*/  STS [R45+0xc], R43 ;  /* 0x00000c2b2d007388 */ /* 0x0007e80000000800 */
[----:B------:R3:W-:Y:S04]  /*0dc0*/  STS [R45+0x14], R41 ;  /* 0x000014292d007388 */ /* 0x0007e80000000800 */
[----:B------:R3:W-:Y:S01]  /*0dd0*/  STS [R45+0x30], R28 ;  /* 0x0000301c2d007388 */ /* 0x0007e20000000800 */
[----:B------:R-:W-:-:S03]  /*0de0*/  ISETP.GE.AND P2, PT, R25, R0, PT ;  /* 0x000000001900720c */ /* 0x000fc60003f46270 */
[----:B------:R3:W-:Y:S04]  /*0df0*/  STS [R45+0x18], R40 ;  /* 0x000018282d007388 */ /* 0x0007e80000000800 */
[----:B------:R3:W-:Y:S04]  /*0e00*/  STS [R45+0x28], R36 ;  /* 0x000028242d007388 */ /* 0x0007e80000000800 */
[----:B------:R3:W-:Y:S04]  /*0e10*/  STS [R45+0x24], R37 ;  /* 0x000024252d007388 */ /* 0x0007e80000000800 */
[----:B------:R3:W-:Y:S04]  /*0e20*/  STS [R45+0x34], R32 ;  /* 0x000034202d007388 */ /* 0x0007e80000000800 */
[----:B------:R3:W-:Y:S04]  /*0e30*/  STS [R45+0x1c], R39 ;  /* 0x00001c272d007388 */ /* 0x0007e80000000800 */
[----:B------:R3:W-:Y:S04]  /*0e40*/  STS [R45+0x2c], R34 ;  /* 0x00002c222d007388 */ /* 0x0007e80000000800 */
[----:B------:R3:W-:Y:S04]  /*0e50*/  STS [R45+0x38], R30 ;  /* 0x0000381e2d007388 */ /* 0x0007e80000000800 */
[----:B--2---:R3:W-:Y:S01]  /*0e60*/  STS [R45+0x3c], R3 ;  /* 0x00003c032d007388 */ /* 0x0047e20000000800 */
[----:B------:R-:W-:Y:S05]  /*0e70*/  @!P2 BRA `(.L_x_159) ;  /* 0xfffffff800e4a947 */ /* 0x000fea000383ffff */
.L_x_158:
[----:B------:R-:W-:Y:S05]  /*0e80*/  BSYNC.RECONVERGENT B1 ;  /* 0x0000000000017941 */ /* 0x000fea0003800200 */
.L_x_157:
[----:B------:R-:W-:Y:S01]  /*0e90*/  IADD3 R0, PT, PT, R11, -R25, RZ ;  /* 0x800000190b007210 */ /* 0x000fe20007ffe0ff */
[----:B------:R-:W-:Y:S03]  /*0ea0*/  BSSY.RECONVERGENT B1, `(.L_x_160) ;  /* 0x0000027000017945 */ /* 0x000fe60003800200 */
[----:B------:R-:W-:-:S13]  /*0eb0*/  ISETP.GT.AND P2, PT, R0, 0x4, PT ;  /* 0x000000040000780c */ /* 0x000fda0003f44270 */
[----:B------:R-:W-:Y:S05]  /*0ec0*/  @!P2 BRA `(.L_x_161) ;  /* 0x000000000090a947 */ /* 0x000fea0003800000 */
[C---:B---3--:R-:W-:Y:S02]  /*0ed0*/  VIADD R3, R25.reuse, 0x4 ;  /* 0x0000000419037836 */ /* 0x048fe40000000000 */
[--C-:B------:R-:W-:Y:S02]  /*0ee0*/  IMAD R43, R25, UR15, R14.reuse ;  /* 0x0000000f192b7c24 */ /* 0x100fe4000f8e020e */
[----:B------:R-:W-:-:S03]  /*0ef0*/  IMAD R35, R3, UR15, R14 ;  /* 0x0000000f03237c24 */ /* 0x000fc6000f8e020e */
[C---:B------:R-:W-:Y:S01]  /*0f00*/  IADD3 R41, PT, PT, R43.reuse, UR15, RZ ;  /* 0x0000000f2b297c10 */ /* 0x040fe2000fffe0ff */
[--C-:B------:R-:W-:Y:S01]  /*0f10*/  IMAD.WIDE.U32 R42, R43, 0x4, R22.reuse ;  /* 0x000000042b2a7825 */ /* 0x100fe200078e0016 */
[----:B------:R-:W-:Y:S02]  /*0f20*/  IADD3 R33, PT, PT, R35, UR15, RZ ;  /* 0x0000000f23217c10 */ /* 0x000fe4000fffe0ff */
[C---:B------:R-:W-:Y:S01]  /*0f30*/  IADD3 R3, PT, PT, R41.reuse, UR15, RZ ;  /* 0x0000000f29037c10 */ /* 0x040fe2000fffe0ff */
[--C-:B------:R-:W-:Y:S01]  /*0f40*/  IMAD.WIDE.U32 R40, R41, 0x4, R22.reuse ;  /* 0x0000000429287825 */ /* 0x100fe200078e0016 */
[----:B------:R-:W-:Y:S01]  /*0f50*/  IADD3 R31, PT, PT, R33, UR15, RZ ;  /* 0x0000000f211f7c10 */ /* 0x000fe2000fffe0ff */
[----:B------:R-:W2:Y:S02]  /*0f60*/  LDG.E R42, desc[UR12][R42.64] ;  /* 0x0000000c2a2a7981 */ /* 0x000ea4000c1e1900 */
[C-C-:B------:R-:W-:Y:S02]  /*0f70*/  IMAD.WIDE.U32 R38, R3.reuse, 0x4, R22.reuse ;  /* 0x0000000403267825 */ /* 0x140fe400078e0016 */
[----:B------:R-:W3:Y:S02]  /*0f80*/  LDG.E R40, desc[UR12][R40.64] ;  /* 0x0000000c28287981 */ /* 0x000ee4000c1e1900 */
[----:B------:R-:W-:Y:S01]  /*0f90*/  VIADD R37, R3, UR15 ;  /* 0x0000000f03257c36 */ /* 0x000fe20008000000 */
[----:B------:R-:W-:Y:S01]  /*0fa0*/  IADD3 R3, PT, PT, R31, UR15, RZ ;  /* 0x0000000f1f037c10 */ /* 0x000fe2000fffe0ff */
[--C-:B------:R-:W-:Y:S01]  /*0fb0*/  IMAD.WIDE.U32 R34, R35, 0x4, R22.reuse ;  /* 0x0000000423227825 */ /* 0x100fe200078e0016 */
[----:B------:R4:W5:Y:S03]  /*0fc0*/  LDG.E R38, desc[UR12][R38.64] ;  /* 0x0000000c26267981 */ /* 0x000966000c1e1900 */
[----:B------:R-:W-:-:S02]  /*0fd0*/  IMAD.WIDE.U32 R36, R37, 0x4, R22 ;  /* 0x0000000425247825 */ /* 0x000fc400078e0016 */
[----:B------:R-:W5:Y:S02]  /*0fe0*/  LDG.E R34, desc[UR12][R34.64] ;  /* 0x0000000c22227981 */ /* 0x000f64000c1e1900 */
[--C-:B------:R-:W-:Y:S02]  /*0ff0*/  IMAD.WIDE.U32 R32, R33, 0x4, R22.reuse ;  /* 0x0000000421207825 */ /* 0x100fe400078e0016 */
[----:B------:R-:W5:Y:S02]  /*1000*/  LDG.E R36, desc[UR12][R36.64] ;  /* 0x0000000c24247981 */ /* 0x000f64000c1e1900 */
[--C-:B-1----:R-:W-:Y:S02]  /*1010*/  IMAD.WIDE.U32 R30, R31, 0x4, R22.reuse ;  /* 0x000000041f1e7825 */ /* 0x102fe400078e0016 */
[----:B------:R-:W5:Y:S02]  /*1020*/  LDG.E R32, desc[UR12][R32.64] ;  /* 0x0000000c20207981 */ /* 0x000f64000c1e1900 */
[----:B0-----:R-:W-:-:S02]  /*1030*/  IMAD.WIDE.U32 R2, R3, 0x4, R22 ;  /* 0x0000000403027825 */ /* 0x001fc400078e0016 */
[----:B------:R-:W5:Y:S04]  /*1040*/  LDG.E R30, desc[UR12][R30.64] ;  /* 0x0000000c1e1e7981 */ /* 0x000f68000c1e1900 */
[----:B------:R-:W5:Y:S01]  /*1050*/  LDG.E R2, desc[UR12][R2.64] ;  /* 0x0000000c02027981 */ /* 0x000f62000c1e1900 */
[C---:B----4-:R-:W-:Y:S02]  /*1060*/  LEA R39, R25.reuse, UR9, 0x2 ;  /* 0x0000000919277c11 */ /* 0x050fe4000f8e10ff */
[----:B------:R-:W-:Y:S02]  /*1070*/  PLOP3.LUT P0, PT, PT, PT, PT, 0x8, 0x80 ;  /* 0x000000000080781c */ /* 0x000fe40003f0e170 */
[----:B------:R-:W-:Y:S01]  /*1080*/  IADD3 R25, PT, PT, R25, 0x8, RZ ;  /* 0x0000000819197810 */ /* 0x000fe20007ffe0ff */
[----:B--2---:R2:W-:Y:S04]  /*1090*/  STS [R39], R42 ;  /* 0x0000002a27007388 */ /* 0x0045e80000000800 */
[----:B---3--:R2:W-:Y:S04]  /*10a0*/  STS [R39+0x4], R40 ;  /* 0x0000042827007388 */ /* 0x0085e80000000800 */
[----:B-----5:R2:W-:Y:S04]  /*10b0*/  STS [R39+0x8], R38 ;  /* 0x0000082627007388 */ /* 0x0205e80000000800 */
[----:B------:R2:W-:Y:S04]  /*10c0*/  STS [R39+0x10], R34 ;  /* 0x0000102227007388 */ /* 0x0005e80000000800 */
[----:B------:R2:W-:Y:S04]  /*10d0*/  STS [R39+0xc], R36 ;  /* 0x00000c2427007388 */ /* 0x0005e80000000800 */
[----:B------:R2:W-:Y:S04]  /*10e0*/  STS [R39+0x14], R32 ;  /* 0x0000142027007388 */ /* 0x0005e80000000800 */
[----:B------:R2:W-:Y:S04]  /*10f0*/  STS [R39+0x18], R30 ;  /* 0x0000181e27007388 */ /* 0x0005e80000000800 */
[----:B------:R2:W-:Y:S02]  /*1100*/  STS [R39+0x1c], R2 ;  /* 0x00001c0227007388 */ /* 0x0005e40000000800 */
.L_x_161:
[----:B------:R-:W-:Y:S05]  /*1110*/  BSYNC.RECONVERGENT B1 ;  /* 0x0000000000017941 */ /* 0x000fea0003800200 */
.L_x_160:
[----:B------:R-:W-:-:S13]  /*1120*/  ISETP.LT.OR P0, PT, R25, R11, P0 ;  /* 0x0000000b1900720c */ /* 0x000fda0000701670 */
[----:B------:R-:W-:Y:S05]  /*1130*/  @!P0 BRA `(.L_x_154) ;  /* 0x0000000000448947 */ /* 0x000fea0003800000 */
[----:B------:R-:W-:-:S04]  /*1140*/  IMAD R35, R25, UR15, R14 ;  /* 0x0000000f19237c24 */ /* 0x000fc8000f8e020e */
[C---:B------:R-:W-:Y:S02]  /*1150*/  VIADD R33, R35.reuse, UR15 ;  /* 0x0000000f23217c36 */ /* 0x040fe40008000000 */
[----:B--23--:R-:W-:-:S03]  /*1160*/  IMAD.WIDE.U32 R34, R35, 0x4, R22 ;  /* 0x0000000423227825 */ /* 0x00cfc600078e0016 */
[C---:B------:R-:W-:Y:S01]  /*1170*/  IADD3 R31, PT, PT, R33.reuse, UR15, RZ ;  /* 0x0000000f211f7c10 */ /* 0x040fe2000fffe0ff */
[--C-:B------:R-:W-:Y:S02]  /*1180*/  IMAD.WIDE.U32 R32, R33, 0x4, R22.reuse ;  /* 0x0000000421207825 */ /* 0x100fe400078e0016 */
[----:B------:R-:W2:Y:S01]  /*1190*/  LDG.E R34, desc[UR12][R34.64] ;  /* 0x0000000c22227981 */ /* 0x000ea2000c1e1900 */
[C---:B------:R-:W-:Y:S01]  /*11a0*/  IADD3 R3, PT, PT, R31.reuse, UR15, RZ ;  /* 0x0000000f1f037c10 */ /* 0x040fe2000fffe0ff */
[--C-:B-1----:R-:W-:Y:S02]  /*11b0*/  IMAD.WIDE.U32 R30, R31, 0x4, R22.reuse ;  /* 0x000000041f1e7825 */ /* 0x102fe400078e0016 */
[----:B------:R-:W3:Y:S02]  /*11c0*/  LDG.E R32, desc[UR12][R32.64] ;  /* 0x0000000c20207981 */ /* 0x000ee4000c1e1900 */
[----:B0-----:R-:W-:Y:S02]  /*11d0*/  IMAD.WIDE.U32 R2, R3, 0x4, R22 ;  /* 0x0000000403027825 */ /* 0x001fe400078e0016 */
[----:B------:R-:W4:Y:S04]  /*11e0*/  LDG.E R30, desc[UR12][R30.64] ;  /* 0x0000000c1e1e7981 */ /* 0x000f28000c1e1900 */
[----:B------:R-:W5:Y:S01]  /*11f0*/  LDG.E R2, desc[UR12][R2.64] ;  /* 0x0000000c02027981 */ /* 0x000f62000c1e1900 */
[----:B------:R-:W-:-:S05]  /*1200*/  LEA R25, R25, UR9, 0x2 ;  /* 0x0000000919197c11 */ /* 0x000fca000f8e10ff */
[----:B--2---:R0:W-:Y:S04]  /*1210*/  STS [R25], R34 ;  /* 0x0000002219007388 */ /* 0x0041e80000000800 */
[----:B---3--:R0:W-:Y:S04]  /*1220*/  STS [R25+0x4], R32 ;  /* 0x0000042019007388 */ /* 0x0081e80000000800 */
[----:B----4-:R0:W-:Y:S04]  /*1230*/  STS [R25+0x8], R30 ;  /* 0x0000081e19007388 */ /* 0x0101e80000000800 */
[----:B-----5:R0:W-:Y:S02]  /*1240*/  STS [R25+0xc], R2 ;  /* 0x00000c0219007388 */ /* 0x0201e40000000800 */
.L_x_154:
[----:B------:R-:W-:Y:S05]  /*1250*/  BSYNC.RECONVERGENT B0 ;  /* 0x0000000000007941 */ /* 0x000fea0003800200 */
.L_x_153:
[----:B------:R-:W-:Y:S01]  /*1260*/  BAR.SYNC.DEFER_BLOCKING 0x0 ;  /* 0x0000000000007b1d */ /* 0x000fe20000010000 */
[----:B------:R-:W-:Y:S01]  /*1270*/  ISETP.GE.AND P6, PT, R16, UR15, PT ;  /* 0x0000000f10007c0c */ /* 0x000fe2000bfc6270 */
[----:B------:R-:W-:-:S12]  /*1280*/  HFMA2 R31, -RZ, RZ, 0, 0 ;  /* 0x00000000ff1f7431 */ /* 0x000fd800000001ff */
[----:B------:R-:W-:Y:S05]  /*1290*/  @P6 BRA `(.L_x_162) ;  /* 0x0000000400746947 */ /* 0x000fea0003800000 */
[----:B------:R-:W-:Y:S01]  /*12a0*/  ISETP.GE.U32.AND P0, PT, R21, 0xf, PT ;  /* 0x0000000f1500780c */ /* 0x000fe20003f06070 */
[----:B------:R-:W-:Y:S01]  /*12b0*/  ULOP3.LUT UP0, URZ, UR8, 0xf, URZ, 0xc0, !UPT ;  /* 0x0000000f08ff7892 */ /* 0x000fe2000f80c0ff */
[----:B------:R-:W-:Y:S01]  /*12c0*/  IMAD.MOV.U32 R31, RZ, RZ, RZ ;  /* 0x000000ffff1f7224 */ /* 0x000fe200078e00ff */
[----:B------:R-:W-:-:S10]  /*12d0*/  MOV R0, R16 ;  /* 0x0000001000007202 */ /* 0x000fd40000000f00 */
[----:B------:R-:W-:Y:S05]  /*12e0*/  @!P0 BRA `(.L_x_163) ;  /* 0x0000000000a08947 */ /* 0x000fea0003800000 */
[----:B------:R-:W-:Y:S01]  /*12f0*/  MOV R31, RZ ;  /* 0x000000ff001f7202 */ /* 0x000fe20000000f00 */
[----:B------:R-:W-:Y:S01]  /*1300*/  ULOP3.LUT UR5, UR8, 0xfffffff0, URZ, 0xc0, !UPT ;  /* 0xfffffff008057892 */ /* 0x000fe2000f8ec0ff */
[----:B------:R-:W-:-:S11]  /*1310*/  MOV R0, R16 ;  /* 0x0000001000007202 */ /* 0x000fd60000000f00 */
.L_x_164:
[C---:B012---:R-:W-:Y:S01]  /*1320*/  LEA R2, R0.reuse, UR9, 0x2 ;  /* 0x0000000900027c11 */ /* 0x047fe2000f8e10ff */
[----:B------:R-:W-:-:S04]  /*1330*/  VIADD R0, R0, 0x10 ;  /* 0x0000001000007836 */ /* 0x000fc80000000000 */
[----:B---3--:R-:W0:Y:S04]  /*1340*/  LDS R32, [R2] ;  /* 0x0000000002207984 */ /* 0x008e280000000800 */
        /* <DEDUP_REMOVED lines=10> */
[----:B------:R-:W-:Y:S01]  /*13f0*/  LDS R39, [R2+0x3c] ;  /* 0x00003c0002277984 */ /* 0x000fe20000000800 */
[----:B-1----:R-:W-:-:S03]  /*1400*/  FFMA R33, R33, R33, R32 ;  /* 0x0000002121217223 */ /* 0x002fc60000000020 */
[----:B------:R-:W0:Y:S01]  /*1410*/  LDS R31, [R2+0x28] ;  /* 0x00002800021f7984 */ /* 0x000e220000000800 */
[----:B--2---:R-:W-:-:S03]  /*1420*/  FFMA R34, R34, R34, R33 ;  /* 0x0000002222227223 */ /* 0x004fc60000000021 */
[----:B------:R-:W1:Y:S01]  /*1430*/  LDS R32, [R2+0x2c] ;  /* 0x00002c0002207984 */ /* 0x000e620000000800 */
[----:B---3--:R-:W-:-:S03]  /*1440*/  FFMA R35, R35, R35, R34 ;  /* 0x0000002323237223 */ /* 0x008fc60000000022 */
[----:B------:R-:W2:Y:S01]  /*1450*/  LDS R33, [R2+0x30] ;  /* 0x0000300002217984 */ /* 0x000ea20000000800 */
[----:B----4-:R-:W-:-:S03]  /*1460*/  FFMA R37, R36, R36, R35 ;  /* 0x0000002424257223 */ /* 0x010fc60000000023 */
[----:B------:R-:W3:Y:S01]  /*1470*/  LDS R34, [R2+0x34] ;  /* 0x0000340002227984 */ /* 0x000ee20000000800 */
[----:B-----5:R-:W-:-:S03]  /*1480*/  FFMA R37, R30, R30, R37 ;  /* 0x0000001e1e257223 */ /* 0x020fc60000000025 */
[----:B------:R-:W4:Y:S01]  /*1490*/  LDS R35, [R2+0x38] ;  /* 0x0000380002237984 */ /* 0x000f220000000800 */
[----:B------:R-:W-:-:S04]  /*14a0*/  FFMA R37, R28, R28, R37 ;  /* 0x0000001c1c257223 */ /* 0x000fc80000000025 */
[----:B------:R-:W-:-:S04]  /*14b0*/  FFMA R26, R26, R26, R37 ;  /* 0x0000001a1a1a7223 */ /* 0x000fc80000000025 */
[----:B------:R-:W-:-:S04]  /*14c0*/  FFMA R26, R25, R25, R26 ;  /* 0x00000019191a7223 */ /* 0x000fc8000000001a */
[----:B------:R-:W-:Y:S01]  /*14d0*/  FFMA R26, R3, R3, R26 ;  /* 0x00000003031a7223 */ /* 0x000fe2000000001a */
[----:B------:R-:W-:-:S04]  /*14e0*/  IADD3 R3, PT, PT, R0, UR7, RZ ;  /* 0x0000000700037c10 */ /* 0x000fc8000fffe0ff */
[----:B------:R-:W-:Y:S01]  /*14f0*/  ISETP.NE.AND P0, PT, R3, UR5, PT ;  /* 0x0000000503007c0c */ /* 0x000fe2000bf05270 */
[----:B0-----:R-:W-:-:S04]  /*1500*/  FFMA R31, R31, R31, R26 ;  /* 0x0000001f1f1f7223 */ /* 0x001fc8000000001a */
[----:B-1----:R-:W-:-:S04]  /*1510*/  FFMA R32, R32, R32, R31 ;  /* 0x0000002020207223 */ /* 0x002fc8000000001f */
[----:B--2---:R-:W-:-:S04]  /*1520*/  FFMA R33, R33, R33, R32 ;  /* 0x0000002121217223 */ /* 0x004fc80000000020 */
[----:B---3--:R-:W-:-:S04]  /*1530*/  FFMA R34, R34, R34, R33 ;  /* 0x0000002222227223 */ /* 0x008fc80000000021 */
[----:B----4-:R-:W-:-:S04]  /*1540*/  FFMA R34, R35, R35, R34 ;  /* 0x0000002323227223 */ /* 0x010fc80000000022 */
[----:B------:R-:W-:Y:S01]  /*1550*/  FFMA R31, R39, R39, R34 ;  /* 0x00000027271f7223 */ /* 0x000fe20000000022 */
[----:B------:R-:W-:Y:S06]  /*1560*/  @P0 BRA `(.L_x_164) ;  /* 0xfffffffc006c0947 */ /* 0x000fec000383ffff */
.L_x_163:
[----:B------:R-:W-:Y:S05]  /*1570*/  BRA.U !UP0, `(.L_x_162) ;  /* 0x0000000108bc7547 */ /* 0x000fea000b800000 */
[----:B------:R-:W-:Y:S02]  /*1580*/  UISETP.GE.U32.AND UP0, UPT, UR11, 0x7, UPT ;  /* 0x000000070b00788c */ /* 0x000fe4000bf06070 */
[----:B------:R-:W-:-:S07]  /*1590*/  ULOP3.LUT UP1, URZ, UR6, 0x7, URZ, 0xc0, !UPT ;  /* 0x0000000706ff7892 */ /* 0x000fce000f82c0ff */
[----:B------:R-:W-:Y:S05]  /*15a0*/  BRA.U !UP0, `(.L_x_165) ;  /* 0x0000000108487547 */ /* 0x000fea000b800000 */
[C---:B012---:R-:W-:Y:S02]  /*15b0*/  LEA R2, R0.reuse, UR9, 0x2 ;  /* 0x0000000900027c11 */ /* 0x047fe4000f8e10ff */
[----:B------:R-:W-:-:S03]  /*15c0*/  IADD3 R0, PT, PT, R0, 0x8, RZ ;  /* 0x0000000800007810 */ /* 0x000fc60007ffe0ff */
[----:B---3--:R-:W0:Y:S04]  /*15d0*/  LDS R26, [R2] ;  /* 0x00000000021a7984 */ /* 0x008e280000000800 */
        /* <DEDUP_REMOVED lines=15> */
.L_x_165:
[----:B------:R-:W-:Y:S05]  /*16d0*/  BRA.U !UP1, `(.L_x_162) ;  /* 0x0000000109647547 */ /* 0x000fea000b800000 */
[----:B------:R-:W-:Y:S02]  /*16e0*/  ISETP.GE.U32.AND P0, PT, R24, 0x3, PT ;  /* 0x000000031800780c */ /* 0x000fe40003f06070 */
[----:B---3--:R-:W-:-:S04]  /*16f0*/  LOP3.LUT R28, R19, 0x3, RZ, 0xc0, !PT ;  /* 0x00000003131c7812 */ /* 0x008fc800078ec0ff */
[----:B------:R-:W-:-:S07]  /*1700*/  ISETP.NE.AND P2, PT, R28, RZ, PT ;  /* 0x000000ff1c00720c */ /* 0x000fce0003f45270 */
[----:B------:R-:W-:Y:S06]  /*1710*/  @!P0 BRA `(.L_x_166) ;  /* 0x0000000000288947 */ /* 0x000fec0003800000 */
[C---:B012---:R-:W-:Y:S02]  /*1720*/  LEA R2, R0.reuse, UR9, 0x2 ;  /* 0x0000000900027c11 */ /* 0x047fe4000f8e10ff */
        /* <DEDUP_REMOVED lines=9> */
.L_x_166:
[----:B------:R-:W-:Y:S05]  /*17c0*/  @!P2 BRA `(.L_x_162) ;  /* 0x000000000028a947 */ /* 0x000fea0003800000 */
[----:B------:R-:W-:Y:S02]  /*17d0*/  LEA R3, R0, UR9, 0x2 ;  /* 0x0000000900037c11 */ /* 0x000fe4000f8e10ff */
[----:B------:R-:W-:-:S03]  /*17e0*/  ISETP.NE.AND P0, PT, R28, 0x1, PT ;  /* 0x000000011c00780c */ /* 0x000fc60003f05270 */
[----:B------:R-:W3:Y:S02]  /*17f0*/  LDS R0, [R3] ;  /* 0x0000000003007984 */ /* 0x000ee40000000800 */
[----:B---3--:R-:W-:-:S08]  /*1800*/  FFMA R31, R0, R0, R31 ;  /* 0x00000000001f7223 */ /* 0x008fd0000000001f */
[----:B------:R-:W-:Y:S05]  /*1810*/  @!P0 BRA `(.L_x_162) ;  /* 0x0000000000148947 */ /* 0x000fea0003800000 */
[----:B------:R-:W-:Y:S01]  /*1820*/  ISETP.NE.AND P0, PT, R28, 0x2, PT ;  /* 0x000000021c00780c */ /* 0x000fe20003f05270 */
[----:B------:R-:W3:-:S12]  /*1830*/  LDS R0, [R3+0x4] ;  /* 0x0000040003007984 */ /* 0x000ed80000000800 */
[----:B012---:R-:W0:Y:S01]  /*1840*/  @P0 LDS R2, [R3+0x8] ;  /* 0x0000080003020984 */ /* 0x007e220000000800 */
[----:B---3--:R-:W-:-:S04]  /*1850*/  FFMA R31, R0, R0, R31 ;  /* 0x00000000001f7223 */ /* 0x008fc8000000001f */
[----:B0-----:R-:W-:-:S07]  /*1860*/  @P0 FFMA R31, R2, R2, R31 ;  /* 0x00000002021f0223 */ /* 0x001fce000000001f */
.L_x_162:
[----:B012---:R-:W-:Y:S01]  /*1870*/  VIADD R2, R31, 0xf3000000 ;  /* 0xf30000001f027836 */ /* 0x007fe20000000000 */
[----:B------:R0:W1:Y:S04]  /*1880*/  MUFU.RSQ R0, R31 ;  /* 0x0000001f00007308 */ /* 0x0000680000001400 */
[----:B------:R-:W-:-:S13]  /*1890*/  ISETP.GT.U32.AND P0, PT, R2, 0x727fffff, PT ;  /* 0x727fffff0200780c */ /* 0x000fda0003f04070 */
[----:B01----:R-:W-:Y:S05]  /*18a0*/  @!P0 BRA `(.L_x_167) ;  /* 0x0000000000188947 */ /* 0x003fea0003800000 */
[----:B------:R-:W-:Y:S01]  /*18b0*/  BSSY.RECONVERGENT B0, `(.L_x_168) ;  /* 0x0000004000007945 */ /* 0x000fe20003800200 */
[----:B------:R-:W-:Y:S02]  /*18c0*/  MOV R2, R31 ;  /* 0x0000001f00027202 */ /* 0x000fe40000000f00 */
[----:B------:R-:W-:-:S07]  /*18d0*/  MOV R0, 0x18f0 ;  /* 0x000018f000007802 */ /* 0x000fce0000000f00 */
[----:B---3--:R-:W-:Y:S05]  /*18e0*/  CALL.REL.NOINC `($__internal_4_$__cuda_sm20_sqrt_rn_f32_slowpath) ;  /* 0x0000013400287944 */ /* 0x008fea0003c00000 */
[----:B------:R-:W-:Y:S05]  /*18f0*/  BSYNC.RECONVERGENT B0 ;  /* 0x0000000000007941 */ /* 0x000fea0003800200 */
.L_x_168:
[----:B------:R-:W-:Y:S05]  /*1900*/  BRA `(.L_x_169) ;  /* 0x0000000000107947 */ /* 0x000fea0003800000 */
.L_x_167:
[C---:B---3--:R-:W-:Y:S01]  /*1910*/  FMUL.FTZ R26, R0.reuse, R31 ;  /* 0x0000001f001a7220 */ /* 0x048fe20000410000 */
[----:B------:R-:W-:-:S03]  /*1920*/  FMUL.FTZ R0, R0, 0.5 ;  /* 0x3f00000000007820 */ /* 0x000fc60000410000 */
[----:B------:R-:W-:-:S04]  /*1930*/  FFMA R31, -R26, R26, R31 ;  /* 0x0000001a1a1f7223 */ /* 0x000fc8000000011f */
[----:B------:R-:W-:-:S07]  /*1940*/  FFMA R26, R31, R0, R26 ;  /* 0x000000001f1a7223 */ /* 0x000fce000000001a */
.L_x_169:
[----:B------:R-:W-:Y:S01]  /*1950*/  LEA R28, R14, UR9, 0x2 ;  /* 0x000000090e1c7c11 */ /* 0x000fe2000f8e10ff */
[----:B------:R-:W-:Y:S04]  /*1960*/  BSSY.RECONVERGENT B2, `(.L_x_170) ;  /* 0x0000087000027945 */ /* 0x000fe80003800200 */
[----:B------:R-:W0:Y:S01]  /*1970*/  LDS R3, [R28+0x4] ;  /* 0x000004001c037984 */ /* 0x000e220000000800 */
[----:B------:R-:W-:Y:S01]  /*1980*/  BAR.SYNC.DEFER_BLOCKING 0x0 ;  /* 0x0000000000007b1d */ /* 0x000fe20000010000 */
[----:B0-----:R-:W-:-:S04]  /*1990*/  FSETP.GT.AND P0, PT, R3, RZ, PT ;  /* 0x000000ff0300720b */ /* 0x001fc80003f04000 */
[----:B------:R-:W-:-:S05]  /*19a0*/  FSEL R0, R26, -R26, P0 ;  /* 0x8000001a1a007208 */ /* 0x000fca0000000000 */
[----:B------:R-:W-:Y:S01]  /*19b0*/  FADD R3, R3, R0 ;  /* 0x0000000003037221 */ /* 0x000fe20000000000 */
[----:B------:R-:W-:Y:S06]  /*19c0*/  @!P1 BRA `(.L_x_171) ;  /* 0x0000000800009947 */ /* 0x000fec0003800000 */
[-C--:B------:R-:W-:Y:S01]  /*19d0*/  IADD3 R25, PT, PT, R11, -R20.reuse, RZ ;  /* 0x800000140b197210 */ /* 0x080fe20007ffe0ff */
[----:B------:R-:W-:Y:S01]  /*19e0*/  BSSY.RECONVERGENT B3, `(.L_x_172) ;  /* 0x0000038000037945 */ /* 0x000fe20003800200 */
[----:B------:R-:W-:Y:S02]  /*19f0*/  MOV R30, R20 ;  /* 0x00000014001e7202 */ /* 0x000fe40000000f00 */
        /* <DEDUP_REMOVED lines=12> */
[----:B------:R-:W-:-:S07]  /*1ac0*/  MOV R2, 0x1ae0 ;  /* 0x00001ae000027802 */ /* 0x000fce0000000f00 */
[----:B------:R-:W-:Y:S05]  /*1ad0*/  CALL.REL.NOINC `($__internal_5_$__cuda_sm3x_div_rn_noftz_f32_slowpath) ;  /* 0x0000013400047944 */ /* 0x000fea0003c00000 */
[----:B------:R-:W-:-:S07]  /*1ae0*/  IMAD.MOV.U32 R2, RZ, RZ, R0 ;  /* 0x000000ffff027224 */ /* 0x000fce00078e0000 */
.L_x_175:
[----:B------:R-:W-:Y:S05]  /*1af0*/  BSYNC.RECONVERGENT B4 ;  /* 0x0000000000047941 */ /* 0x000fea0003800200 */
.L_x_174:
        /* <DEDUP_REMOVED lines=16> */
[----:B------:R-:W-:Y:S05]  /*1c00*/  CALL.REL.NOINC `($__internal_5_$__cuda_sm3x_div_rn_noftz_f32_slowpath) ;  /* 0x0000013000b87944 */ /* 0x000fea0003c00000 */
.L_x_177:
[----:B------:R-:W-:Y:S05]  /*1c10*/  BSYNC.RECONVERGENT B4 ;  /* 0x0000000000047941 */ /* 0x000fea0003800200 */
.L_x_176:
        /* <DEDUP_REMOVED lines=16> */
[----:B------:R-:W-:Y:S05]  /*1d20*/  CALL.REL.NOINC `($__internal_5_$__cuda_sm3x_div_rn_noftz_f32_slowpath) ;  /* 0x0000013000707944 */ /* 0x000fea0003c00000 */
.L_x_179:
[----:B------:R-:W-:Y:S05]  /*1d30*/  BSYNC.RECONVERGENT B4 ;  /* 0x0000000000047941 */ /* 0x000fea0003800200 */
.L_x_178:
[----:B------:R0:W-:Y:S01]  /*1d40*/  STS [R29+0x8], R0 ;  /* 0x000008001d007388 */ /* 0x0001e20000000800 */
[----:B------:R-:W-:-:S07]  /*1d50*/  IADD3 R30, PT, PT, R20, 0x3, RZ ;  /* 0x00000003141e7810 */ /* 0x000fce0007ffe0ff */
.L_x_173:
[----:B------:R-:W-:Y:S05]  /*1d60*/  BSYNC.RECONVERGENT B3 ;  /* 0x0000000000037941 */ /* 0x000fea0003800200 */
.L_x_172:
[----:B0-----:R-:W-:-:S04]  /*1d70*/  IADD3 R0, PT, PT, -R11, R20, RZ ;  /* 0x000000140b007210 */ /* 0x001fc80007ffe1ff */
[----:B------:R-:W-:-:S13]  /*1d80*/  ISETP.GT.U32.AND P0, PT, R0, -0x4, PT ;  /* 0xfffffffc0000780c */ /* 0x000fda0003f04070 */
[----:B------:R-:W-:Y:S05]  /*1d90*/  @P0 BRA `(.L_x_171) ;  /* 0x00000004000c0947 */ /* 0x000fea0003800000 */
.L_x_188:
[C---:B0-----:R-:W-:Y:S01]  /*1da0*/  LEA R25, R30.reuse, UR9, 0x2 ;  /* 0x000000091e197c11 */ /* 0x041fe2000f8e10ff */
[----:B------:R-:W0:Y:S01]  /*1db0*/  MUFU.RCP R0, R3 ;  /* 0x0000000300007308 */ /* 0x000e220000001000 */
[----:B------:R-:W-:Y:S01]  /*1dc0*/  IADD3 R30, PT, PT, R30, 0x4, RZ ;  /* 0x000000041e1e7810 */ /* 0x000fe20007ffe0ff */
[----:B------:R-:W-:Y:S02]  /*1dd0*/  BSSY.RECONVERGENT B3, `(.L_x_180) ;  /* 0x000000e000037945 */ /* 0x000fe40003800200 */
[----:B------:R-:W1:Y:S01]  /*1de0*/  LDS R32, [R25] ;  /* 0x0000000019207984 */ /* 0x000e620000000800 */
[----:B------:R-:W-:Y:S01]  /*1df0*/  ISETP.GE.AND P4, PT, R30, R11, PT ;  /* 0x0000000b1e00720c */ /* 0x000fe20003f86270 */
[----:B0-----:R-:W-:-:S04]  /*1e00*/  FFMA R29, -R3, R0, 1 ;  /* 0x3f800000031d7423 */ /* 0x001fc80000000100 */
[----:B------:R-:W-:Y:S01]  /*1e10*/  FFMA R0, R0, R29, R0 ;  /* 0x0000001d00007223 */ /* 0x000fe20000000000 */
[----:B-1----:R-:W0:Y:S03]  /*1e20*/  FCHK P0, R32, R3 ;  /* 0x0000000320007302 */ /* 0x002e260000000000 */
[----:B------:R-:W-:-:S04]  /*1e30*/  FFMA R2, R0, R32, RZ ;  /* 0x0000002000027223 */ /* 0x000fc800000000ff */
[----:B------:R-:W-:-:S04]  /*1e40*/  FFMA R29, -R3, R2, R32 ;  /* 0x00000002031d7223 */ /* 0x000fc80000000120 */
[----:B------:R-:W-:Y:S01]  /*1e50*/  FFMA R2, R0, R29, R2 ;  /* 0x0000001d00027223 */ /* 0x000fe20000000002 */
[----:B0-----:R-:W-:Y:S06]  /*1e60*/  @!P0 BRA `(.L_x_181) ;  /* 0x0000000000108947 */ /* 0x001fec0003800000 */
[----:B------:R-:W-:Y:S01]  /*1e70*/  IMAD.MOV.U32 R0, RZ, RZ, R32 ;  /* 0x000000ffff007224 */ /* 0x000fe200078e0020 */
[----:B------:R-:W-:-:S07]  /*1e80*/  MOV R2, 0x1ea0 ;  /* 0x00001ea000027802 */ /* 0x000fce0000000f00 */
[----:B------:R-:W-:Y:S05]  /*1e90*/  CALL.REL.NOINC `($__internal_5_$__cuda_sm3x_div_rn_noftz_f32_slowpath) ;  /* 0x0000013000147944 */ /* 0x000fea0003c00000 */
[----:B------:R-:W-:-:S07]  /*1ea0*/  MOV R2, R0 ;  /* 0x0000000000027202 */ /* 0x000fce0000000f00 */
.L_x_181:
[----:B------:R-:W-:Y:S05]  /*1eb0*/  BSYNC.RECONVERGENT B3 ;  /* 0x0000000000037941 */ /* 0x000fea0003800200 */
.L_x_180:
        /* <DEDUP_REMOVED lines=13> */
[----:B------:R-:W-:Y:S05]  /*1f90*/  CALL.REL.NOINC `($__internal_5_$__cuda_sm3x_div_rn_noftz_f32_slowpath) ;  /* 0x0000012c00d47944 */ /* 0x000fea0003c00000 */
[----:B------:R-:W-:-:S07]  /*1fa0*/  MOV R32, R0 ;  /* 0x0000000000207202 */ /* 0x000fce0000000f00 */
.L_x_183:
[----:B------:R-:W-:Y:S05]  /*1fb0*/  BSYNC.RECONVERGENT B3 ;  /* 0x0000000000037941 */ /* 0x000fea0003800200 */
.L_x_182:
        /* <DEDUP_REMOVED lines=13> */
[----:B------:R-:W-:Y:S05]  /*2090*/  CALL.REL.NOINC `($__internal_5_$__cuda_sm3x_div_rn_noftz_f32_slowpath) ;  /* 0x0000012c00947944 */ /* 0x000fea0003c00000 */
[----:B------:R-:W-:-:S07]  /*20a0*/  MOV R2, R0 ;  /* 0x0000000000027202 */ /* 0x000fce0000000f00 */
.L_x_185:
[----:B------:R-:W-:Y:S05]  /*20b0*/  BSYNC.RECONVERGENT B3 ;  /* 0x0000000000037941 */ /* 0x000fea0003800200 */
.L_x_184:
        /* <DEDUP_REMOVED lines=14> */
.L_x_187:
[----:B------:R-:W-:Y:S05]  /*21a0*/  BSYNC.RECONVERGENT B3 ;  /* 0x0000000000037941 */ /* 0x000fea0003800200 */
.L_x_186:
[----:B------:R0:W-:Y:S01]  /*21b0*/  STS [R25+0xc], R0 ;  /* 0x00000c0019007388 */ /* 0x0001e20000000800 */
[----:B------:R-:W-:Y:S05]  /*21c0*/  @!P4 BRA `(.L_x_188) ;  /* 0xfffffff800f4c947 */ /* 0x000fea000383ffff */
.L_x_171:
[----:B------:R-:W-:Y:S05]  /*21d0*/  BSYNC.RECONVERGENT B2 ;  /* 0x0000000000027941 */ /* 0x000fea0003800200 */
.L_x_170:
[----:B------:R-:W-:Y:S01]  /*21e0*/  ISETP.NE.AND P0, PT, R6, R17, PT ;  /* 0x000000110600720c */ /* 0x000fe20003f05270 */
[----:B------:R-:W-:-:S03]  /*21f0*/  IMAD.MOV.U32 R3, RZ, RZ, RZ ;  /* 0x000000ffff037224 */ /* 0x000fc600078e00ff */
[----:B------:R-:W-:-:S13]  /*2200*/  ISETP.NE.OR P0, PT, R7, R18, P0 ;  /* 0x000000120700720c */ /* 0x000fda0000705670 */
[----:B0-----:R-:W-:-:S05]  /*2210*/  @!P0 MOV R25, 0x3f800000 ;  /* 0x3f80000000198802 */ /* 0x001fca0000000f00 */
[----:B------:R0:W-:Y:S01]  /*2220*/  @!P0 STS [R28+0x4], R25 ;  /* 0x000004191c008388 */ /* 0x0001e20000000800 */
[----:B------:R-:W-:Y:S06]  /*2230*/  BAR.SYNC.DEFER_BLOCKING 0x0 ;  /* 0x0000000000007b1d */ /* 0x000fec0000010000 */
[----:B------:R-:W-:Y:S05]  /*2240*/  @P6 BRA `(.L_x_189) ;  /* 0x0000000400706947 */ /* 0x000fea0003800000 */
[----:B------:R-:W-:Y:S01]  /*2250*/  ISETP.GE.U32.AND P0, PT, R21, 0xf, PT ;  /* 0x0000000f1500780c */ /* 0x000fe20003f06070 */
[----:B------:R-:W-:Y:S01]  /*2260*/  ULOP3.LUT UP1, URZ, UR8, 0xf, URZ, 0xc0, !UPT ;  /* 0x0000000f08ff7892 */ /* 0x000fe2000f82c0ff */
[----:B------:R-:W-:Y:S01]  /*2270*/  R2UR UR5, R16 ;  /* 0x00000000100572ca */ /* 0x000fe200000e0000 */
[----:B------:R-:W-:-:S10]  /*2280*/  HFMA2 R3, -RZ, RZ, 0, 0 ;  /* 0x00000000ff037431 */ /* 0x000fd400000001ff */
[----:B------:R-:W-:Y:S05]  /*2290*/  @!P0 BRA `(.L_x_190) ;  /* 0x00000000009c8947 */ /* 0x000fea0003800000 */
[----:B------:R-:W-:Y:S01]  /*22a0*/  MOV R3, RZ ;  /* 0x000000ff00037202 */ /* 0x000fe20000000f00 */
[----:B------:R-:W-:-:S12]  /*22b0*/  ULOP3.LUT UR14, UR8, 0xfffffff0, URZ, 0xc0, !UPT ;  /* 0xfffffff0080e7892 */ /* 0x000fd8000f8ec0ff */
.L_x_191:
[----:B------:R-:W-:Y:S02]  /*22c0*/  ULEA UR10, UR5, UR9, 0x2 ;  /* 0x00000009050a7291 */ /* 0x000fe4000f8e10ff */
[----:B------:R-:W-:-:S07]  /*22d0*/  UIADD3 UR5, UPT, UPT, UR5, 0x10, URZ ;  /* 0x0000001005057890 */ /* 0x000fce000fffe0ff */
[----:B------:R-:W1:Y:S04]  /*22e0*/  LDS R32, [UR10] ;  /* 0x0000000aff207984 */ /* 0x000e680008000800 */
[----:B------:R-:W2:Y:S04]  /*22f0*/  LDS R29, [UR10+0x4] ;  /* 0x0000040aff1d7984 */ /* 0x000ea80008000800 */
[----:B------:R-:W3:Y:S04]  /*2300*/  LDS R31, [UR10+0x8] ;  /* 0x0000080aff1f7984 */ /* 0x000ee80008000800 */
[----:B------:R-:W4:Y:S04]  /*2310*/  LDS R33, [UR10+0xc] ;  /* 0x00000c0aff217984 */ /* 0x000f280008000800 */
[----:B------:R-:W5:Y:S04]  /*2320*/  LDS R34, [UR10+0x10] ;  /* 0x0000100aff227984 */ /* 0x000f680008000800 */
[----:B------:R-:W5:Y:S04]  /*2330*/  LDS R36, [UR10+0x14] ;  /* 0x0000140aff247984 */ /* 0x000f680008000800 */
[----:B------:R-:W5:Y:S04]  /*2340*/  LDS R30, [UR10+0x18] ;  /* 0x0000180aff1e7984 */ /* 0x000f680008000800 */
[----:B0-----:R-:W0:Y:S04]  /*2350*/  LDS R25, [UR10+0x1c] ;  /* 0x00001c0aff197984 */ /* 0x001e280008000800 */
[----:B------:R-:W0:Y:S04]  /*2360*/  LDS R2, [UR10+0x20] ;  /* 0x0000200aff027984 */ /* 0x000e280008000800 */
[----:B------:R-:W0:Y:S01]  /*2370*/  LDS R0, [UR10+0x24] ;  /* 0x0000240aff007984 */ /* 0x000e220008000800 */
[----:B-1----:R-:W-:-:S03]  /*2380*/  FFMA R32, R32, R32, R3 ;  /* 0x0000002020207223 */ /* 0x002fc60000000003 */
[----:B------:R-:W1:Y:S01]  /*2390*/  LDS R3, [UR10+0x28] ;  /* 0x0000280aff037984 */ /* 0x000e620008000800 */
[----:B--2---:R-:W-:-:S03]  /*23a0*/  FFMA R32, R29, R29, R32 ;  /* 0x0000001d1d207223 */ /* 0x004fc60000000020 */
[----:B------:R-:W2:Y:S01]  /*23b0*/  LDS R29, [UR10+0x2c] ;  /* 0x00002c0aff1d7984 */ /* 0x000ea20008000800 */
[----:B---3--:R-:W-:-:S03]  /*23c0*/  FFMA R32, R31, R31, R32 ;  /* 0x0000001f1f207223 */ /* 0x008fc60000000020 */
[----:B------:R-:W3:Y:S01]  /*23d0*/  LDS R31, [UR10+0x30] ;  /* 0x0000300aff1f7984 */ /* 0x000ee20008000800 */
[----:B----4-:R-:W-:-:S03]  /*23e0*/  FFMA R33, R33, R33, R32 ;  /* 0x0000002121217223 */ /* 0x010fc60000000020 */
[----:B------:R-:W4:Y:S01]  /*23f0*/  LDS R32, [UR10+0x34] ;  /* 0x0000340aff207984 */ /* 0x000f220008000800 */
[----:B-----5:R-:W-:-:S03]  /*2400*/  FFMA R33, R34, R34, R33 ;  /* 0x0000002222217223 */ /* 0x020fc60000000021 */
[----:B------:R-:W5:Y:S01]  /*2410*/  LDS R34, [UR10+0x38] ;  /* 0x0000380aff227984 */ /* 0x000f620008000800 */
[----:B------:R-:W-:-:S03]  /*2420*/  FFMA R33, R36, R36, R33 ;  /* 0x0000002424217223 */ /* 0x000fc60000000021 */
[----:B------:R-:W5:Y:S01]  /*2430*/  LDS R36, [UR10+0x3c] ;  /* 0x00003c0aff247984 */ /* 0x000f620008000800 */
[----:B------:R-:W-:Y:S01]  /*2440*/  UIADD3 UR10, UPT, UPT, UR7, UR5, URZ ;  /* 0x00000005070a7290 */ /* 0x000fe2000fffe0ff */
[----:B------:R-:W-:-:S03]  /*2450*/  FFMA R30, R30, R30, R33 ;  /* 0x0000001e1e1e7223 */ /* 0x000fc60000000021 */
[----:B------:R-:W-:Y:S01]  /*2460*/  UISETP.NE.AND UP0, UPT, UR10, UR14, UPT ;  /* 0x0000000e0a00728c */ /* 0x000fe2000bf05270 */
[----:B0-----:R-:W-:-:S04]  /*2470*/  FFMA R25, R25, R25, R30 ;  /* 0x0000001919197223 */ /* 0x001fc8000000001e */
[----:B------:R-:W-:-:S04]  /*2480*/  FFMA R25, R2, R2, R25 ;  /* 0x0000000202197223 */ /* 0x000fc80000000019 */
[----:B------:R-:W-:-:S04]  /*2490*/  FFMA R0, R0, R0, R25 ;  /* 0x0000000000007223 */ /* 0x000fc80000000019 */
[----:B-1----:R-:W-:-:S04]  /*24a0*/  FFMA R0, R3, R3, R0 ;  /* 0x0000000303007223 */ /* 0x002fc80000000000 */
[----:B--2---:R-:W-:-:S04]  /*24b0*/  FFMA R0, R29, R29, R0 ;  /* 0x0000001d1d007223 */ /* 0x004fc80000000000 */
[----:B---3--:R-:W-:-:S04]  /*24c0*/  FFMA R31, R31, R31, R0 ;  /* 0x0000001f1f1f7223 */ /* 0x008fc80000000000 */
[----:B----4-:R-:W-:-:S04]  /*24d0*/  FFMA R31, R32, R32, R31 ;  /* 0x00000020201f7223 */ /* 0x010fc8000000001f */
[----:B-----5:R-:W-:-:S04]  /*24e0*/  FFMA R31, R34, R34, R31 ;  /* 0x00000022221f7223 */ /* 0x020fc8000000001f */
[----:B------:R-:W-:Y:S01]  /*24f0*/  FFMA R3, R36, R36, R31 ;  /* 0x0000002424037223 */ /* 0x000fe2000000001f */
[----:B------:R-:W-:Y:S06]  /*2500*/  BRA.U UP0, `(.L_x_191) ;  /* 0xfffffffd006c7547 */ /* 0x000fec000b83ffff */
.L_x_190:
[----:B------:R-:W-:Y:S05]  /*2510*/  BRA.U !UP1, `(.L_x_189) ;  /* 0x0000000109bc7547 */ /* 0x000fea000b800000 */
[----:B------:R-:W-:Y:S02]  /*2520*/  UISETP.GE.U32.AND UP0, UPT, UR11, 0x7, UPT ;  /* 0x000000070b00788c */ /* 0x000fe4000bf06070 */
[----:B------:R-:W-:-:S07]  /*2530*/  ULOP3.LUT UP1, URZ, UR6, 0x7, URZ, 0xc0, !UPT ;  /* 0x0000000706ff7892 */ /* 0x000fce000f82c0ff */
[----:B------:R-:W-:Y:S05]  /*2540*/  BRA.U !UP0, `(.L_x_192) ;  /* 0x0000000108487547 */ /* 0x000fea000b800000 */
[----:B------:R-:W-:Y:S02]  /*2550*/  ULEA UR10, UR5, UR9, 0x2 ;  /* 0x00000009050a7291 */ /* 0x000fe4000f8e10ff */
[----:B------:R-:W-:-:S07]  /*2560*/  UIADD3 UR5, UPT, UPT, UR5, 0x8, URZ ;  /* 0x0000000805057890 */ /* 0x000fce000fffe0ff */
[----:B------:R-:W1:Y:S04]  /*2570*/  LDS R0, [UR10] ;  /* 0x0000000aff007984 */ /* 0x000e680008000800 */
[----:B0-----:R-:W0:Y:S04]  /*2580*/  LDS R25, [UR10+0x4] ;  /* 0x0000040aff197984 */ /* 0x001e280008000800 */
[----:B------:R-:W2:Y:S04]  /*2590*/  LDS R29, [UR10+0x8] ;  /* 0x0000080aff1d7984 */ /* 0x000ea80008000800 */
[----:B------:R-:W3:Y:S04]  /*25a0*/  LDS R31, [UR10+0xc] ;  /* 0x00000c0aff1f7984 */ /* 0x000ee80008000800 */
[----:B------:R-:W4:Y:S04]  /*25b0*/  LDS R33, [UR10+0x10] ;  /* 0x0000100aff217984 */ /* 0x000f280008000800 */
[----:B------:R-:W5:Y:S04]  /*25c0*/  LDS R35, [UR10+0x14] ;  /* 0x0000140aff237984 */ /* 0x000f680008000800 */
[----:B------:R-:W5:Y:S04]  /*25d0*/  LDS R37, [UR10+0x18] ;  /* 0x0000180aff257984 */ /* 0x000f680008000800 */
[----:B------:R-:W5:Y:S01]  /*25e0*/  LDS R39, [UR10+0x1c] ;  /* 0x00001c0aff277984 */ /* 0x000f620008000800 */
[----:B-1----:R-:W-:-:S04]  /*25f0*/  FFMA R0, R0, R0, R3 ;  /* 0x0000000000007223 */ /* 0x002fc80000000003 */
[----:B0-----:R-:W-:-:S04]  /*2600*/  FFMA R0, R25, R25, R0 ;  /* 0x0000001919007223 */ /* 0x001fc80000000000 */
[----:B--2---:R-:W-:-:S04]  /*2610*/  FFMA R0, R29, R29, R0 ;  /* 0x0000001d1d007223 */ /* 0x004fc80000000000 */
[----:B---3--:R-:W-:-:S04]  /*2620*/  FFMA R0, R31, R31, R0 ;  /* 0x0000001f1f007223 */ /* 0x008fc80000000000 */
[----:B----4-:R-:W-:-:S04]  /*2630*/  FFMA R0, R33, R33, R0 ;  /* 0x0000002121007223 */ /* 0x010fc80000000000 */
[----:B-----5:R-:W-:-:S04]  /*2640*/  FFMA R0, R35, R35, R0 ;  /* 0x0000002323007223 */ /* 0x020fc80000000000 */
[----:B------:R-:W-:-:S04]  /*2650*/  FFMA R0, R37, R37, R0 ;  /* 0x0000002525007223 */ /* 0x000fc80000000000 */
[----:B------:R-:W-:-:S07]  /*2660*/  FFMA R3, R39, R39, R0 ;  /* 0x0000002727037223 */ /* 0x000fce0000000000 */
.L_x_192:
[----:B------:R-:W-:Y:S05]  /*2670*/  BRA.U !UP1, `(.L_x_189) ;  /* 0x0000000109647547 */ /* 0x000fea000b800000 */
[----:B------:R-:W-:Y:S02]  /*2680*/  ISETP.GE.U32.AND P1, PT, R24, 0x3, PT ;  /* 0x000000031800780c */ /* 0x000fe40003f26070 */
[----:B------:R-:W-:-:S04]  /*2690*/  LOP3.LUT R2, R19, 0x3, RZ, 0xc0, !PT ;  /* 0x0000000313027812 */ /* 0x000fc800078ec0ff */
[----:B------:R-:W-:-:S07]  /*26a0*/  ISETP.NE.AND P0, PT, R2, RZ, PT ;  /* 0x000000ff0200720c */ /* 0x000fce0003f05270 */
[----:B------:R-:W-:Y:S06]  /*26b0*/  @!P1 BRA `(.L_x_193) ;  /* 0x0000000000289947 */ /* 0x000fec0003800000 */
[----:B------:R-:W-:Y:S02]  /*26c0*/  ULEA UR10, UR5, UR9, 0x2 ;  /* 0x00000009050a7291 */ /* 0x000fe4000f8e10ff */
[----:B------:R-:W-:-:S07]  /*26d0*/  UIADD3 UR5, UPT, UPT, UR5, 0x4, URZ ;  /* 0x0000000405057890 */ /* 0x000fce000fffe0ff */
[----:B------:R-:W1:Y:S04]  /*26e0*/  LDS R0, [UR10] ;  /* 0x0000000aff007984 */ /* 0x000e680008000800 */
[----:B0-----:R-:W0:Y:S04]  /*26f0*/  LDS R25, [UR10+0x4] ;  /* 0x0000040aff197984 */ /* 0x001e280008000800 */
[----:B------:R-:W2:Y:S04]  /*2700*/  LDS R29, [UR10+0x8] ;  /* 0x0000080aff1d7984 */ /* 0x000ea80008000800 */
[----:B------:R-:W3:Y:S01]  /*2710*/  LDS R31, [UR10+0xc] ;  /* 0x00000c0aff1f7984 */ /* 0x000ee20008000800 */
[----:B-1----:R-:W-:-:S04]  /*2720*/  FFMA R0, R0, R0, R3 ;  /* 0x0000000000007223 */ /* 0x002fc80000000003 */
[----:B0-----:R-:W-:-:S04]  /*2730*/  FFMA R0, R25, R25, R0 ;  /* 0x0000001919007223 */ /* 0x001fc80000000000 */
[----:B--2---:R-:W-:-:S04]  /*2740*/  FFMA R0, R29, R29, R0 ;  /* 0x0000001d1d007223 */ /* 0x004fc80000000000 */
[----:B---3--:R-:W-:-:S07]  /*2750*/  FFMA R3, R31, R31, R0 ;  /* 0x0000001f1f037223 */ /* 0x008fce0000000000 */
.L_x_193:
[----:B------:R-:W-:Y:S05]  /*2760*/  @!P0 BRA `(.L_x_189) ;  /* 0x0000000000288947 */ /* 0x000fea0003800000 */
[----:B------:R-:W-:Y:S01]  /*2770*/  ULEA UR5, UR5, UR9, 0x2 ;  /* 0x0000000905057291 */ /* 0x000fe2000f8e10ff */
[----:B------:R-:W-:-:S08]  /*2780*/  ISETP.NE.AND P0, PT, R2, 0x1, PT ;  /* 0x000000010200780c */ /* 0x000fd00003f05270 */
[----:B------:R-:W1:Y:S02]  /*2790*/  LDS R0, [UR5] ;  /* 0x00000005ff007984 */ /* 0x000e640008000800 */
[----:B-1----:R-:W-:-:S03]  /*27a0*/  FFMA R3, R0, R0, R3 ;  /* 0x0000000000037223 */ /* 0x002fc60000000003 */
[----:B------:R-:W-:Y:S05]  /*27b0*/  @!P0 BRA `(.L_x_189) ;  /* 0x0000000000148947 */ /* 0x000fea0003800000 */
[----:B------:R-:W-:Y:S01]  /*27c0*/  ISETP.NE.AND P0, PT, R2, 0x2, PT ;  /* 0x000000020200780c */ /* 0x000fe20003f05270 */
[----:B------:R-:W1:-:S12]  /*27d0*/  LDS R0, [UR5+0x4] ;  /* 0x00000405ff007984 */ /* 0x000e580008000800 */
[----:B------:R-:W2:Y:S01]  /*27e0*/  @P0 LDS R2, [UR5+0x8] ;  /* 0x00000805ff020984 */ /* 0x000ea20008000800 */
[----:B-1----:R-:W-:-:S04]  /*27f0*/  FFMA R3, R0, R0, R3 ;  /* 0x0000000000037223 */ /* 0x002fc80000000003 */
[----:B--2---:R-:W-:-:S07]  /*2800*/  @P0 FFMA R3, R2, R2, R3 ;  /* 0x0000000202030223 */ /* 0x004fce0000000003 */
.L_x_189:
[----:B------:R-:W-:Y:S01]  /*2810*/  ISETP.EQ.AND P5, PT, R7, R18, P5 ;  /* 0x000000120700720c */ /* 0x000fe20002fa2270 */
[----:B------:R-:W-:Y:S03]  /*2820*/  BSSY.RECONVERGENT B2, `(.L_x_194) ;  /* 0x00000ad000027945 */ /* 0x000fe60003800200 */
[----:B------:R-:W-:-:S13]  /*2830*/  ISETP.LE.OR P0, PT, R11, R20, !P5 ;  /* 0x000000140b00720c */ /* 0x000fda0006f03670 */
[----:B------:R-:W-:Y:S05]  /*2840*/  @P0 BRA `(.L_x_195) ;  /* 0x0000000800a80947 */ /* 0x000fea0003800000 */
[----:B------:R-:W-:-:S07]  /*2850*/  MOV R30, R20 ;  /* 0x00000014001e7202 */ /* 0x000fce0000000f00 */
.L_x_213:
[----:B-123--:R-:W-:Y:S01]  /*2860*/  LEA R29, R30, UR4, 0x2 ;  /* 0x000000041e1d7c11 */ /* 0x00efe2000f8e10ff */
[----:B------:R-:W-:Y:S02]  /*2870*/  IMAD.U32 R24, RZ, RZ, UR8 ;  /* 0x00000008ff187e24 */ /* 0x000fe4000f8e00ff */
[----:B------:R-:W-:Y:S01]  /*2880*/  HFMA2 R36, -RZ, RZ, 0, 0 ;  /* 0x00000000ff247431 */ /* 0x000fe200000001ff */
[----:B------:R-:W-:Y:S01]  /*2890*/  MOV R31, R16 ;  /* 0x00000010001f7202 */ /* 0x000fe20000000f00 */
[----:B------:R1:W-:Y:S01]  /*28a0*/  STS [R29], RZ ;  /* 0x000000ff1d007388 */ /* 0x0003e20000000800 */
[----:B------:R-:W-:-:S13]  /*28b0*/  LOP3.LUT P0, R24, R24, 0x3, RZ, 0xc0, !PT ;  /* 0x0000000318187812 */ /* 0x000fda000780c0ff */
[----:B-1----:R-:W-:Y:S05]  /*28c0*/  @!P0 BRA `(.L_x_196) ;  /* 0x00000004000c8947 */ /* 0x002fea0003800000 */
[----:B------:R-:W-:Y:S01]  /*28d0*/  IMAD R43, R30, UR15, RZ ;  /* 0x0000000f1e2b7c24 */ /* 0x000fe2000f8e02ff */
[----:B0-----:R-:W0:Y:S04]  /*28e0*/  LDS R25, [R28+0x4] ;  /* 0x000004001c197984 */ /* 0x001e280000000800 */
[----:B------:R-:W-:-:S05]  /*28f0*/  IADD3 R43, PT, PT, R43, R14, RZ ;  /* 0x0000000e2b2b7210 */ /* 0x000fca0007ffe0ff */
[----:B------:R-:W-:-:S05]  /*2900*/  IMAD.WIDE.U32 R42, R43, 0x4, R22 ;  /* 0x000000042b2a7825 */ /* 0x000fca00078e0016 */
[----:B------:R-:W2:Y:S01]  /*2910*/  LDG.E R0, desc[UR12][R42.64+0x4] ;  /* 0x0000040c2a007981 */ /* 0x000ea2000c1e1900 */
[----:B------:R-:W1:Y:S01]  /*2920*/  MUFU.RCP R2, R3 ;  /* 0x0000000300027308 */ /* 0x000e620000001000 */
[----:B------:R-:W-:Y:S01]  /*2930*/  BSSY.RECONVERGENT B3, `(.L_x_197) ;  /* 0x000000f000037945 */ /* 0x000fe20003800200 */
[----:B------:R-:W-:Y:S01]  /*2940*/  ISETP.NE.AND P4, PT, R24, 0x1, PT ;  /* 0x000000011800780c */ /* 0x000fe20003f85270 */
[----:B-1----:R-:W-:-:S04]  /*2950*/  FFMA R31, R2, -R3, 1 ;  /* 0x3f800000021f7423 */ /* 0x002fc80000000803 */
[----:B------:R-:W-:Y:S01]  /*2960*/  FFMA R31, R2, R31, R2 ;  /* 0x0000001f021f7223 */ /* 0x000fe20000000002 */
[----:B--2---:R-:W-:-:S04]  /*2970*/  FADD R0, R0, R0 ;  /* 0x0000000000007221 */ /* 0x004fc80000000000 */
[----:B0-----:R-:W-:-:S04]  /*2980*/  FMUL R0, R0, R25 ;  /* 0x0000001900007220 */ /* 0x001fc80000400000 */
[----:B------:R-:W0:Y:S01]  /*2990*/  FCHK P0, R0, R3 ;  /* 0x0000000300007302 */ /* 0x000e220000000000 */
[----:B------:R-:W-:-:S04]  /*29a0*/  FFMA R2, R0, R31, RZ ;  /* 0x0000001f00027223 */ /* 0x000fc800000000ff */
[----:B------:R-:W-:-:S04]  /*29b0*/  FFMA R25, R2, -R3, R0 ;  /* 0x8000000302197223 */ /* 0x000fc80000000000 */
[----:B------:R-:W-:Y:S01]  /*29c0*/  FFMA R2, R31, R25, R2 ;  /* 0x000000191f027223 */ /* 0x000fe20000000002 */
[----:B------:R-:W-:Y:S01]  /*29d0*/  VIADD R31, R14, 0x2 ;  /* 0x000000020e1f7836 */ /* 0x000fe20000000000 */
[----:B0-----:R-:W-:Y:S06]  /*29e0*/  @!P0 BRA `(.L_x_198) ;  /* 0x00000000000c8947 */ /* 0x001fec0003800000 */
[----:B------:R-:W-:-:S07]  /*29f0*/  MOV R2, 0x2a10 ;  /* 0x00002a1000027802 */ /* 0x000fce0000000f00 */
[----:B------:R-:W-:Y:S05]  /*2a00*/  CALL.REL.NOINC `($__internal_5_$__cuda_sm3x_div_rn_noftz_f32_slowpath) ;  /* 0x0000012400387944 */ /* 0x000fea0003c00000 */
[----:B------:R-:W-:-:S07]  /*2a10*/  MOV R2, R0 ;  /* 0x0000000000027202 */ /* 0x000fce0000000f00 */
.L_x_198:
[----:B------:R-:W-:Y:S05]  /*2a20*/  BSYNC.RECONVERGENT B3 ;  /* 0x0000000000037941 */ /* 0x000fea0003800200 */
.L_x_197:
        /* <DEDUP_REMOVED lines=11> */
[----:B------:R-:W-:Y:S01]  /*2ae0*/  IADD3 R31, PT, PT, R14, 0x3, RZ ;  /* 0x000000030e1f7810 */ /* 0x000fe20007ffe0ff */
[----:B---3--:R-:W-:-:S04]  /*2af0*/  FMUL R32, R2, R25 ;  /* 0x0000001902207220 */ /* 0x008fc80000400000 */
[----:B------:R-:W0:Y:S01]  /*2b00*/  FCHK P0, R32, R3 ;  /* 0x0000000320007302 */ /* 0x000e220000000000 */
[----:B------:R-:W-:-:S04]  /*2b10*/  FFMA R25, R0, R32, RZ ;  /* 0x0000002000197223 */ /* 0x000fc800000000ff */
[----:B------:R-:W-:-:S04]  /*2b20*/  FFMA R2, R25, -R3, R32 ;  /* 0x8000000319027223 */ /* 0x000fc80000000020 */
[----:B------:R-:W-:Y:S01]  /*2b30*/  FFMA R0, R0, R2, R25 ;  /* 0x0000000200007223 */ /* 0x000fe20000000019 */
[----:B0-----:R-:W-:Y:S06]  /*2b40*/  @!P0 BRA `(.L_x_200) ;  /* 0x00000000000c8947 */ /* 0x001fec0003800000 */
[----:B------:R-:W-:Y:S02]  /*2b50*/  MOV R0, R32 ;  /* 0x0000002000007202 */ /* 0x000fe40000000f00 */
[----:B------:R-:W-:-:S07]  /*2b60*/  MOV R2, 0x2b80 ;  /* 0x00002b8000027802 */ /* 0x000fce0000000f00 */
[----:B-1----:R-:W-:Y:S05]  /*2b70*/  CALL.REL.NOINC `($__internal_5_$__cuda_sm3x_div_rn_noftz_f32_slowpath) ;  /* 0x0000012000dc7944 */ /* 0x002fea0003c00000 */
.L_x_200:
[----:B------:R-:W-:Y:S05]  /*2b80*/  BSYNC.RECONVERGENT B3 ;  /* 0x0000000000037941 */ /* 0x000fea0003800200 */
.L_x_199:
        /* <DEDUP_REMOVED lines=11> */
[----:B------:R-:W-:Y:S02]  /*2c40*/  VIADD R31, R14, 0x4 ;  /* 0x000000040e1f7836 */ /* 0x000fe40000000000 */
[----:B------:R-:W0:Y:S01]  /*2c50*/  FCHK P0, R33, R3 ;  /* 0x0000000321007302 */ /* 0x000e220000000000 */
[----:B------:R-:W-:-:S04]  /*2c60*/  FFMA R2, R0, R33, RZ ;  /* 0x0000002100027223 */ /* 0x000fc800000000ff */
[----:B------:R-:W-:-:S04]  /*2c70*/  FFMA R25, R2, -R3, R33 ;  /* 0x8000000302197223 */ /* 0x000fc80000000021 */
[----:B------:R-:W-:Y:S01]  /*2c80*/  FFMA R0, R0, R25, R2 ;  /* 0x0000001900007223 */ /* 0x000fe20000000002 */
[----:B0-----:R-:W-:Y:S06]  /*2c90*/  @!P0 BRA `(.L_x_202) ;  /* 0x00000000000c8947 */ /* 0x001fec0003800000 */
[----:B------:R-:W-:Y:S02]  /*2ca0*/  MOV R0, R33 ;  /* 0x0000002100007202 */ /* 0x000fe40000000f00 */
[----:B------:R-:W-:-:S07]  /*2cb0*/  MOV R2, 0x2cd0 ;  /* 0x00002cd000027802 */ /* 0x000fce0000000f00 */
[----:B--2---:R-:W-:Y:S05]  /*2cc0*/  CALL.REL.NOINC `($__internal_5_$__cuda_sm3x_div_rn_noftz_f32_slowpath) ;  /* 0x0000012000887944 */ /* 0x004fea0003c00000 */
.L_x_202:
[----:B------:R-:W-:Y:S05]  /*2cd0*/  BSYNC.RECONVERGENT B3 ;  /* 0x0000000000037941 */ /* 0x000fea0003800200 */
.L_x_201:
[----:B--2---:R-:W-:-:S05]  /*2ce0*/  FADD R36, R36, R0 ;  /* 0x0000000024247221 */ /* 0x004fca0000000000 */
[----:B------:R3:W-:Y:S02]  /*2cf0*/  STS [R29], R36 ;  /* 0x000000241d007388 */ /* 0x0007e40000000800 */
.L_x_196:
[----:B------:R-:W-:-:S13]  /*2d00*/  ISETP.GE.U32.AND P0, PT, R21, 0x3, PT ;  /* 0x000000031500780c */ /* 0x000fda0003f06070 */
[----:B------:R-:W-:Y:S05]  /*2d10*/  @!P0 BRA `(.L_x_203) ;  /* 0x0000000400688947 */ /* 0x000fea0003800000 */
.L_x_212:
[----:B------:R-:W-:-:S05]  /*2d20*/  IMAD R24, R30, UR15, RZ ;  /* 0x0000000f1e187c24 */ /* 0x000fca000f8e02ff */
[----:B------:R-:W-:-:S05]  /*2d30*/  IADD3 R35, PT, PT, R24, R31, RZ ;  /* 0x0000001f18237210 */ /* 0x000fca0007ffe0ff */
[----:B------:R-:W-:-:S06]  /*2d40*/  IMAD.WIDE.U32 R34, R35, 0x4, R22 ;  /* 0x0000000423227825 */ /* 0x000fcc00078e0016 */
[----:B------:R-:W4:Y:S01]  /*2d50*/  LDG.E R34, desc[UR12][R34.64] ;  /* 0x0000000c22227981 */ /* 0x000f22000c1e1900 */
[----:B------:R-:W5:Y:S01]  /*2d60*/  S2UR UR9, SR_CgaCtaId ;  /* 0x00000000000979c3 */ /* 0x000f620000008800 */
[----:B------:R-:W-:Y:S01]  /*2d70*/  UMOV UR5, 0x400 ;  /* 0x0000040000057882 */ /* 0x000fe20000000000 */
[----:B------:R-:W0:Y:S01]  /*2d80*/  MUFU.RCP R2, R3 ;  /* 0x0000000300027308 */ /* 0x000e220000001000 */
[----:B------:R-:W-:Y:S01]  /*2d90*/  BSSY.RECONVERGENT B3, `(.L_x_204) ;  /* 0x0000010000037945 */ /* 0x000fe20003800200 */
[----:B0-----:R-:W-:Y:S01]  /*2da0*/  FFMA R37, R2, -R3, 1 ;  /* 0x3f80000002257423 */ /* 0x001fe20000000803 */
[----:B-----5:R-:W-:-:S06]  /*2db0*/  ULEA UR5, UR9, UR5, 0x18 ;  /* 0x0000000509057291 */ /* 0x020fcc000f8ec0ff */
[----:B------:R-:W-:-:S05]  /*2dc0*/  LEA R32, R31, UR5, 0x2 ;  /* 0x000000051f207c11 */ /* 0x000fca000f8e10ff */
[----:B------:R-:W0:Y:S01]  /*2dd0*/  LDS R25, [R32] ;  /* 0x0000000020197984 */ /* 0x000e220000000800 */
[----:B----4-:R-:W-:-:S04]  /*2de0*/  FADD R0, R34, R34 ;  /* 0x0000002222007221 */ /* 0x010fc80000000000 */
[----:B0-----:R-:W-:Y:S01]  /*2df0*/  FMUL R33, R0, R25 ;  /* 0x0000001900217220 */ /* 0x001fe20000400000 */
[----:B------:R-:W-:-:S03]  /*2e00*/  FFMA R0, R2, R37, R2 ;  /* 0x0000002502007223 */ /* 0x000fc60000000002 */
[----:B------:R-:W0:Y:S01]  /*2e10*/  FCHK P0, R33, R3 ;  /* 0x0000000321007302 */ /* 0x000e220000000000 */
[----:B------:R-:W-:-:S04]  /*2e20*/  FFMA R2, R0, R33, RZ ;  /* 0x0000002100027223 */ /* 0x000fc800000000ff */
[----:B------:R-:W-:-:S04]  /*2e30*/  FFMA R25, R2, -R3, R33 ;  /* 0x8000000302197223 */ /* 0x000fc80000000021 */
[----:B------:R-:W-:Y:S01]  /*2e40*/  FFMA R0, R0, R25, R2 ;  /* 0x0000001900007223 */ /* 0x000fe20000000002 */
[----:B0-----:R-:W-:Y:S06]  /*2e50*/  @!P0 BRA `(.L_x_205) ;  /* 0x00000000000c8947 */ /* 0x001fec0003800000 */
[----:B------:R-:W-:Y:S02]  /*2e60*/  MOV R0, R33 ;  /* 0x0000002100007202 */ /* 0x000fe40000000f00 */
[----:B------:R-:W-:-:S07]  /*2e70*/  MOV R2, 0x2e90 ;  /* 0x00002e9000027802 */ /* 0x000fce0000000f00 */
[----:B-123--:R-:W-:Y:S05]  /*2e80*/  CALL.REL.NOINC `($__internal_5_$__cuda_sm3x_div_rn_noftz_f32_slowpath) ;  /* 0x0000012000187944 */ /* 0x00efea0003c00000 */
.L_x_205:
[----:B------:R-:W-:Y:S05]  /*2e90*/  BSYNC.RECONVERGENT B3 ;  /* 0x0000000000037941 */ /* 0x000fea0003800200 */
.L_x_204:
[----:B------:R-:W-:-:S05]  /*2ea0*/  IADD3 R25, P0, PT, R24, R31, RZ ;  /* 0x0000001f18197210 */ /* 0x000fca0007f1e0ff */
[----:B------:R-:W-:Y:S01]  /*2eb0*/  IMAD.X R2, RZ, RZ, RZ, P0 ;  /* 0x000000ffff027224 */ /* 0x000fe200000e06ff */
[----:B------:R-:W-:-:S04]  /*2ec0*/  LEA R24, P0, R25, R22, 0x2 ;  /* 0x0000001619187211 */ /* 0x000fc800078010ff */
[----:B------:R-:W-:-:S05]  /*2ed0*/  LEA.HI.X R25, R25, R23, R2, 0x2, P0 ;  /* 0x0000001719197211 */ /* 0x000fca00000f1402 */
[----:B------:R-:W4:Y:S01]  /*2ee0*/  LDG.E R2, desc[UR12][R24.64+0x4] ;  /* 0x0000040c18027981 */ /* 0x000f22000c1e1900 */
[----:B-123--:R-:W-:Y:S01]  /*2ef0*/  FADD R36, R0, R36 ;  /* 0x0000002400247221 */ /* 0x00efe20000000000 */
[----:B------:R-:W-:Y:S01]  /*2f00*/  BSSY.RECONVERGENT B3, `(.L_x_206) ;  /* 0x0000010000037945 */ /* 0x000fe20003800200 */
[----:B------:R-:W0:Y:S03]  /*2f10*/  MUFU.RCP R0, R3 ;  /* 0x0000000300007308 */ /* 0x000e260000001000 */
        /* <DEDUP_REMOVED lines=11> */
[----:B------:R-:W-:Y:S02]  /*2fd0*/  MOV R0, R35 ;  /* 0x0000002300007202 */ /* 0x000fe40000000f00 */
[----:B------:R-:W-:-:S07]  /*2fe0*/  MOV R2, 0x3000 ;  /* 0x0000300000027802 */ /* 0x000fce0000000f00 */
[----:B------:R-:W-:Y:S05]  /*2ff0*/  CALL.REL.NOINC `($__internal_5_$__cuda_sm3x_div_rn_noftz_f32_slowpath) ;  /* 0x0000011c00bc7944 */ /* 0x000fea0003c00000 */
.L_x_207:
[----:B------:R-:W-:Y:S05]  /*3000*/  BSYNC.RECONVERGENT B3 ;  /* 0x0000000000037941 */ /* 0x000fea0003800200 */
.L_x_206:
[----:B------:R-:W2:Y:S01]  /*3010*/  LDG.E R2, desc[UR12][R24.64+0x8] ;  /* 0x0000080c18027981 */ /* 0x000ea2000c1e1900 */
[----:B------:R-:W-:Y:S01]  /*3020*/  FADD R36, R36, R0 ;  /* 0x0000000024247221 */ /* 0x000fe20000000000 */
[----:B------:R-:W-:Y:S01]  /*3030*/  BSSY.RECONVERGENT B3, `(.L_x_208) ;  /* 0x0000010000037945 */ /* 0x000fe20003800200 */
[----:B------:R-:W0:Y:S03]  /*3040*/  MUFU.RCP R0, R3 ;  /* 0x0000000300007308 */ /* 0x000e260000001000 */
        /* <DEDUP_REMOVED lines=14> */
.L_x_209:
[----:B------:R-:W-:Y:S05]  /*3130*/  BSYNC.RECONVERGENT B3 ;  /* 0x0000000000037941 */ /* 0x000fea0003800200 */
.L_x_208:
        /* <DEDUP_REMOVED lines=18> */
.L_x_211:
[----:B------:R-:W-:Y:S05]  /*3260*/  BSYNC.RECONVERGENT B3 ;  /* 0x0000000000037941 */ /* 0x000fea0003800200 */
.L_x_210:
[----:B------:R-:W-:Y:S01]  /*3270*/  FADD R36, R36, R0 ;  /* 0x0000000024247221 */ /* 0x000fe20000000000 */
[----:B------:R-:W-:-:S04]  /*3280*/  VIADD R31, R31, 0x4 ;  /* 0x000000041f1f7836 */ /* 0x000fc80000000000 */
[----:B------:R4:W-:Y:S01]  /*3290*/  STS [R29], R36 ;  /* 0x000000241d007388 */ /* 0x0009e20000000800 */
[----:B------:R-:W-:-:S13]  /*32a0*/  ISETP.NE.AND P0, PT, R31, UR15, PT ;  /* 0x0000000f1f007c0c */ /* 0x000fda000bf05270 */
[----:B----4-:R-:W-:Y:S05]  /*32b0*/  @P0 BRA `(.L_x_212) ;  /* 0xfffffff800980947 */ /* 0x010fea000383ffff */
.L_x_203:
[----:B------:R-:W-:-:S04]  /*32c0*/  IADD3 R30, PT, PT, R30, 0x1, RZ ;  /* 0x000000011e1e7810 */ /* 0x000fc80007ffe0ff */
[----:B------:R-:W-:-:S13]  /*32d0*/  ISETP.GE.AND P0, PT, R30, R11, PT ;  /* 0x0000000b1e00720c */ /* 0x000fda0003f06270 */
[----:B------:R-:W-:Y:S05]  /*32e0*/  @!P0 BRA `(.L_x_213) ;  /* 0xfffffff4005c8947 */ /* 0x000fea000383ffff */
.L_x_195:
[----:B------:R-:W-:Y:S05]  /*32f0*/  BSYNC.RECONVERGENT B2 ;  /* 0x0000000000027941 */ /* 0x000fea0003800200 */
.L_x_194:
[----:B------:R-:W-:Y:S01]  /*3300*/  BAR.SYNC.DEFER_BLOCKING 0x0 ;  /* 0x0000000000007b1d */ /* 0x000fe20000010000 */
[----:B------:R-:W-:-:S05]  /*3310*/  HFMA2 R24, -RZ, RZ, 0, 0 ;  /* 0x00000000ff187431 */ /* 0x000fca00000001ff */
[----:B------:R-:W-:Y:S05]  /*3320*/  @P6 BRA `(.L_x_214) ;  /* 0x00000008003c6947 */ /* 0x000fea0003800000 */
[----:B------:R-:W-:Y:S01]  /*3330*/  R2UR UR10, R16 ;  /* 0x00000000100a72ca */ /* 0x000fe200000e0000 */
[----:B------:R-:W-:Y:S01]  /*3340*/  ULOP3.LUT UP1, URZ, UR8, 0xf, URZ, 0xc0, !UPT ;  /* 0x0000000f08ff7892 */ /* 0x000fe2000f82c0ff */
[----:B------:R-:W-:Y:S02]  /*3350*/  ISETP.GE.U32.AND P0, PT, R21, 0xf, PT ;  /* 0x0000000f1500780c */ /* 0x000fe40003f06070 */
[----:B------:R-:W-:-:S09]  /*3360*/  MOV R24, RZ ;  /* 0x000000ff00187202 */ /* 0x000fd20000000f00 */
[----:B------:R-:W-:Y:S02]  /*3370*/  UMOV UR5, UR10 ;  /* 0x0000000a00057c82 */ /* 0x000fe40008000000 */
[----:B------:R-:W-:Y:S05]  /*3380*/  @!P0 BRA `(.L_x_215) ;  /* 0x0000000000f08947 */ /* 0x000fea0003800000 */
[----:B------:R-:W4:Y:S01]  /*3390*/  S2UR UR9, SR_CgaCtaId ;  /* 0x00000000000979c3 */ /* 0x000f220000008800 */
[----:B------:R-:W-:Y:S01]  /*33a0*/  UMOV UR5, 0x400 ;  /* 0x0000040000057882 */ /* 0x000fe20000000000 */
[----:B------:R-:W-:Y:S01]  /*33b0*/  IMAD.MOV.U32 R24, RZ, RZ, RZ ;  /* 0x000000ffff187224 */ /* 0x000fe200078e00ff */
[----:B------:R-:W-:Y:S02]  /*33c0*/  ULOP3.LUT UR8, UR8, 0xfffffff0, URZ, 0xc0, !UPT ;  /* 0xfffffff008087892 */ /* 0x000fe4000f8ec0ff */
[----:B----4-:R-:W-:-:S03]  /*33d0*/  ULEA UR9, UR9, UR5, 0x18 ;  /* 0x0000000509097291 */ /* 0x010fc6000f8ec0ff */
[----:B------:R-:W-:-:S09]  /*33e0*/  UMOV UR5, UR10 ;  /* 0x0000000a00057c82 */ /* 0x000fd20008000000 */
.L_x_216:
[----:B------:R-:W-:Y:S02]  /*33f0*/  ULEA UR10, UR5, UR4, 0x2 ;  /* 0x00000004050a7291 */ /* 0x000fe4000f8e10ff */
[----:B------:R-:W-:Y:S02]  /*3400*/  ULEA UR11, UR5, UR9, 0x2 ;  /* 0x00000009050b7291 */ /* 0x000fe4000f8e10ff */
[----:B------:R-:W-:-:S05]  /*3410*/  UIADD3 UR5, UPT, UPT, UR5, 0x10, URZ ;  /* 0x0000001005057890 */ /* 0x000fca000fffe0ff */
[----:B------:R-:W-:Y:S04]  /*3420*/  LDS R31, [UR10] ;  /* 0x0000000aff1f7984 */ /* 0x000fe80008000800 */
[----:B------:R-:W4:Y:S04]  /*3430*/  LDS R32, [UR11] ;  /* 0x0000000bff207984 */ /* 0x000f280008000800 */
[----:B------:R-:W-:Y:S04]  /*3440*/  LDS R33, [UR10+0x4] ;  /* 0x0000040aff217984 */ /* 0x000fe80008000800 */
[----:B------:R-:W5:Y:S04]  /*3450*/  LDS R40, [UR11+0x4] ;  /* 0x0000040bff287984 */ /* 0x000f680008000800 */
[----:B------:R-:W-:Y:S04]  /*3460*/  LDS R35, [UR10+0x8] ;  /* 0x0000080aff237984 */ /* 0x000fe80008000800 */
[----:B------:R-:W5:Y:S04]  /*3470*/  LDS R34, [UR11+0x8] ;  /* 0x0000080bff227984 */ /* 0x000f680008000800 */
[----:B-123--:R-:W-:Y:S04]  /*3480*/  LDS R36, [UR10+0xc] ;  /* 0x00000c0aff247984 */ /* 0x00efe80008000800 */
[----:B------:R-:W1:Y:S04]  /*3490*/  LDS R37, [UR11+0xc] ;  /* 0x00000c0bff257984 */ /* 0x000e680008000800 */
[----:B------:R-:W-:Y:S04]  /*34a0*/  LDS R38, [UR10+0x10] ;  /* 0x0000100aff267984 */ /* 0x000fe80008000800 */
[----:B------:R-:W2:Y:S04]  /*34b0*/  LDS R39, [UR11+0x10] ;  /* 0x0000100bff277984 */ /* 0x000ea80008000800 */
[----:B------:R-:W-:Y:S04]  /*34c0*/  LDS R29, [UR10+0x14] ;  /* 0x0000140aff1d7984 */ /* 0x000fe80008000800 */
[----:B------:R-:W3:Y:S01]  /*34d0*/  LDS R30, [UR11+0x14] ;  /* 0x0000140bff1e7984 */ /* 0x000ee20008000800 */
[----:B----4-:R-:W-:-:S03]  /*34e0*/  FFMA R32, R31, R32, R24 ;  /* 0x000000201f207223 */ /* 0x010fc60000000018 */
[----:B0-----:R-:W-:Y:S04]  /*34f0*/  LDS R25, [UR10+0x18] ;  /* 0x0000180aff197984 */ /* 0x001fe80008000800 */
[----:B------:R-:W0:Y:S01]  /*3500*/  LDS R2, [UR11+0x18] ;  /* 0x0000180bff027984 */ /* 0x000e220008000800 */
[----:B-----5:R-:W-:-:S03]  /*3510*/  FFMA R40, R33, R40, R32 ;  /* 0x0000002821287223 */ /* 0x020fc60000000020 */
[----:B------:R-:W-:Y:S04]  /*3520*/  LDS R21, [UR10+0x1c] ;  /* 0x00001c0aff157984 */ /* 0x000fe80008000800 */
[----:B------:R-:W4:Y:S01]  /*3530*/  LDS R0, [UR11+0x1c] ;  /* 0x00001c0bff007984 */ /* 0x000f220008000800 */
[----:B------:R-:W-:-:S03]  /*3540*/  FFMA R41, R35, R34, R40 ;  /* 0x0000002223297223 */ /* 0x000fc60000000028 */
[----:B------:R-:W-:Y:S04]  /*3550*/  LDS R24, [UR10+0x20] ;  /* 0x0000200aff187984 */ /* 0x000fe80008000800 */
[----:B------:R-:W5:Y:S01]  /*3560*/  LDS R31, [UR11+0x20] ;  /* 0x0000200bff1f7984 */ /* 0x000f620008000800 */
[----:B-1----:R-:W-:-:S03]  /*3570*/  FFMA R41, R36, R37, R41 ;  /* 0x0000002524297223 */ /* 0x002fc60000000029 */
[----:B------:R-:W-:Y:S04]  /*3580*/  LDS R32, [UR10+0x24] ;  /* 0x0000240aff207984 */ /* 0x000fe80008000800 */
[----:B------:R-:W1:Y:S01]  /*3590*/  LDS R33, [UR11+0x24] ;  /* 0x0000240bff217984 */ /* 0x000e620008000800 */
[----:B--2---:R-:W-:-:S03]  /*35a0*/  FFMA R40, R38, R39, R41 ;  /* 0x0000002726287223 */ /* 0x004fc60000000029 */
[----:B------:R-:W-:Y:S04]  /*35b0*/  LDS R34, [UR10+0x28] ;  /* 0x0000280aff227984 */ /* 0x000fe80008000800 */
[----:B------:R-:W2:Y:S01]  /*35c0*/  LDS R35, [UR11+0x28] ;  /* 0x0000280bff237984 */ /* 0x000ea20008000800 */
[----:B---3--:R-:W-:-:S03]  /*35d0*/  FFMA R40, R29, R30, R40 ;  /* 0x0000001e1d287223 */ /* 0x008fc60000000028 */
[----:B------:R-:W-:Y:S04]  /*35e0*/  LDS R36, [UR10+0x2c] ;  /* 0x00002c0aff247984 */ /* 0x000fe80008000800 */
[----:B------:R-:W3:Y:S01]  /*35f0*/  LDS R37, [UR11+0x2c] ;  /* 0x00002c0bff257984 */ /* 0x000ee20008000800 */
[----:B0-----:R-:W-:-:S03]  /*3600*/  FFMA R42, R25, R2, R40 ;  /* 0x00000002192a7223 */ /* 0x001fc60000000028 */
[----:B------:R-:W-:Y:S04]  /*3610*/  LDS R38, [UR10+0x30] ;  /* 0x0000300aff267984 */ /* 0x000fe80008000800 */
[----:B------:R-:W0:Y:S01]  /*3620*/  LDS R39, [UR11+0x30] ;  /* 0x0000300bff277984 */ /* 0x000e220008000800 */
[----:B----4-:R-:W-:-:S03]  /*3630*/  FFMA R21, R21, R0, R42 ;  /* 0x0000000015157223 */ /* 0x010fc6000000002a */
[----:B------:R-:W-:Y:S04]  /*3640*/  LDS R29, [UR10+0x34] ;  /* 0x0000340aff1d7984 */ /* 0x000fe80008000800 */
[----:B------:R-:W4:Y:S01]  /*3650*/  LDS R30, [UR11+0x34] ;  /* 0x0000340bff1e7984 */ /* 0x000f220008000800 */
[----:B-----5:R-:W-:-:S03]  /*3660*/  FFMA R21, R24, R31, R21 ;  /* 0x0000001f18157223 */ /* 0x020fc60000000015 */
[----:B------:R-:W-:Y:S04]  /*3670*/  LDS R40, [UR10+0x38] ;  /* 0x0000380aff287984 */ /* 0x000fe80008000800 */
[----:B------:R-:W5:Y:S01]  /*3680*/  LDS R41, [UR11+0x38] ;  /* 0x0000380bff297984 */ /* 0x000f620008000800 */
[----:B-1----:R-:W-:-:S03]  /*3690*/  FFMA R21, R32, R33, R21 ;  /* 0x0000002120157223 */ /* 0x002fc60000000015 */
[----:B------:R-:W-:Y:S01]  /*36a0*/  LDS R2, [UR10+0x3c] ;  /* 0x00003c0aff027984 */ /* 0x000fe20008000800 */
[----:B------:R-:W-:-:S03]  /*36b0*/  UIADD3 UR10, UPT, UPT, UR7, UR5, URZ ;  /* 0x00000005070a7290 */ /* 0x000fc6000fffe0ff */
[----:B------:R-:W1:Y:S01]  /*36c0*/  LDS R25, [UR11+0x3c] ;  /* 0x00003c0bff197984 */ /* 0x000e620008000800 */
[----:B--2---:R-:W-:Y:S01]  /*36d0*/  FFMA R21, R34, R35, R21 ;  /* 0x0000002322157223 */ /* 0x004fe20000000015 */
[----:B------:R-:W-:-:S03]  /*36e0*/  UISETP.NE.AND UP0, UPT, UR10, UR8, UPT ;  /* 0x000000080a00728c */ /* 0x000fc6000bf05270 */
[----:B---3--:R-:W-:-:S04]  /*36f0*/  FFMA R21, R36, R37, R21 ;  /* 0x0000002524157223 */ /* 0x008fc80000000015 */
[----:B0-----:R-:W-:-:S04]  /*3700*/  FFMA R38, R38, R39, R21 ;  /* 0x0000002726267223 */ /* 0x001fc80000000015 */
[----:B----4-:R-:W-:-:S04]  /*3710*/  FFMA R29, R29, R30, R38 ;  /* 0x0000001e1d1d7223 */ /* 0x010fc80000000026 */
[----:B-----5:R-:W-:-:S04]  /*3720*/  FFMA R29, R40, R41, R29 ;  /* 0x00000029281d7223 */ /* 0x020fc8000000001d */
[----:B-1----:R-:W-:Y:S01]  /*3730*/  FFMA R24, R2, R25, R29 ;  /* 0x0000001902187223 */ /* 0x002fe2000000001d */
[----:B------:R-:W-:Y:S06]  /*3740*/  BRA.U UP0, `(.L_x_216) ;  /* 0xfffffffd00287547 */ /* 0x000fec000b83ffff */
.L_x_215:
[----:B------:R-:W-:Y:S05]  /*3750*/  BRA.U !UP1, `(.L_x_214) ;  /* 0x0000000509307547 */ /* 0x000fea000b800000 */
[----:B------:R-:W-:Y:S02]  /*3760*/  UIADD3 UR7, UPT, UPT, UR6, -0x1, URZ ;  /* 0xffffffff06077890 */ /* 0x000fe4000fffe0ff */
[----:B------:R-:W-:Y:S02]  /*3770*/  ULOP3.LUT UP1, URZ, UR6, 0x7, URZ, 0xc0, !UPT ;  /* 0x0000000706ff7892 */ /* 0x000fe4000f82c0ff */
[----:B------:R-:W-:-:S09]  /*3780*/  UISETP.GE.U32.AND UP0, UPT, UR7, 0x7, UPT ;  /* 0x000000070700788c */ /* 0x000fd2000bf06070 */
[----:B------:R-:W-:Y:S05]  /*3790*/  BRA.U !UP0, `(.L_x_217) ;  /* 0x0000000108787547 */ /* 0x000fea000b800000 */
[----:B------:R-:W4:Y:S01]  /*37a0*/  S2UR UR7, SR_CgaCtaId ;  /* 0x00000000000779c3 */ /* 0x000f220000008800 */
[----:B------:R-:W-:Y:S02]  /*37b0*/  UMOV UR6, 0x400 ;  /* 0x0000040000067882 */ /* 0x000fe40000000000 */
[----:B----4-:R-:W-:Y:S02]  /*37c0*/  ULEA UR6, UR7, UR6, 0x18 ;  /* 0x0000000607067291 */ /* 0x010fe4000f8ec0ff */
[----:B------:R-:W-:Y:S02]  /*37d0*/  ULEA UR7, UR5, UR4, 0x2 ;  /* 0x0000000405077291 */ /* 0x000fe4000f8e10ff */
[----:B------:R-:W-:Y:S02]  /*37e0*/  ULEA UR6, UR5, UR6, 0x2 ;  /* 0x0000000605067291 */ /* 0x000fe4000f8e10ff */
[----:B------:R-:W-:-:S05]  /*37f0*/  UIADD3 UR5, UPT, UPT, UR5, 0x8, URZ ;  /* 0x0000000805057890 */ /* 0x000fca000fffe0ff */
[----:B-123--:R-:W-:Y:S04]  /*3800*/  LDS R29, [UR7] ;  /* 0x00000007ff1d7984 */ /* 0x00efe80008000800 */
[----:B------:R-:W1:Y:S04]  /*3810*/  LDS R30, [UR6] ;  /* 0x00000006ff1e7984 */ /* 0x000e680008000800 */
[----:B------:R-:W-:Y:S04]  /*3820*/  LDS R32, [UR7+0x4] ;  /* 0x00000407ff207984 */ /* 0x000fe80008000800 */
[----:B------:R-:W2:Y:S04]  /*3830*/  LDS R31, [UR6+0x4] ;  /* 0x00000406ff1f7984 */ /* 0x000ea80008000800 */
[----:B------:R-:W-:Y:S04]  /*3840*/  LDS R34, [UR7+0x8] ;  /* 0x00000807ff227984 */ /* 0x000fe80008000800 */
[----:B------:R-:W3:Y:S04]  /*3850*/  LDS R33, [UR6+0x8] ;  /* 0x00000806ff217984 */ /* 0x000ee80008000800 */
[----:B------:R-:W-:Y:S04]  /*3860*/  LDS R36, [UR7+0xc] ;  /* 0x00000c07ff247984 */ /* 0x000fe80008000800 */
[----:B------:R-:W4:Y:S04]  /*3870*/  LDS R35, [UR6+0xc] ;  /* 0x00000c06ff237984 */ /* 0x000f280008000800 */
[----:B------:R-:W-:Y:S04]  /*3880*/  LDS R38, [UR7+0x10] ;  /* 0x00001007ff267984 */ /* 0x000fe80008000800 */
[----:B------:R-:W5:Y:S04]  /*3890*/  LDS R37, [UR6+0x10] ;  /* 0x00001006ff257984 */ /* 0x000f680008000800 */
[----:B------:R-:W-:Y:S04]  /*38a0*/  LDS R40, [UR7+0x14] ;  /* 0x00001407ff287984 */ /* 0x000fe80008000800 */
[----:B------:R-:W5:Y:S01]  /*38b0*/  LDS R39, [UR6+0x14] ;  /* 0x00001406ff277984 */ /* 0x000f620008000800 */
[----:B-1----:R-:W-:-:S03]  /*38c0*/  FFMA R29, R29, R30, R24 ;  /* 0x0000001e1d1d7223 */ /* 0x002fc60000000018 */
[----:B------:R-:W-:Y:S04]  /*38d0*/  LDS R2, [UR7+0x18] ;  /* 0x00001807ff027984 */ /* 0x000fe80008000800 */
[----:B0-----:R-:W0:Y:S01]  /*38e0*/  LDS R25, [UR6+0x18] ;  /* 0x00001806ff197984 */ /* 0x001e220008000800 */
[----:B--2---:R-:W-:-:S03]  /*38f0*/  FFMA R29, R32, R31, R29 ;  /* 0x0000001f201d7223 */ /* 0x004fc6000000001d */
[----:B------:R-:W-:Y:S04]  /*3900*/  LDS R0, [UR7+0x1c] ;  /* 0x00001c07ff007984 */ /* 0x000fe80008000800 */
[----:B------:R-:W1:Y:S01]  /*3910*/  LDS R21, [UR6+0x1c] ;  /* 0x00001c06ff157984 */ /* 0x000e620008000800 */
[----:B---3--:R-:W-:-:S04]  /*3920*/  FFMA R29, R34, R33, R29 ;  /* 0x00000021221d7223 */ /* 0x008fc8000000001d */
[----:B----4-:R-:W-:-:S04]  /*3930*/  FFMA R29, R36, R35, R29 ;  /* 0x00000023241d7223 */ /* 0x010fc8000000001d */
[----:B-----5:R-:W-:-:S04]  /*3940*/  FFMA R29, R38, R37, R29 ;  /* 0x00000025261d7223 */ /* 0x020fc8000000001d */
[----:B------:R-:W-:-:S04]  /*3950*/  FFMA R29, R40, R39, R29 ;  /* 0x00000027281d7223 */ /* 0x000fc8000000001d */
[----:B0-----:R-:W-:-:S04]  /*3960*/  FFMA R25, R2, R25, R29 ;  /* 0x0000001902197223 */ /* 0x001fc8000000001d */
[----:B-1----:R-:W-:-:S07]  /*3970*/  FFMA R24, R0, R21, R25 ;  /* 0x0000001500187223 */ /* 0x002fce0000000019 */
.L_x_217:
[----:B------:R-:W-:Y:S05]  /*3980*/  BRA.U !UP1, `(.L_x_214) ;  /* 0x0000000109a47547 */ /* 0x000fea000b800000 */
[C---:B------:R-:W-:Y:S02]  /*3990*/  IADD3 R0, PT, PT, R19.reuse, -0x1, RZ ;  /* 0xffffffff13007810 */ /* 0x040fe40007ffe0ff */
[----:B------:R-:W-:Y:S02]  /*39a0*/  LOP3.LUT R2, R19, 0x3, RZ, 0xc0, !PT ;  /* 0x0000000313027812 */ /* 0x000fe400078ec0ff */
[----:B------:R-:W-:Y:S02]  /*39b0*/  ISETP.GE.U32.AND P0, PT, R0, 0x3, PT ;  /* 0x000000030000780c */ /* 0x000fe40003f06070 */
[----:B------:R-:W-:-:S11]  /*39c0*/  ISETP.NE.AND P1, PT, R2, RZ, PT ;  /* 0x000000ff0200720c */ /* 0x000fd60003f25270 */
[----:B------:R-:W-:Y:S05]  /*39d0*/  @!P0 BRA `(.L_x_218) ;  /* 0x0000000000488947 */ /* 0x000fea0003800000 */
[----:B------:R-:W4:Y:S01]  /*39e0*/  S2UR UR7, SR_CgaCtaId ;  /* 0x00000000000779c3 */ /* 0x000f220000008800 */
[----:B------:R-:W-:Y:S02]  /*39f0*/  UMOV UR6, 0x400 ;  /* 0x0000040000067882 */ /* 0x000fe40000000000 */
[----:B----4-:R-:W-:Y:S02]  /*3a00*/  ULEA UR6, UR7, UR6, 0x18 ;  /* 0x0000000607067291 */ /* 0x010fe4000f8ec0ff */
[----:B------:R-:W-:Y:S02]  /*3a10*/  ULEA UR7, UR5, UR4, 0x2 ;  /* 0x0000000405077291 */ /* 0x000fe4000f8e10ff */
[----:B------:R-:W-:Y:S02]  /*3a20*/  ULEA UR6, UR5, UR6, 0x2 ;  /* 0x0000000605067291 */ /* 0x000fe4000f8e10ff */
[----:B------:R-:W-:-:S05]  /*3a30*/  UIADD3 UR5, UPT, UPT, UR5, 0x4, URZ ;  /* 0x0000000405057890 */ /* 0x000fca000fffe0ff */
[----:B------:R-:W-:Y:S04]  /*3a40*/  LDS R19, [UR7] ;  /* 0x00000007ff137984 */ /* 0x000fe80008000800 */
[----:B------:R-:W4:Y:S04]  /*3a50*/  LDS R0, [UR6] ;  /* 0x00000006ff007984 */ /* 0x000f280008000800 */
[----:B------:R-:W-:Y:S04]  /*3a60*/  LDS R21, [UR7+0x4] ;  /* 0x00000407ff157984 */ /* 0x000fe80008000800 */
[----:B0-----:R-:W0:Y:S04]  /*3a70*/  LDS R25, [UR6+0x4] ;  /* 0x00000406ff197984 */ /* 0x001e280008000800 */
[----:B-123--:R-:W-:Y:S04]  /*3a80*/  LDS R29, [UR7+0x8] ;  /* 0x00000807ff1d7984 */ /* 0x00efe80008000800 */
[----:B------:R-:W1:Y:S04]  /*3a90*/  LDS R30, [UR6+0x8] ;  /* 0x00000806ff1e7984 */ /* 0x000e680008000800 */
[----:B------:R-:W-:Y:S04]  /*3aa0*/  LDS R31, [UR7+0xc] ;  /* 0x00000c07ff1f7984 */ /* 0x000fe80008000800 */
[----:B------:R-:W2:Y:S01]  /*3ab0*/  LDS R32, [UR6+0xc] ;  /* 0x00000c06ff207984 */ /* 0x000ea20008000800 */
[----:B----4-:R-:W-:-:S04]  /*3ac0*/  FFMA R0, R19, R0, R24 ;  /* 0x0000000013007223 */ /* 0x010fc80000000018 */
[----:B0-----:R-:W-:-:S04]  /*3ad0*/  FFMA R0, R21, R25, R0 ;  /* 0x0000001915007223 */ /* 0x001fc80000000000 */
[----:B-1----:R-:W-:-:S04]  /*3ae0*/  FFMA R0, R29, R30, R0 ;  /* 0x0000001e1d007223 */ /* 0x002fc80000000000 */
[----:B--2---:R-:W-:-:S07]  /*3af0*/  FFMA R24, R31, R32, R0 ;  /* 0x000000201f187223 */ /* 0x004fce0000000000 */
.L_x_218:
[----:B------:R-:W-:Y:S05]  /*3b00*/  @!P1 BRA `(.L_x_214) ;  /* 0x0000000000449947 */ /* 0x000fea0003800000 */
[----:B------:R-:W4:Y:S01]  /*3b10*/  S2UR UR7, SR_CgaCtaId ;  /* 0x00000000000779c3 */ /* 0x000f220000008800 */
[----:B------:R-:W-:Y:S01]  /*3b20*/  UMOV UR6, 0x400 ;  /* 0x0000040000067882 */ /* 0x000fe20000000000 */
[----:B------:R-:W-:Y:S01]  /*3b30*/  ISETP.NE.AND P0, PT, R2, 0x1, PT ;  /* 0x000000010200780c */ /* 0x000fe20003f05270 */
[----:B----4-:R-:W-:Y:S02]  /*3b40*/  ULEA UR6, UR7, UR6, 0x18 ;  /* 0x0000000607067291 */ /* 0x010fe4000f8ec0ff */
[----:B------:R-:W-:Y:S02]  /*3b50*/  ULEA UR7, UR5, UR4, 0x2 ;  /* 0x0000000405077291 */ /* 0x000fe4000f8e10ff */
[----:B------:R-:W-:-:S07]  /*3b60*/  ULEA UR5, UR5, UR6, 0x2 ;  /* 0x0000000605057291 */ /* 0x000fce000f8e10ff */
[----:B------:R-:W-:Y:S04]  /*3b70*/  LDS R19, [UR7] ;  /* 0x00000007ff137984 */ /* 0x000fe80008000800 */
[----:B------:R-:W4:Y:S02]  /*3b80*/  LDS R0, [UR5] ;  /* 0x00000005ff007984 */ /* 0x000f240008000800 */
[----:B----4-:R-:W-:Y:S01]  /*3b90*/  FFMA R24, R19, R0, R24 ;  /* 0x0000000013187223 */ /* 0x010fe20000000018 */
[----:B------:R-:W-:Y:S06]  /*3ba0*/  @!P0 BRA `(.L_x_214) ;  /* 0x00000000001c8947 */ /* 0x000fec0003800000 */
[----:B------:R-:W-:Y:S01]  /*3bb0*/  ISETP.NE.AND P0, PT, R2, 0x2, PT ;  /* 0x000000020200780c */ /* 0x000fe20003f05270 */
[----:B------:R-:W-:Y:S04]  /*3bc0*/  LDS R19, [UR7+0x4] ;  /* 0x00000407ff137984 */ /* 0x000fe80008000800 */
[----:B------:R-:W4:Y:S08]  /*3bd0*/  LDS R0, [UR5+0x4] ;  /* 0x00000405ff007984 */ /* 0x000f300008000800 */
[----:B------:R-:W-:Y:S04]  /*3be0*/  @P0 LDS R21, [UR7+0x8] ;  /* 0x00000807ff150984 */ /* 0x000fe80008000800 */
[----:B------:R-:W5:Y:S01]  /*3bf0*/  @P0 LDS R2, [UR5+0x8] ;  /* 0x00000805ff020984 */ /* 0x000f620008000800 */
[----:B----4-:R-:W-:-:S04]  /*3c00*/  FFMA R24, R19, R0, R24 ;  /* 0x0000000013187223 */ /* 0x010fc80000000018 */
[----:B-----5:R-:W-:-:S07]  /*3c10*/  @P0 FFMA R24, R21, R2, R24 ;  /* 0x0000000215180223 */ /* 0x020fce0000000018 */
.L_x_214:
[----:B------:R-:W-:Y:S01]  /*3c20*/  BAR.SYNC.DEFER_BLOCKING 0x0 ;  /* 0x0000000000007b1d */ /* 0x000fe20000010000 */
[----:B------:R-:W-:-:S05]  /*3c30*/  ISETP.GE.OR P5, PT, R16, R11, !P5 ;  /* 0x0000000b1000720c */ /* 0x000fca0006fa6670 */
[----:B------:R-:W-:Y:S08]  /*3c40*/  BSSY.RECONVERGENT B2, `(.L_x_219) ;  /* 0x0000098000027945 */ /* 0x000ff00003800200 */
[----:B------:R-:W-:Y:S05]  /*3c50*/  @P5 BRA `(.L_x_220) ;  /* 0x0000000800585947 */ /* 0x000fea0003800000 */
[----:B------:R-:W-:Y:S01]  /*3c60*/  LOP3.LUT R0, RZ, R14, RZ, 0x33, !PT ;  /* 0x0000000eff007212 */ /* 0x000fe200078e33ff */
[----:B------:R-:W-:Y:S01]  /*3c70*/  BSSY.RECONVERGENT B3, `(.L_x_221) ;  /* 0x000003f000037945 */ /* 0x000fe20003800200 */
[----:B------:R-:W-:Y:S02]  /*3c80*/  MOV R30, R16 ;  /* 0x00000010001e7202 */ /* 0x000fe40000000f00 */
[----:B0-----:R-:W-:-:S04]  /*3c90*/  IADD3 R25, PT, PT, R11, R0, RZ ;  /* 0x000000000b197210 */ /* 0x001fc80007ffe0ff */
[----:B------:R-:W-:-:S13]  /*3ca0*/  LOP3.LUT P0, R25, R25, 0x3, RZ, 0xc0, !PT ;  /* 0x0000000319197812 */ /* 0x000fda000780c0ff */
[----:B------:R-:W-:Y:S05]  /*3cb0*/  @!P0 BRA `(.L_x_222) ;  /* 0x0000000000e88947 */ /* 0x000fea0003800000 */
[----:B-123--:R-:W0:Y:S01]  /*3cc0*/  LDS R29, [R28+0x4] ;  /* 0x000004001c1d7984 */ /* 0x00ee220000000800 */
[----:B------:R-:W-:Y:S01]  /*3cd0*/  LEA R21, R14, UR4, 0x2 ;  /* 0x000000040e157c11 */ /* 0x000fe2000f8e10ff */
[----:B------:R-:W1:Y:S04]  /*3ce0*/  MUFU.RCP R0, R3 ;  /* 0x0000000300007308 */ /* 0x000e680000001000 */
        /* <DEDUP_REMOVED lines=9> */
[----:B------:R-:W-:Y:S01]  /*3d80*/  IMAD.MOV.U32 R0, RZ, RZ, R31 ;  /* 0x000000ffff007224 */ /* 0x000fe200078e001f */
[----:B------:R-:W-:-:S07]  /*3d90*/  MOV R2, 0x3db0 ;  /* 0x00003db000027802 */ /* 0x000fce0000000f00 */
[----:B------:R-:W-:Y:S05]  /*3da0*/  CALL.REL.NOINC `($__internal_5_$__cuda_sm3x_div_rn_noftz_f32_slowpath) ;  /* 0x0000011000507944 */ /* 0x000fea0003c00000 */
.L_x_223:
[----:B------:R-:W-:Y:S01]  /*3db0*/  MOV R29, UR15 ;  /* 0x0000000f001d7c02 */ /* 0x000fe20008000f00 */
[----:B------:R-:W-:Y:S01]  /*3dc0*/  FADD R0, R19, -R0 ;  /* 0x8000000013007221 */ /* 0x000fe20000000000 */
[----:B------:R-:W-:Y:S02]  /*3dd0*/  ISETP.NE.AND P0, PT, R25, 0x1, PT ;  /* 0x000000011900780c */ /* 0x000fe40003f05270 */
[----:B------:R-:W-:Y:S02]  /*3de0*/  LEA R19, R29, R28, 0x3 ;  /* 0x0000001c1d137211 */ /* 0x000fe400078e18ff */
[----:B------:R-:W-:-:S03]  /*3df0*/  IADD3 R30, PT, PT, R14, 0x2, RZ ;  /* 0x000000020e1e7810 */ /* 0x000fc60007ffe0ff */
[----:B------:R0:W-:Y:S06]  /*3e00*/  STS [R19+0x4], R0 ;  /* 0x0000040013007388 */ /* 0x0001ec0000000800 */
[----:B------:R-:W-:Y:S05]  /*3e10*/  @!P0 BRA `(.L_x_222) ;  /* 0x0000000000908947 */ /* 0x000fea0003800000 */
[----:B------:R-:W1:Y:S01]  /*3e20*/  LDS R31, [R28+0x8] ;  /* 0x000008001c1f7984 */ /* 0x000e620000000800 */
[----:B0-----:R-:W0:Y:S03]  /*3e30*/  MUFU.RCP R0, R3 ;  /* 0x0000000300007308 */ /* 0x001e260000001000 */
        /* <DEDUP_REMOVED lines=12> */
.L_x_224:
[----:B------:R-:W-:Y:S01]  /*3f00*/  FADD R0, R29, -R0 ;  /* 0x800000001d007221 */ /* 0x000fe20000000000 */
[----:B------:R-:W-:Y:S02]  /*3f10*/  ISETP.NE.AND P0, PT, R25, 0x2, PT ;  /* 0x000000021900780c */ /* 0x000fe40003f05270 */
[----:B------:R-:W-:Y:S02]  /*3f20*/  IADD3 R30, PT, PT, R14, 0x3, RZ ;  /* 0x000000030e1e7810 */ /* 0x000fe40007ffe0ff */
[----:B------:R4:W-:Y:S09]  /*3f30*/  STS [R19+0x8], R0 ;  /* 0x0000080013007388 */ /* 0x0009f20000000800 */
[----:B------:R-:W-:Y:S05]  /*3f40*/  @!P0 BRA `(.L_x_222) ;  /* 0x0000000000448947 */ /* 0x000fea0003800000 */
[----:B------:R-:W0:Y:S01]  /*3f50*/  LDS R25, [R28+0xc] ;  /* 0x00000c001c197984 */ /* 0x000e220000000800 */
[----:B----4-:R-:W1:Y:S03]  /*3f60*/  MUFU.RCP R0, R3 ;  /* 0x0000000300007308 */ /* 0x010e660000001000 */
        /* <DEDUP_REMOVED lines=9> */
[----:B------:R-:W-:Y:S02]  /*4000*/  MOV R0, R29 ;  /* 0x0000001d00007202 */ /* 0x000fe40000000f00 */
[----:B------:R-:W-:-:S07]  /*4010*/  MOV R2, 0x4030 ;  /* 0x0000403000027802 */ /* 0x000fce0000000f00 */
[----:B------:R-:W-:Y:S05]  /*4020*/  CALL.REL.NOINC `($__internal_5_$__cuda_sm3x_div_rn_noftz_f32_slowpath) ;  /* 0x0000010c00b07944 */ /* 0x000fea0003c00000 */
.L_x_225:
[----:B------:R-:W-:Y:S01]  /*4030*/  FADD R0, R21, -R0 ;  /* 0x8000000015007221 */ /* 0x000fe20000000000 */
[----:B------:R-:W-:-:S04]  /*4040*/  IADD3 R30, PT, PT, R14, 0x4, RZ ;  /* 0x000000040e1e7810 */ /* 0x000fc80007ffe0ff */
[----:B------:R0:W-:Y:S03]  /*4050*/  STS [R19+0xc], R0 ;  /* 0x00000c0013007388 */ /* 0x0001e60000000800 */
.L_x_222:
[----:B------:R-:W-:Y:S05]  /*4060*/  BSYNC.RECONVERGENT B3 ;  /* 0x0000000000037941 */ /* 0x000fea0003800200 */
.L_x_221:
[----:B0---4-:R-:W-:-:S04]  /*4070*/  IADD3 R0, PT, PT, R11, -0x2, -R14 ;  /* 0xfffffffe0b007810 */ /* 0x011fc80007ffe80e */
[----:B------:R-:W-:-:S13]  /*4080*/  ISETP.GE.U32.AND P0, PT, R0, 0x3, PT ;  /* 0x000000030000780c */ /* 0x000fda0003f06070 */
[----:B------:R-:W-:Y:S05]  /*4090*/  @!P0 BRA `(.L_x_220) ;  /* 0x0000000400488947 */ /* 0x000fea0003800000 */
.L_x_234:
[----:B------:R-:W0:Y:S01]  /*40a0*/  S2UR UR6, SR_CgaCtaId ;  /* 0x00000000000679c3 */ /* 0x000e220000008800 */
[----:B------:R-:W-:Y:S01]  /*40b0*/  UMOV UR5, 0x400 ;  /* 0x0000040000057882 */ /* 0x000fe20000000000 */
[----:B------:R-:W-:Y:S01]  /*40c0*/  LEA R28, R30, UR4, 0x2 ;  /* 0x000000041e1c7c11 */ /* 0x000fe2000f8e10ff */
[----:B----4-:R-:W4:Y:S01]  /*40d0*/  MUFU.RCP R0, R3 ;  /* 0x0000000300007308 */ /* 0x010f220000001000 */
[----:B------:R-:W-:Y:S03]  /*40e0*/  BSSY.RECONVERGENT B3, `(.L_x_226) ;  /* 0x0000012000037945 */ /* 0x000fe60003800200 */
[----:B------:R-:W-:Y:S01]  /*40f0*/  LDS R19, [R28] ;  /* 0x000000001c137984 */ /* 0x000fe20000000800 */
[----:B----4-:R-:W-:Y:S01]  /*4100*/  FFMA R31, R0, -R3, 1 ;  /* 0x3f800000001f7423 */ /* 0x010fe20000000803 */
[----:B0-----:R-:W-:-:S03]  /*4110*/  ULEA UR5, UR6, UR5, 0x18 ;  /* 0x0000000506057291 */ /* 0x001fc6000f8ec0ff */
[----:B------:R-:W-:-:S03]  /*4120*/  FFMA R0, R0, R31, R0 ;  /* 0x0000001f00007223 */ /* 0x000fc60000000000 */
[C---:B------:R-:W-:Y:S01]  /*4130*/  LEA R25, R30.reuse, UR5, 0x2 ;  /* 0x000000051e197c11 */ /* 0x040fe2000f8e10ff */
[----:B------:R-:W-:-:S04]  /*4140*/  VIADD R30, R30, 0x4 ;  /* 0x000000041e1e7836 */ /* 0x000fc80000000000 */
[----:B------:R-:W1:Y:S01]  /*4150*/  LDS R21, [R25] ;  /* 0x0000000019157984 */ /* 0x000e620000000800 */
[----:B------:R-:W-:Y:S01]  /*4160*/  ISETP.NE.AND P4, PT, R30, R11, PT ;  /* 0x0000000b1e00720c */ /* 0x000fe20003f85270 */
[----:B-123--:R-:W-:-:S04]  /*4170*/  FMUL R29, R21, R24 ;  /* 0x00000018151d7220 */ /* 0x00efc80000400000 */
        /* <DEDUP_REMOVED lines=8> */
.L_x_227:
[----:B------:R-:W-:Y:S05]  /*4200*/  BSYNC.RECONVERGENT B3 ;  /* 0x0000000000037941 */ /* 0x000fea0003800200 */
.L_x_226:
[----:B------:R-:W-:Y:S01]  /*4210*/  MOV R32, UR15 ;  /* 0x0000000f00207c02 */ /* 0x000fe20008000f00 */
[----:B------:R-:W-:Y:S01]  /*4220*/  FADD R2, R19, -R0 ;  /* 0x8000000013027221 */ /* 0x000fe20000000000 */
[----:B------:R-:W-:Y:S01]  /*4230*/  BSSY.RECONVERGENT B3, `(.L_x_228) ;  /* 0x0000011000037945 */ /* 0x000fe20003800200 */
[----:B------:R-:W0:Y:S01]  /*4240*/  MUFU.RCP R0, R3 ;  /* 0x0000000300007308 */ /* 0x000e220000001000 */
[----:B------:R-:W-:-:S05]  /*4250*/  LEA R21, R32, R25, 0x3 ;  /* 0x0000001920157211 */ /* 0x000fca00078e18ff */
        /* <DEDUP_REMOVED lines=14> */
.L_x_229:
[----:B------:R-:W-:Y:S05]  /*4340*/  BSYNC.RECONVERGENT B3 ;  /* 0x0000000000037941 */ /* 0x000fea0003800200 */
.L_x_228:
[----:B------:R-:W-:Y:S01]  /*4350*/  FADD R2, R19, -R0 ;  /* 0x8000000013027221 */ /* 0x000fe20000000000 */
[----:B------:R-:W-:Y:S01]  /*4360*/  BSSY.RECONVERGENT B3, `(.L_x_230) ;  /* 0x0000010000037945 */ /* 0x000fe20003800200 */
[----:B------:R-:W0:Y:S03]  /*4370*/  MUFU.RCP R0, R3 ;  /* 0x0000000300007308 */ /* 0x000e260000001000 */
        /* <DEDUP_REMOVED lines=11> */
[----:B------:R-:W-:Y:S02]  /*4430*/  MOV R0, R34 ;  /* 0x0000002200007202 */ /* 0x000fe40000000f00 */
[----:B------:R-:W-:-:S07]  /*4440*/  MOV R2, 0x4460 ;  /* 0x0000446000027802 */ /* 0x000fce0000000f00 */
[----:B------:R-:W-:Y:S05]  /*4450*/  CALL.REL.NOINC `($__internal_5_$__cuda_sm3x_div_rn_noftz_f32_slowpath) ;  /* 0x0000010800a47944 */ /* 0x000fea0003c00000 */
.L_x_231:
[----:B------:R-:W-:Y:S05]  /*4460*/  BSYNC.RECONVERGENT B3 ;  /* 0x0000000000037941 */ /* 0x000fea0003800200 */
.L_x_230:
[----:B------:R-:W-:Y:S01]  /*4470*/  FADD R2, R19, -R0 ;  /* 0x8000000013027221 */ /* 0x000fe20000000000 */
[----:B------:R-:W-:Y:S01]  /*4480*/  BSSY.RECONVERGENT B3, `(.L_x_232) ;  /* 0x0000010000037945 */ /* 0x000fe20003800200 */
[----:B------:R-:W0:Y:S03]  /*4490*/  MUFU.RCP R0, R3 ;  /* 0x0000000300007308 */ /* 0x000e260000001000 */
        /* <DEDUP_REMOVED lines=14> */
.L_x_233:
[----:B------:R-:W-:Y:S05]  /*4580*/  BSYNC.RECONVERGENT B3 ;  /* 0x0000000000037941 */ /* 0x000fea0003800200 */
.L_x_232:
[----:B------:R-:W-:-:S05]  /*4590*/  FADD R0, R28, -R0 ;  /* 0x800000001c007221 */ /* 0x000fca0000000000 */
[----:B------:R4:W-:Y:S01]  /*45a0*/  STS [R21+0xc], R0 ;  /* 0x00000c0015007388 */ /* 0x0009e20000000800 */
[----:B------:R-:W-:Y:S05]  /*45b0*/  @P4 BRA `(.L_x_234) ;  /* 0xfffffff800b84947 */ /* 0x000fea000383ffff */
.L_x_220:
[----:B------:R-:W-:Y:S05]  /*45c0*/  BSYNC.RECONVERGENT B2 ;  /* 0x0000000000027941 */ /* 0x000fea0003800200 */
.L_x_219:
[----:B------:R-:W-:Y:S01]  /*45d0*/  BAR.SYNC.DEFER_BLOCKING 0x0 ;  /* 0x0000000000007b1d */ /* 0x000fe20000010000 */
[----:B------:R-:W-:Y:S02]  /*45e0*/  ISETP.GT.AND P0, PT, R11, R20, PT ;  /* 0x000000140b00720c */ /* 0x000fe40003f04270 */
[----:B----4-:R-:W-:-:S03]  /*45f0*/  VIMNMX R0, PT, PT, R6, R7, PT ;  /* 0x0000000706007248 */ /* 0x010fc60003fe0100 */
[----:B------:R-:W-:Y:S01]  /*4600*/  BSSY.RECONVERGENT B0, `(.L_x_235) ;  /* 0x000012f000007945 */ /* 0x000fe20003800200 */
[----:B------:R-:W-:-:S13]  /*4610*/  ISETP.LT.OR P0, PT, R0, R17, !P0 ;  /* 0x000000110000720c */ /* 0x000fda0004701670 */
[----:B------:R-:W-:Y:S05]  /*4620*/  @P0 BRA `(.L_x_236) ;  /* 0x0000001000b00947 */ /* 0x000fea0003800000 */
[----:B------:R-:W4:Y:S01]  /*4630*/  S2UR UR6, SR_CgaCtaId ;  /* 0x00000000000679c3 */ /* 0x000f220000008800 */
[----:B------:R-:W-:Y:S01]  /*4640*/  MOV R0, UR15 ;  /* 0x0000000f00007c02 */ /* 0x000fe20008000f00 */
[----:B------:R-:W-:Y:S01]  /*4650*/  UMOV UR5, 0x400 ;  /* 0x0000040000057882 */ /* 0x000fe20000000000 */
[----:B------:R-:W-:Y:S02]  /*4660*/  IMAD.IADD R2, R12, 0x1, -R27 ;  /* 0x000000010c027824 */ /* 0x000fe400078e0a1b */
[----:B------:R-:W-:-:S03]  /*4670*/  LEA R0, R0, UR4, 0x2 ;  /* 0x0000000400007c11 */ /* 0x000fc6000f8e10ff */
[----:B------:R-:W-:Y:S02]  /*4680*/  LOP3.LUT R2, R2, 0x3, RZ, 0xc0, !PT ;  /* 0x0000000302027812 */ /* 0x000fe400078ec0ff */
[----:B------:R-:W-:Y:S01]  /*4690*/  LEA R3, R27, R0, 0x2 ;  /* 0x000000001b037211 */ /* 0x000fe200078e10ff */
[----:B----4-:R-:W-:-:S06]  /*46a0*/  ULEA UR5, UR6, UR5, 0x18 ;  /* 0x0000000506057291 */ /* 0x010fcc000f8ec0ff */
[----:B------:R-:W-:-:S07]  /*46b0*/  LEA R17, R27, UR5, 0x2 ;  /* 0x000000051b117c11 */ /* 0x000fce000f8e10ff */
.L_x_246:
[----:B------:R-:W-:Y:S01]  /*46c0*/  ISETP.GE.AND P0, PT, R27, R12, PT ;  /* 0x0000000c1b00720c */ /* 0x000fe20003f06270 */
[----:B------:R-:W-:-:S12]  /*46d0*/  BSSY.RECONVERGENT B1, `(.L_x_237) ;  /* 0x000011e000017945 */ /* 0x000fd80003800200 */
[----:B01--4-:R-:W-:Y:S05]  /*46e0*/  @P0 BRA `(.L_x_238) ;  /* 0x0000001000700947 */ /* 0x013fea0003800000 */
[----:B------:R-:W4:Y:S01]  /*46f0*/  S2R R24, SR_CgaCtaId ;  /* 0x0000000000187919 */ /* 0x000f220000008800 */
[----:B------:R-:W-:Y:S01]  /*4700*/  MOV R19, 0x400 ;  /* 0x0000040000137802 */ /* 0x000fe20000000f00 */
[----:B------:R-:W-:Y:S01]  /*4710*/  BSSY.RECONVERGENT B2, `(.L_x_239) ;  /* 0x0000026000027945 */ /* 0x000fe20003800200 */
[----:B------:R-:W-:Y:S01]  /*4720*/  MOV R32, UR15 ;  /* 0x0000000f00207c02 */ /* 0x000fe20008000f00 */
[----:B------:R-:W-:Y:S01]  /*4730*/  IMAD R34, R20, UR15, RZ ;  /* 0x0000000f14227c24 */ /* 0x000fe2000f8e02ff */
[----:B------:R-:W-:Y:S02]  /*4740*/  ISETP.NE.AND P0, PT, R2, RZ, PT ;  /* 0x000000ff0200720c */ /* 0x000fe40003f05270 */
[----:B------:R-:W-:Y:S02]  /*4750*/  MOV R35, R27 ;  /* 0x0000001b00237202 */ /* 0x000fe40000000f00 */
[----:B----4-:R-:W-:-:S04]  /*4760*/  LEA R19, R24, R19, 0x18 ;  /* 0x0000001318137211 */ /* 0x010fc800078ec0ff */
[----:B------:R-:W-:-:S05]  /*4770*/  LEA R21, R20, R19, 0x2 ;  /* 0x0000001314157211 */ /* 0x000fca00078e10ff */
[----:B------:R-:W-:Y:S02]  /*4780*/  IMAD R32, R32, 0x8, R21 ;  /* 0x0000000820207824 */ /* 0x000fe400078e0215 */
[----:B------:R-:W4:Y:S04]  /*4790*/  LDS R21, [R21] ;  /* 0x0000000015157984 */ /* 0x000f280000000800 */
[----:B------:R-:W0:Y:S01]  /*47a0*/  LDS R32, [R32] ;  /* 0x0000000020207984 */ /* 0x000e220000000800 */
[----:B------:R-:W-:Y:S05]  /*47b0*/  @!P0 BRA `(.L_x_240) ;  /* 0x00000000006c8947 */ /* 0x000fea0003800000 */
[----:B0-----:R-:W-:Y:S01]  /*47c0*/  IADD3 R25, PT, PT, R27, R34, RZ ;  /* 0x000000221b197210 */ /* 0x001fe20007ffe0ff */
[----:B-123--:R-:W4:Y:S04]  /*47d0*/  LDS R29, [R3] ;  /* 0x00000000031d7984 */ /* 0x00ef280000000800 */
[----:B------:R-:W-:Y:S01]  /*47e0*/  IMAD.WIDE.U32 R24, R25, 0x4, R22 ;  /* 0x0000000419187825 */ /* 0x000fe200078e0016 */
[----:B------:R-:W0:Y:S04]  /*47f0*/  LDS R30, [R17] ;  /* 0x00000000111e7984 */ /* 0x000e280000000800 */
[----:B------:R-:W4:Y:S01]  /*4800*/  LDG.E R28, desc[UR12][R24.64] ;  /* 0x0000000c181c7981 */ /* 0x000f22000c1e1900 */
[----:B------:R-:W-:-:S02]  /*4810*/  ISETP.NE.AND P0, PT, R2, 0x1, PT ;  /* 0x000000010200780c */ /* 0x000fc40003f05270 */
[----:B------:R-:W-:Y:S01]  /*4820*/  IADD3 R35, PT, PT, R27, 0x1, RZ ;  /* 0x000000011b237810 */ /* 0x000fe20007ffe0ff */
[----:B----4-:R-:W-:-:S04]  /*4830*/  FFMA R29, -R21, R29, R28 ;  /* 0x0000001d151d7223 */ /* 0x010fc8000000011c */
[----:B0-----:R-:W-:-:S05]  /*4840*/  FFMA R29, -R32, R30, R29 ;  /* 0x0000001e201d7223 */ /* 0x001fca000000011d */
[----:B------:R0:W-:Y:S01]  /*4850*/  STG.E desc[UR12][R24.64], R29 ;  /* 0x0000001d18007986 */ /* 0x0001e2000c10190c */
[----:B------:R-:W-:Y:S05]  /*4860*/  @!P0 BRA `(.L_x_240) ;  /* 0x0000000000408947 */ /* 0x000fea0003800000 */
[----:B------:R-:W2:Y:S01]  /*4870*/  LDG.E R28, desc[UR12][R24.64+0x4] ;  /* 0x0000040c181c7981 */ /* 0x000ea2000c1e1900 */
[----:B------:R-:W-:Y:S01]  /*4880*/  ISETP.NE.AND P0, PT, R2, 0x2, PT ;  /* 0x000000020200780c */ /* 0x000fe20003f05270 */
[----:B------:R-:W-:Y:S02]  /*4890*/  VIADD R35, R27, 0x2 ;  /* 0x000000021b237836 */ /* 0x000fe40000000000 */
[----:B0-----:R-:W2:Y:S04]  /*48a0*/  LDS R29, [R3+0x4] ;  /* 0x00000400031d7984 */ /* 0x001ea80000000800 */
[----:B------:R-:W0:Y:S01]  /*48b0*/  LDS R30, [R17+0x4] ;  /* 0x00000400111e7984 */ /* 0x000e220000000800 */
[----:B--2---:R-:W-:-:S04]  /*48c0*/  FFMA R29, -R21, R29, R28 ;  /* 0x0000001d151d7223 */ /* 0x004fc8000000011c */
[----:B0-----:R-:W-:-:S05]  /*48d0*/  FFMA R29, -R32, R30, R29 ;  /* 0x0000001e201d7223 */ /* 0x001fca000000011d */
[----:B------:R0:W-:Y:S01]  /*48e0*/  STG.E desc[UR12][R24.64+0x4], R29 ;  /* 0x0000041d18007986 */ /* 0x0001e2000c10190c */
[----:B------:R-:W-:Y:S05]  /*48f0*/  @!P0 BRA `(.L_x_240) ;  /* 0x00000000001c8947 */ /* 0x000fea0003800000 */
[----:B------:R-:W2:Y:S01]  /*4900*/  LDG.E R28, desc[UR12][R24.64+0x8] ;  /* 0x0000080c181c7981 */ /* 0x000ea2000c1e1900 */
[----:B------:R-:W-:-:S03]  /*4910*/  IADD3 R35, PT, PT, R27, 0x3, RZ ;  /* 0x000000031b237810 */ /* 0x000fc60007ffe0ff */
[----:B0-----:R-:W2:Y:S04]  /*4920*/  LDS R29, [R3+0x8] ;  /* 0x00000800031d7984 */ /* 0x001ea80000000800 */
[----:B------:R-:W0:Y:S01]  /*4930*/  LDS R30, [R17+0x8] ;  /* 0x00000800111e7984 */ /* 0x000e220000000800 */
[----:B--2---:R-:W-:-:S04]  /*4940*/  FFMA R29, -R21, R29, R28 ;  /* 0x0000001d151d7223 */ /* 0x004fc8000000011c */
[----:B0-----:R-:W-:-:S05]  /*4950*/  FFMA R29, -R32, R30, R29 ;  /* 0x0000001e201d7223 */ /* 0x001fca000000011d */
[----:B------:R0:W-:Y:S02]  /*4960*/  STG.E desc[UR12][R24.64+0x8], R29 ;  /* 0x0000081d18007986 */ /* 0x0001e4000c10190c */
.L_x_240:
[----:B------:R-:W-:Y:S05]  /*4970*/  BSYNC.RECONVERGENT B2 ;  /* 0x0000000000027941 */ /* 0x000fea0003800200 */
.L_x_239:
[----:B0-----:R-:W-:-:S04]  /*4980*/  IADD3 R24, PT, PT, -R12, R27, RZ ;  /* 0x0000001b0c187210 */ /* 0x001fc80007ffe1ff */
[----:B------:R-:W-:-:S13]  /*4990*/  ISETP.GT.U32.AND P0, PT, R24, -0x4, PT ;  /* 0xfffffffc1800780c */ /* 0x000fda0003f04070 */
[----:B------:R-:W-:Y:S05]  /*49a0*/  @P0 BRA `(.L_x_238) ;  /* 0x0000000c00c00947 */ /* 0x000fea0003800000 */
[----:B------:R-:W-:Y:S01]  /*49b0*/  IADD3 R24, PT, PT, R12, -R35, RZ ;  /* 0x800000230c187210 */ /* 0x000fe20007ffe0ff */
[----:B------:R-:W-:Y:S01]  /*49c0*/  BSSY.RECONVERGENT B2, `(.L_x_241) ;  /* 0x0000086000027945 */ /* 0x000fe20003800200 */
[----:B------:R-:W-:Y:S02]  /*49d0*/  PLOP3.LUT P0, PT, PT, PT, PT, 0x80, 0x8 ;  /* 0x000000000008781c */ /* 0x000fe40003f0f070 */
[----:B------:R-:W-:-:S13]  /*49e0*/  ISETP.GT.AND P1, PT, R24, 0xc, PT ;  /* 0x0000000c1800780c */ /* 0x000fda0003f24270 */
[----:B------:R-:W-:Y:S05]  /*49f0*/  @!P1 BRA `(.L_x_242) ;  /* 0x0000000800089947 */ /* 0x000fea0003800000 */
[----:B------:R-:W-:Y:S01]  /*4a00*/  PLOP3.LUT P0, PT, PT, PT, PT, 0x8, 0x80 ;  /* 0x000000000080781c */ /* 0x000fe20003f0e170 */
[----:B------:R-:W-:-:S12]  /*4a10*/  VIADD R33, R12, 0xfffffff4 ;  /* 0xfffffff40c217836 */ /* 0x000fd80000000000 */
.L_x_243:
[----:B----4-:R-:W-:-:S05]  /*4a20*/  IADD3 R25, PT, PT, R34, R35, RZ ;  /* 0x0000002322197210 */ /* 0x010fca0007ffe0ff */
[----:B------:R-:W-:-:S05]  /*4a30*/  IMAD.WIDE.U32 R24, R25, 0x4, R22 ;  /* 0x0000000419187825 */ /* 0x000fca00078e0016 */
[----:B------:R-:W4:Y:S01]  /*4a40*/  LDG.E R28, desc[UR12][R24.64] ;  /* 0x0000000c181c7981 */ /* 0x000f22000c1e1900 */
[C---:B-123--:R-:W-:Y:S02]  /*4a50*/  LEA R36, R35.reuse, R0, 0x2 ;  /* 0x0000000023247211 */ /* 0x04efe400078e10ff */
[----:B------:R-:W-:Y:S02]  /*4a60*/  LEA R37, R35, R19, 0x2 ;  /* 0x0000001323257211 */ /* 0x000fe400078e10ff */
[----:B------:R-:W-:Y:S01]  /*4a70*/  IADD3 R31, P1, PT, R34, R35, RZ ;  /* 0x00000023221f7210 */ /* 0x000fe20007f3e0ff */
[----:B------:R-:W4:Y:S04]  /*4a80*/  LDS R29, [R36] ;  /* 0x00000000241d7984 */ /* 0x000f280000000800 */
[----:B------:R-:W0:Y:S01]  /*4a90*/  LDS R38, [R37] ;  /* 0x0000000025267984 */ /* 0x000e220000000800 */
[----:B------:R-:W-:Y:S01]  /*4aa0*/  IMAD.X R39, RZ, RZ, RZ, P1 ;  /* 0x000000ffff277224 */ /* 0x000fe200008e06ff */
[----:B------:R-:W-:-:S02]  /*4ab0*/  LEA R30, P1, R31, R22, 0x2 ;  /* 0x000000161f1e7211 */ /* 0x000fc400078210ff */
[----:B------:R-:W1:Y:S02]  /*4ac0*/  LDS R40, [R36+0x4] ;  /* 0x0000040024287984 */ /* 0x000e640000000800 */
[----:B------:R-:W-:Y:S02]  /*4ad0*/  LEA.HI.X R31, R31, R23, R39, 0x2, P1 ;  /* 0x000000171f1f7211 */ /* 0x000fe400008f1427 */
[----:B------:R-:W2:Y:S04]  /*4ae0*/  LDS R42, [R37+0x4] ;  /* 0x00000400252a7984 */ /* 0x000ea80000000800 */
[----:B------:R-:W-:Y:S04]  /*4af0*/  LDS R41, [R36+0xc] ;  /* 0x00000c0024297984 */ /* 0x000fe80000000800 */
[----:B------:R-:W-:Y:S01]  /*4b00*/  LDS R39, [R37+0xc] ;  /* 0x00000c0025277984 */ /* 0x000fe20000000800 */
[----:B----4-:R-:W-:-:S04]  /*4b10*/  FFMA R29, -R21, R29, R28 ;  /* 0x0000001d151d7223 */ /* 0x010fc8000000011c */
[----:B0-----:R-:W-:Y:S02]  /*4b20*/  FFMA R43, -R32, R38, R29 ;  /* 0x00000026202b7223 */ /* 0x001fe4000000011d */
[----:B------:R-:W-:Y:S04]  /*4b30*/  LDS R29, [R37+0x8] ;  /* 0x00000800251d7984 */ /* 0x000fe80000000800 */
[----:B------:R2:W-:Y:S04]  /*4b40*/  STG.E desc[UR12][R24.64], R43 ;  /* 0x0000002b18007986 */ /* 0x0005e8000c10190c */
[----:B------:R-:W1:Y:S04]  /*4b50*/  LDG.E R38, desc[UR12][R30.64+0x4] ;  /* 0x0000040c1e267981 */ /* 0x000e68000c1e1900 */
[----:B------:R-:W3:Y:S04]  /*4b60*/  LDG.E R44, desc[UR12][R30.64+0x8] ;  /* 0x0000080c1e2c7981 */ /* 0x000ee8000c1e1900 */
[----:B------:R-:W4:Y:S04]  /*4b70*/  LDG.E R28, desc[UR12][R30.64+0xc] ;  /* 0x00000c0c1e1c7981 */ /* 0x000f28000c1e1900 */
[----:B------:R-:W3:Y:S01]  /*4b80*/  LDS R25, [R36+0x8] ;  /* 0x0000080024197984 */ /* 0x000ee20000000800 */
[----:B-1----:R-:W-:-:S03]  /*4b90*/  FFMA R45, -R21, R40, R38 ;  /* 0x00000028152d7223 */ /* 0x002fc60000000126 */
[----:B------:R-:W-:Y:S01]  /*4ba0*/  LDS R40, [R37+0x10] ;  /* 0x0000100025287984 */ /* 0x000fe20000000800 */
[----:B--2---:R-:W-:Y:S01]  /*4bb0*/  FFMA R43, -R32, R42, R45 ;  /* 0x0000002a202b7223 */ /* 0x004fe2000000012d */
[----:B------:R-:W-:Y:S01]  /*4bc0*/  IADD3 R45, PT, PT, R35, 0x4, RZ ;  /* 0x00000004232d7810 */ /* 0x000fe20007ffe0ff */
[C---:B---3--:R-:W-:Y:S01]  /*4bd0*/  FFMA R25, -R21.reuse, R25, R44 ;  /* 0x0000001915197223 */ /* 0x048fe2000000012c */
[----:B----4-:R-:W-:Y:S02]  /*4be0*/  FFMA R28, -R21, R41, R28 ;  /* 0x00000029151c7223 */ /* 0x010fe4000000011c */
[----:B------:R-:W-:Y:S01]  /*4bf0*/  IADD3 R24, PT, PT, R34, R45, RZ ;  /* 0x0000002d22187210 */ /* 0x000fe20007ffe0ff */
[C---:B------:R-:W-:Y:S01]  /*4c00*/  FFMA R41, -R32.reuse, R29, R25 ;  /* 0x0000001d20297223 */ /* 0x040fe20000000119 */
[----:B------:R-:W-:Y:S01]  /*4c10*/  STG.E desc[UR12][R30.64+0x4], R43 ;  /* 0x0000042b1e007986 */ /* 0x000fe2000c10190c */
[----:B------:R-:W-:Y:S02]  /*4c20*/  FFMA R39, -R32, R39, R28 ;  /* 0x0000002720277223 */ /* 0x000fe4000000011c */
[----:B------:R-:W-:Y:S01]  /*4c30*/  IMAD.WIDE.U32 R24, R24, 0x4, R22 ;  /* 0x0000000418187825 */ /* 0x000fe200078e0016 */
[----:B------:R-:W-:Y:S04]  /*4c40*/  STG.E desc[UR12][R30.64+0x8], R41 ;  /* 0x000008291e007986 */ /* 0x000fe8000c10190c */
[----:B------:R-:W-:Y:S04]  /*4c50*/  STG.E desc[UR12][R30.64+0xc], R39 ;  /* 0x00000c271e007986 */ /* 0x000fe8000c10190c */
[----:B------:R-:W2:Y:S01]  /*4c60*/  LDG.E R38, desc[UR12][R24.64] ;  /* 0x0000000c18267981 */ /* 0x000ea2000c1e1900 */
[----:B------:R-:W-:-:S03]  /*4c70*/  IADD3 R42, P1, PT, R34, R45, RZ ;  /* 0x0000002d222a7210 */ /* 0x000fc60007f3e0ff */
[----:B------:R-:W2:Y:S01]  /*4c80*/  LDS R29, [R36+0x10] ;  /* 0x00001000241d7984 */ /* 0x000ea20000000800 */
[----:B------:R-:W-:Y:S02]  /*4c90*/  IADD3.X R44, PT, PT, RZ, RZ, RZ, P1, !PT ;  /* 0x000000ffff2c7210 */ /* 0x000fe40000ffe4ff */
[C---:B------:R-:W-:Y:S01]  /*4ca0*/  LEA R28, P1, R42.reuse, R22, 0x2 ;  /* 0x000000162a1c7211 */ /* 0x040fe200078210ff */
[----:B------:R-:W-:Y:S04]  /*4cb0*/  LDS R41, [R36+0x1c] ;  /* 0x00001c0024297984 */ /* 0x000fe80000000800 */
[----:B------:R-:W-:Y:S04]  /*4cc0*/  LDS R31, [R37+0x18] ;  /* 0x00001800251f7984 */ /* 0x000fe80000000800 */
[----:B------:R-:W-:Y:S01]  /*4cd0*/  LDS R39, [R37+0x1c] ;  /* 0x00001c0025277984 */ /* 0x000fe20000000800 */
[----:B--2---:R-:W-:Y:S01]  /*4ce0*/  FFMA R45, -R21, R29, R38 ;  /* 0x0000001d152d7223 */ /* 0x004fe20000000126 */
[----:B------:R-:W-:-:S02]  /*4cf0*/  LEA.HI.X R29, R42, R23, R44, 0x2, P1 ;  /* 0x000000172a1d7211 */ /* 0x000fc400008f142c */
[----:B------:R-:W-:Y:S01]  /*4d00*/  LDS R42, [R37+0x14] ;  /* 0x00001400252a7984 */ /* 0x000fe20000000800 */
[----:B------:R-:W-:-:S03]  /*4d10*/  FFMA R45, -R32, R40, R45 ;  /* 0x00000028202d7223 */ /* 0x000fc6000000012d */
[----:B------:R-:W0:Y:S04]  /*4d20*/  LDS R40, [R36+0x14] ;  /* 0x0000140024287984 */ /* 0x000e280000000800 */
[----:B------:R1:W-:Y:S04]  /*4d30*/  STG.E desc[UR12][R24.64], R45 ;  /* 0x0000002d18007986 */ /* 0x0003e8000c10190c */
[----:B------:R-:W0:Y:S04]  /*4d40*/  LDG.E R38, desc[UR12][R28.64+0x4] ;  /* 0x0000040c1c267981 */ /* 0x000e28000c1e1900 */
[----:B------:R-:W2:Y:S04]  /*4d50*/  LDG.E R44, desc[UR12][R28.64+0x8] ;  /* 0x0000080c1c2c7981 */ /* 0x000ea8000c1e1900 */
[----:B------:R-:W3:Y:S01]  /*4d60*/  LDG.E R30, desc[UR12][R28.64+0xc] ;  /* 0x00000c0c1c1e7981 */ /* 0x000ee2000c1e1900 */
[----:B-1----:R-:W-:-:S03]  /*4d70*/  VIADD R45, R35, 0x8 ;  /* 0x00000008232d7836 */ /* 0x002fc60000000000 */
[----:B------:R-:W2:Y:S02]  /*4d80*/  LDS R25, [R36+0x18] ;  /* 0x0000180024197984 */ /* 0x000ea40000000800 */
[----:B------:R-:W-:Y:S01]  /*4d90*/  IADD3 R24, PT, PT, R34, R45, RZ ;  /* 0x0000002d22187210 */ /* 0x000fe20007ffe0ff */
[C---:B0-----:R-:W-:Y:S02]  /*4da0*/  FFMA R43, -R21.reuse, R40, R38 ;  /* 0x00000028152b7223 */ /* 0x041fe40000000126 */
[----:B------:R-:W-:Y:S01]  /*4db0*/  LDS R40, [R37+0x20] ;  /* 0x0000200025287984 */ /* 0x000fe20000000800 */
[C---:B--2---:R-:W-:Y:S01]  /*4dc0*/  FFMA R25, -R21.reuse, R25, R44 ;  /* 0x0000001915197223 */ /* 0x044fe2000000012c */
[C---:B------:R-:W-:Y:S01]  /*4dd0*/  FFMA R43, -R32.reuse, R42, R43 ;  /* 0x0000002a202b7223 */ /* 0x040fe2000000012b */
[----:B---3--:R-:W-:Y:S02]  /*4de0*/  FFMA R30, -R21, R41, R30 ;  /* 0x00000029151e7223 */ /* 0x008fe4000000011e */
[----:B------:R-:W-:Y:S01]  /*4df0*/  FFMA R41, -R32, R31, R25 ;  /* 0x0000001f20297223 */ /* 0x000fe20000000119 */
[----:B------:R-:W-:Y:S01]  /*4e00*/  IMAD.WIDE.U32 R24, R24, 0x4, R22 ;  /* 0x0000000418187825 */ /* 0x000fe200078e0016 */
[----:B------:R-:W-:Y:S03]  /*4e10*/  STG.E desc[UR12][R28.64+0x4], R43 ;  /* 0x0000042b1c007986 */ /* 0x000fe6000c10190c */
[----:B------:R-:W-:Y:S01]  /*4e20*/  FFMA R39, -R32, R39, R30 ;  /* 0x0000002720277223 */ /* 0x000fe2000000011e */
        /* <DEDUP_REMOVED lines=19> */
[----:B-1----:R-:W-:-:S03]  /*4f60*/  IADD3 R45, PT, PT, R35, 0xc, RZ ;  /* 0x0000000c232d7810 */ /* 0x002fc60007ffe0ff */
[----:B------:R-:W2:Y:S02]  /*4f70*/  LDS R25, [R36+0x28] ;  /* 0x0000280024197984 */ /* 0x000ea40000000800 */
[----:B------:R-:W-:Y:S02]  /*4f80*/  IMAD.IADD R24, R34, 0x1, R45 ;  /* 0x0000000122187824 */ /* 0x000fe400078e022d */
        /* <DEDUP_REMOVED lines=16> */
[----:B------:R-:W0:Y:S04]  /*5090*/  LDS R31, [R36+0x34] ;  /* 0x00003400241f7984 */ /* 0x000e280000000800 */
[----:B------:R-:W1:Y:S04]  /*50a0*/  LDS R39, [R36+0x38] ;  /* 0x0000380024277984 */ /* 0x000e680000000800 */
[----:B------:R-:W-:Y:S04]  /*50b0*/  LDS R41, [R36+0x3c] ;  /* 0x00003c0024297984 */ /* 0x000fe80000000800 */
[----:B------:R-:W-:Y:S01]  /*50c0*/  LDS R43, [R37+0x3c] ;  /* 0x00003c00252b7984 */ /* 0x000fe20000000800 */
[----:B--2---:R-:W-:Y:S01]  /*50d0*/  FFMA R45, -R21, R29, R38 ;  /* 0x0000001d152d7223 */ /* 0x004fe20000000126 */
[----:B------:R-:W-:-:S02]  /*50e0*/  LEA.HI.X R29, R42, R23, R44, 0x2, P1 ;  /* 0x000000172a1d7211 */ /* 0x000fc400008f142c */
[----:B------:R-:W2:Y:S01]  /*50f0*/  LDS R38, [R37+0x34] ;  /* 0x0000340025267984 */ /* 0x000ea20000000800 */
[----:B------:R-:W-:-:S03]  /*5100*/  FFMA R45, -R32, R40, R45 ;  /* 0x00000028202d7223 */ /* 0x000fc6000000012d */
[----:B------:R-:W3:Y:S04]  /*5110*/  LDS R42, [R37+0x38] ;  /* 0x00003800252a7984 */ /* 0x000ee80000000800 */
[----:B------:R4:W-:Y:S04]  /*5120*/  STG.E desc[UR12][R24.64], R45 ;  /* 0x0000002d18007986 */ /* 0x0009e8000c10190c */
[----:B------:R-:W0:Y:S04]  /*5130*/  LDG.E R30, desc[UR12][R28.64+0x4] ;  /* 0x0000040c1c1e7981 */ /* 0x000e28000c1e1900 */
[----:B------:R-:W1:Y:S04]  /*5140*/  LDG.E R40, desc[UR12][R28.64+0x8] ;  /* 0x0000080c1c287981 */ /* 0x000e68000c1e1900 */
[----:B------:R-:W5:Y:S01]  /*5150*/  LDG.E R44, desc[UR12][R28.64+0xc] ;  /* 0x00000c0c1c2c7981 */ /* 0x000f62000c1e1900 */
[----:B------:R-:W-:-:S04]  /*5160*/  IADD3 R35, PT, PT, R35, 0x10, RZ ;  /* 0x0000001023237810 */ /* 0x000fc80007ffe0ff */
[----:B------:R-:W-:Y:S01]  /*5170*/  ISETP.GE.AND P1, PT, R35, R33, PT ;  /* 0x000000212300720c */ /* 0x000fe20003f26270 */
[C---:B0-----:R-:W-:Y:S01]  /*5180*/  FFMA R31, -R21.reuse, R31, R30 ;  /* 0x0000001f151f7223 */ /* 0x041fe2000000011e */
[----:B-1----:R-:W-:-:S03]  /*5190*/  FFMA R39, -R21, R39, R40 ;  /* 0x0000002715277223 */ /* 0x002fc60000000128 */
[C---:B--2---:R-:W-:Y:S01]  /*51a0*/  FFMA R31, -R32.reuse, R38, R31 ;  /* 0x00000026201f7223 */ /* 0x044fe2000000011f */
[----:B-----5:R-:W-:Y:S01]  /*51b0*/  FFMA R41, -R21, R41, R44 ;  /* 0x0000002915297223 */ /* 0x020fe2000000012c */
[----:B---3--:R-:W-:-:S03]  /*51c0*/  FFMA R39, -R32, R42, R39 ;  /* 0x0000002a20277223 */ /* 0x008fc60000000127 */
[----:B------:R4:W-:Y:S01]  /*51d0*/  STG.E desc[UR12][R28.64+0x4], R31 ;  /* 0x0000041f1c007986 */ /* 0x0009e2000c10190c */
[----:B------:R-:W-:-:S03]  /*51e0*/  FFMA R41, -R32, R43, R41 ;  /* 0x0000002b20297223 */ /* 0x000fc60000000129 */
[----:B------:R4:W-:Y:S04]  /*51f0*/  STG.E desc[UR12][R28.64+0x8], R39 ;  /* 0x000008271c007986 */ /* 0x0009e8000c10190c */
[----:B------:R4:W-:Y:S01]  /*5200*/  STG.E desc[UR12][R28.64+0xc], R41 ;  /* 0x00000c291c007986 */ /* 0x0009e2000c10190c */
[----:B------:R-:W-:Y:S05]  /*5210*/  @!P1 BRA `(.L_x_243) ;  /* 0xfffffff800009947 */ /* 0x000fea000383ffff */
.L_x_242:
[----:B------:R-:W-:Y:S05]  /*5220*/  BSYNC.RECONVERGENT B2 ;  /* 0x0000000000027941 */ /* 0x000fea0003800200 */
.L_x_241:
[----:B----4-:R-:W-:Y:S01]  /*5230*/  IADD3 R24, PT, PT, R12, -R35, RZ ;  /* 0x800000230c187210 */ /* 0x010fe20007ffe0ff */
[----:B------:R-:W-:Y:S03]  /*5240*/  BSSY.RECONVERGENT B2, `(.L_x_244) ;  /* 0x0000044000027945 */ /* 0x000fe60003800200 */
[----:B------:R-:W-:-:S13]  /*5250*/  ISETP.GT.AND P1, PT, R24, 0x4, PT ;  /* 0x000000041800780c */ /* 0x000fda0003f24270 */
[----:B------:R-:W-:Y:S05]  /*5260*/  @!P1 BRA `(.L_x_245) ;  /* 0x0000000400049947 */ /* 0x000fea0003800000 */
[----:B------:R-:W-:-:S04]  /*5270*/  IMAD.IADD R25, R34, 0x1, R35 ;  /* 0x0000000122197824 */ /* 0x000fc800078e0223 */
[----:B------:R-:W-:-:S05]  /*5280*/  IMAD.WIDE.U32 R24, R25, 0x4, R22 ;  /* 0x0000000419187825 */ /* 0x000fca00078e0016 */
[----:B------:R-:W4:Y:S01]  /*5290*/  LDG.E R28, desc[UR12][R24.64] ;  /* 0x0000000c181c7981 */ /* 0x000f22000c1e1900 */
[C---:B------:R-:W-:Y:S02]  /*52a0*/  LEA R33, R35.reuse, R0, 0x2 ;  /* 0x0000000023217211 */ /* 0x040fe400078e10ff */
[----:B-123--:R-:W-:Y:S02]  /*52b0*/  LEA R36, R35, R19, 0x2 ;  /* 0x0000001323247211 */ /* 0x00efe400078e10ff */
[----:B------:R-:W-:Y:S01]  /*52c0*/  IADD3 R31, P0, PT, R34, R35, RZ ;  /* 0x00000023221f7210 */ /* 0x000fe20007f1e0ff */
[----:B------:R-:W4:Y:S03]  /*52d0*/  LDS R29, [R33] ;  /* 0x00000000211d7984 */ /* 0x000f260000000800 */
[----:B------:R-:W-:Y:S01]  /*52e0*/  IADD3.X R38, PT, PT, RZ, RZ, RZ, P0, !PT ;  /* 0x000000ffff267210 */ /* 0x000fe200007fe4ff */
[----:B------:R-:W0:Y:S01]  /*52f0*/  LDS R37, [R36] ;  /* 0x0000000024257984 */ /* 0x000e220000000800 */
[----:B------:R-:W-:-:S03]  /*5300*/  LEA R30, P0, R31, R22, 0x2 ;  /* 0x000000161f1e7211 */ /* 0x000fc600078010ff */
[----:B------:R-:W1:Y:S01]  /*5310*/  LDS R45, [R33+0x8] ;  /* 0x00000800212d7984 */ /* 0x000e620000000800 */
[----:B------:R-:W-:-:S03]  /*5320*/  LEA.HI.X R31, R31, R23, R38, 0x2, P0 ;  /* 0x000000171f1f7211 */ /* 0x000fc600000f1426 */
[----:B------:R-:W2:Y:S04]  /*5330*/  LDS R38, [R33+0x4] ;  /* 0x0000040021267984 */ /* 0x000ea80000000800 */
[----:B------:R-:W3:Y:S04]  /*5340*/  LDS R44, [R33+0xc] ;  /* 0x00000c00212c7984 */ /* 0x000ee80000000800 */
[----:B------:R-:W5:Y:S01]  /*5350*/  LDS R39, [R36+0x4] ;  /* 0x0000040024277984 */ /* 0x000f620000000800 */
[----:B----4-:R-:W-:-:S04]  /*5360*/  FFMA R29, -R21, R29, R28 ;  /* 0x0000001d151d7223 */ /* 0x010fc8000000011c */
[----:B0-----:R-:W-:Y:S02]  /*5370*/  FFMA R41, -R32, R37, R29 ;  /* 0x0000002520297223 */ /* 0x001fe4000000011d */
[----:B------:R-:W0:Y:S04]  /*5380*/  LDS R37, [R36+0x8] ;  /* 0x0000080024257984 */ /* 0x000e280000000800 */
[----:B------:R4:W-:Y:S04]  /*5390*/  STG.E desc[UR12][R24.64], R41 ;  /* 0x0000002918007986 */ /* 0x0009e8000c10190c */
[----:B------:R-:W1:Y:S04]  /*53a0*/  LDG.E R40, desc[UR12][R30.64+0x8] ;  /* 0x0000080c1e287981 */ /* 0x000e68000c1e1900 */
[----:B------:R-:W2:Y:S04]  /*53b0*/  LDG.E R28, desc[UR12][R30.64+0x4] ;  /* 0x0000040c1e1c7981 */ /* 0x000ea8000c1e1900 */
[----:B------:R-:W3:Y:S04]  /*53c0*/  LDG.E R42, desc[UR12][R30.64+0xc] ;  /* 0x00000c0c1e2a7981 */ /* 0x000ee8000c1e1900 */
[----:B------:R-:W0:Y:S01]  /*53d0*/  LDS R29, [R36+0xc] ;  /* 0x00000c00241d7984 */ /* 0x000e220000000800 */
[----:B----4-:R-:W-:-:S02]  /*53e0*/  VIADD R25, R35, 0x4 ;  /* 0x0000000423197836 */ /* 0x010fc40000000000 */
[----:B-1----:R-:W-:-:S03]  /*53f0*/  FFMA R40, -R21, R45, R40 ;  /* 0x0000002d15287223 */ /* 0x002fc60000000128 */
[----:B------:R-:W-:Y:S01]  /*5400*/  IADD3 R45, PT, PT, R34, R25, RZ ;  /* 0x00000019222d7210 */ /* 0x000fe20007ffe0ff */
[C---:B--2---:R-:W-:Y:S01]  /*5410*/  FFMA R43, -R21.reuse, R38, R28 ;  /* 0x00000026152b7223 */ /* 0x044fe2000000011c */
[----:B---3--:R-:W-:-:S03]  /*5420*/  FFMA R42, -R21, R44, R42 ;  /* 0x0000002c152a7223 */ /* 0x008fc6000000012a */
[C---:B-----5:R-:W-:Y:S01]  /*5430*/  FFMA R39, -R32.reuse, R39, R43 ;  /* 0x0000002720277223 */ /* 0x060fe2000000012b */
[C---:B0-----:R-:W-:Y:S01]  /*5440*/  FFMA R37, -R32.reuse, R37, R40 ;  /* 0x0000002520257223 */ /* 0x041fe20000000128 */
[----:B------:R-:W-:Y:S01]  /*5450*/  FFMA R41, -R32, R29, R42 ;  /* 0x0000001d20297223 */ /* 0x000fe2000000012a */
[----:B------:R-:W-:Y:S02]  /*5460*/  IMAD.WIDE.U32 R28, R45, 0x4, R22 ;  /* 0x000000042d1c7825 */ /* 0x000fe400078e0016 */
[----:B------:R-:W-:Y:S04]  /*5470*/  STG.E desc[UR12][R30.64+0x4], R39 ;  /* 0x000004271e007986 */ /* 0x000fe8000c10190c */
[----:B------:R-:W-:Y:S04]  /*5480*/  STG.E desc[UR12][R30.64+0x8], R37 ;  /* 0x000008251e007986 */ /* 0x000fe8000c10190c */
[----:B------:R-:W-:Y:S04]  /*5490*/  STG.E desc[UR12][R30.64+0xc], R41 ;  /* 0x00000c291e007986 */ /* 0x000fe8000c10190c */
[----:B------:R-:W2:Y:S04]  /*54a0*/  LDG.E R38, desc[UR12][R28.64] ;  /* 0x0000000c1c267981 */ /* 0x000ea8000c1e1900 */
[----:B------:R-:W2:Y:S04]  /*54b0*/  LDS R40, [R33+0x10] ;  /* 0x0000100021287984 */ /* 0x000ea80000000800 */
[----:B------:R-:W0:Y:S01]  /*54c0*/  LDS R42, [R36+0x10] ;  /* 0x00001000242a7984 */ /* 0x000e220000000800 */
[----:B------:R-:W-:-:S03]  /*54d0*/  IADD3 R25, P0, PT, R34, R25, RZ ;  /* 0x0000001922197210 */ /* 0x000fc60007f1e0ff */
[----:B------:R-:W1:Y:S01]  /*54e0*/  LDS R31, [R33+0x14] ;  /* 0x00001400211f7984 */ /* 0x000e620000000800 */
[----:B------:R-:W-:Y:S02]  /*54f0*/  IADD3.X R44, PT, PT, RZ, RZ, RZ, P0, !PT ;  /* 0x000000ffff2c7210 */ /* 0x000fe400007fe4ff */
[C---:B------:R-:W-:Y:S01]  /*5500*/  LEA R24, P0, R25.reuse, R22, 0x2 ;  /* 0x0000001619187211 */ /* 0x040fe200078010ff */
[----:B------:R-:W3:Y:S03]  /*5510*/  LDS R39, [R33+0x18] ;  /* 0x0000180021277984 */ /* 0x000ee60000000800 */
[----:B------:R-:W-:Y:S01]  /*5520*/  LEA.HI.X R25, R25, R23, R44, 0x2, P0 ;  /* 0x0000001719197211 */ /* 0x000fe200000f142c */
[----:B------:R-:W4:Y:S04]  /*5530*/  LDS R41, [R33+0x1c] ;  /* 0x00001c0021297984 */ /* 0x000f280000000800 */
[----:B------:R-:W5:Y:S04]  /*5540*/  LDS R37, [R36+0x14] ;  /* 0x0000140024257984 */ /* 0x000f680000000800 */
[----:B------:R-:W-:Y:S01]  /*5550*/  LDS R44, [R36+0x1c] ;  /* 0x00001c00242c7984 */ /* 0x000fe20000000800 */
[----:B--2---:R-:W-:-:S03]  /*5560*/  FFMA R43, -R21, R40, R38 ;  /* 0x00000028152b7223 */ /* 0x004fc60000000126 */
[----:B------:R-:W2:Y:S01]  /*5570*/  LDS R40, [R36+0x18] ;  /* 0x0000180024287984 */ /* 0x000ea20000000800 */
[----:B0-----:R-:W-:-:S05]  /*5580*/  FFMA R43, -R32, R42, R43 ;  /* 0x0000002a202b7223 */ /* 0x001fca000000012b */
[----:B------:R0:W-:Y:S04]  /*5590*/  STG.E desc[UR12][R28.64], R43 ;  /* 0x0000002b1c007986 */ /* 0x0001e8000c10190c */
[----:B------:R-:W1:Y:S04]  /*55a0*/  LDG.E R30, desc[UR12][R24.64+0x4] ;  /* 0x0000040c181e7981 */ /* 0x000e68000c1e1900 */
[----:B------:R-:W3:Y:S04]  /*55b0*/  LDG.E R38, desc[UR12][R24.64+0x8] ;  /* 0x0000080c18267981 */ /* 0x000ee8000c1e1900 */
[----:B------:R-:W4:Y:S01]  /*55c0*/  LDG.E R42, desc[UR12][R24.64+0xc] ;  /* 0x00000c0c182a7981 */ /* 0x000f22000c1e1900 */
[----:B------:R-:W-:-:S02]  /*55d0*/  PLOP3.LUT P0, PT, PT, PT, PT, 0x8, 0x80 ;  /* 0x000000000080781c */ /* 0x000fc40003f0e170 */
[----:B------:R-:W-:Y:S01]  /*55e0*/  IADD3 R35, PT, PT, R35, 0x8, RZ ;  /* 0x0000000823237810 */ /* 0x000fe20007ffe0ff */
[C---:B-1----:R-:W-:Y:S01]  /*55f0*/  FFMA R31, -R21.reuse, R31, R30 ;  /* 0x0000001f151f7223 */ /* 0x042fe2000000011e */
[C---:B---3--:R-:W-:Y:S01]  /*5600*/  FFMA R39, -R21.reuse, R39, R38 ;  /* 0x0000002715277223 */ /* 0x048fe20000000126 */
[----:B----4-:R-:W-:Y:S02]  /*5610*/  FFMA R41, -R21, R41, R42 ;  /* 0x0000002915297223 */ /* 0x010fe4000000012a */
[C---:B-----5:R-:W-:Y:S01]  /*5620*/  FFMA R31, -R32.reuse, R37, R31 ;  /* 0x00000025201f7223 */ /* 0x060fe2000000011f */
[C---:B--2---:R-:W-:Y:S01]  /*5630*/  FFMA R39, -R32.reuse, R40, R39 ;  /* 0x0000002820277223 */ /* 0x044fe20000000127 */
[----:B------:R-:W-:-:S03]  /*5640*/  FFMA R41, -R32, R44, R41 ;  /* 0x0000002c20297223 */ /* 0x000fc60000000129 */
[----:B------:R0:W-:Y:S04]  /*5650*/  STG.E desc[UR12][R24.64+0x4], R31 ;  /* 0x0000041f18007986 */ /* 0x0001e8000c10190c */
[----:B------:R0:W-:Y:S04]  /*5660*/  STG.E desc[UR12][R24.64+0x8], R39 ;  /* 0x0000082718007986 */ /* 0x0001e8000c10190c */
[----:B------:R0:W-:Y:S02]  /*5670*/  STG.E desc[UR12][R24.64+0xc], R41 ;  /* 0x00000c2918007986 */ /* 0x0001e4000c10190c */
.L_x_245:
[----:B------:R-:W-:Y:S05]  /*5680*/  BSYNC.RECONVERGENT B2 ;  /* 0x0000000000027941 */ /* 0x000fea0003800200 */
.L_x_244:
[----:B------:R-:W-:-:S13]  /*5690*/  ISETP.LT.OR P0, PT, R35, R12, P0 ;  /* 0x0000000c2300720c */ /* 0x000fda0000701670 */
[----:B------:R-:W-:Y:S05]  /*56a0*/  @!P0 BRA `(.L_x_238) ;  /* 0x0000000000808947 */ /* 0x000fea0003800000 */
[----:B0-----:R-:W-:-:S04]  /*56b0*/  IMAD.IADD R25, R34, 0x1, R35 ;  /* 0x0000000122197824 */ /* 0x001fc800078e0223 */
[----:B------:R-:W-:-:S05]  /*56c0*/  IMAD.WIDE.U32 R24, R25, 0x4, R22 ;  /* 0x0000000419187825 */ /* 0x000fca00078e0016 */
[----:B-123--:R-:W2:Y:S01]  /*56d0*/  LDG.E R36, desc[UR12][R24.64] ;  /* 0x0000000c18247981 */ /* 0x00eea2000c1e1900 */
[C---:B------:R-:W-:Y:S02]  /*56e0*/  LEA R30, R35.reuse, R0, 0x2 ;  /* 0x00000000231e7211 */ /* 0x040fe400078e10ff */
[----:B------:R-:W-:Y:S02]  /*56f0*/  LEA R19, R35, R19, 0x2 ;  /* 0x0000001323137211 */ /* 0x000fe400078e10ff */
[----:B------:R-:W-:Y:S01]  /*5700*/  IADD3 R35, P0, PT, R34, R35, RZ ;  /* 0x0000002322237210 */ /* 0x000fe20007f1e0ff */
[----:B------:R-:W2:Y:S03]  /*5710*/  LDS R29, [R30] ;  /* 0x000000001e1d7984 */ /* 0x000ea60000000800 */
[----:B------:R-:W-:Y:S01]  /*5720*/  IADD3.X R34, PT, PT, RZ, RZ, RZ, P0, !PT ;  /* 0x000000ffff227210 */ /* 0x000fe200007fe4ff */
[----:B------:R-:W0:Y:S01]  /*5730*/  LDS R33, [R19] ;  /* 0x0000000013217984 */ /* 0x000e220000000800 */
[----:B------:R-:W-:-:S03]  /*5740*/  LEA R28, P0, R35, R22, 0x2 ;  /* 0x00000016231c7211 */ /* 0x000fc600078010ff */
[----:B------:R-:W-:Y:S04]  /*5750*/  LDS R37, [R30+0x8] ;  /* 0x000008001e257984 */ /* 0x000fe80000000800 */
[----:B------:R-:W-:Y:S04]  /*5760*/  LDS R39, [R30+0xc] ;  /* 0x00000c001e277984 */ /* 0x000fe80000000800 */
[----:B------:R-:W-:Y:S04]  /*5770*/  LDS R38, [R19+0x8] ;  /* 0x0000080013267984 */ /* 0x000fe80000000800 */
[----:B------:R-:W-:Y:S01]  /*5780*/  LDS R42, [R19+0xc] ;  /* 0x00000c00132a7984 */ /* 0x000fe20000000800 */
[----:B--2---:R-:W-:Y:S01]  /*5790*/  FFMA R31, -R21, R29, R36 ;  /* 0x0000001d151f7223 */ /* 0x004fe20000000124 */
[----:B------:R-:W-:-:S02]  /*57a0*/  LEA.HI.X R29, R35, R23, R34, 0x2, P0 ;  /* 0x00000017231d7211 */ /* 0x000fc400000f1422 */
[----:B------:R-:W-:Y:S01]  /*57b0*/  LDS R35, [R19+0x4] ;  /* 0x0000040013237984 */ /* 0x000fe20000000800 */
[----:B0-----:R-:W-:-:S03]  /*57c0*/  FFMA R31, -R32, R33, R31 ;  /* 0x00000021201f7223 */ /* 0x001fc6000000011f */
[----:B------:R-:W0:Y:S04]  /*57d0*/  LDS R33, [R30+0x4] ;  /* 0x000004001e217984 */ /* 0x000e280000000800 */
[----:B------:R1:W-:Y:S04]  /*57e0*/  STG.E desc[UR12][R24.64], R31 ;  /* 0x0000001f18007986 */ /* 0x0003e8000c10190c */
[----:B------:R-:W0:Y:S04]  /*57f0*/  LDG.E R34, desc[UR12][R28.64+0x4] ;  /* 0x0000040c1c227981 */ /* 0x000e28000c1e1900 */
[----:B------:R-:W2:Y:S04]  /*5800*/  LDG.E R36, desc[UR12][R28.64+0x8] ;  /* 0x0000080c1c247981 */ /* 0x000ea8000c1e1900 */
[----:B------:R-:W3:Y:S01]  /*5810*/  LDG.E R40, desc[UR12][R28.64+0xc] ;  /* 0x00000c0c1c287981 */ /* 0x000ee2000c1e1900 */
[C---:B0-----:R-:W-:Y:S01]  /*5820*/  FFMA R33, -R21.reuse, R33, R34 ;  /* 0x0000002115217223 */ /* 0x041fe20000000122 */
[----:B--2---:R-:W-:-:S03]  /*5830*/  FFMA R37, -R21, R37, R36 ;  /* 0x0000002515257223 */ /* 0x004fc60000000124 */
[C---:B------:R-:W-:Y:S01]  /*5840*/  FFMA R33, -R32.reuse, R35, R33 ;  /* 0x0000002320217223 */ /* 0x040fe20000000121 */
[----:B---3--:R-:W-:Y:S01]  /*5850*/  FFMA R39, -R21, R39, R40 ;  /* 0x0000002715277223 */ /* 0x008fe20000000128 */
[----:B------:R-:W-:-:S03]  /*5860*/  FFMA R37, -R32, R38, R37 ;  /* 0x0000002620257223 */ /* 0x000fc60000000125 */
[----:B------:R1:W-:Y:S01]  /*5870*/  STG.E desc[UR12][R28.64+0x4], R33 ;  /* 0x000004211c007986 */ /* 0x0003e2000c10190c */
[----:B------:R-:W-:-:S03]  /*5880*/  FFMA R39, -R32, R42, R39 ;  /* 0x0000002a20277223 */ /* 0x000fc60000000127 */
[----:B------:R1:W-:Y:S04]  /*5890*/  STG.E desc[UR12][R28.64+0x8], R37 ;  /* 0x000008251c007986 */ /* 0x0003e8000c10190c */
[----:B------:R1:W-:Y:S02]  /*58a0*/  STG.E desc[UR12][R28.64+0xc], R39 ;  /* 0x00000c271c007986 */ /* 0x0003e4000c10190c */
.L_x_238:
[----:B------:R-:W-:Y:S05]  /*58b0*/  BSYNC.RECONVERGENT B1 ;  /* 0x0000000000017941 */ /* 0x000fea0003800200 */
.L_x_237:
[----:B------:R-:W-:-:S05]  /*58c0*/  VIADD R20, R20, 0x1 ;  /* 0x0000000114147836 */ /* 0x000fca0000000000 */
[----:B------:R-:W-:-:S13]  /*58d0*/  ISETP.GE.AND P0, PT, R20, R11, PT ;  /* 0x0000000b1400720c */ /* 0x000fda0003f06270 */
[----:B------:R-:W-:Y:S05]  /*58e0*/  @!P0 BRA `(.L_x_246) ;  /* 0xffffffec00748947 */ /* 0x000fea000383ffff */
.L_x_236:
[----:B------:R-:W-:Y:S05]  /*58f0*/  BSYNC.RECONVERGENT B0 ;  /* 0x0000000000007941 */ /* 0x000fea0003800200 */
.L_x_235:
[-C--:B------:R-:W-:Y:S01]  /*5900*/  ISETP.NE.AND P0, PT, R6, R18.reuse, PT ;  /* 0x000000120600720c */ /* 0x080fe20003f05270 */
[----:B------:R-:W-:Y:S01]  /*5910*/  VIADD R13, R13, 0x1 ;  /* 0x000000010d0d7836 */ /* 0x000fe20000000000 */
[----:B------:R-:W-:Y:S02]  /*5920*/  MOV R17, UR15 ;  /* 0x0000000f00117c02 */ /* 0x000fe40008000f00 */
[----:B------:R-:W-:Y:S02]  /*5930*/  ISETP.NE.OR P0, PT, R7, R18, P0 ;  /* 0x000000120700720c */ /* 0x000fe40000705670 */
[----:B------:R-:W-:Y:S02]  /*5940*/  IADD3 R17, PT, PT, R17, -0x2, RZ ;  /* 0xfffffffe11117810 */ /* 0x000fe40007ffe0ff */
[----:B------:R-:W-:-:S09]  /*5950*/  IADD3 R15, PT, PT, R15, 0x1, RZ ;  /* 0x000000010f0f7810 */ /* 0x000fd20007ffe0ff */
[----:B------:R-:W-:Y:S02]  /*5960*/  @!P0 IMAD R3, R16, UR15, R14 ;  /* 0x0000000f10038c24 */ /* 0x000fe4000f8e020e */
[----:B------:R-:W-:Y:S01]  /*5970*/  @!P0 IMAD R19, R14, UR15, R16 ;  /* 0x0000000f0e138c24 */ /* 0x000fe2000f8e0210 */
        /* <DEDUP_REMOVED lines=8> */
.L_x_152:
[----:B------:R-:W-:-:S04]  /*5a00*/  MOV R0, UR15 ;  /* 0x0000000f00007c02 */ /* 0x000fc80008000f00 */
[----:B------:R-:W-:-:S13]  /*5a10*/  ISETP.GE.AND P0, PT, R0, 0x1, PT ;  /* 0x000000010000780c */ /* 0x000fda0003f06270 */
[----:B------:R-:W-:Y:S05]  /*5a20*/  @!P0 BRA `(.L_x_248) ;  /* 0x0000001000748947 */ /* 0x000fea0003800000 */
[----:B------:R-:W-:-:S05]  /*5a30*/  MOV R20, UR15 ;  /* 0x0000000f00147c02 */ /* 0x000fca0008000f00 */
[----:B------:R-:W-:-:S07]  /*5a40*/  VIADD R20, R20, 0x1 ;  /* 0x0000000114147836 */ /* 0x000fce0000000000 */
.L_x_281:
[----:B------:R-:W-:Y:S01]  /*5a50*/  MOV R0, UR15 ;  /* 0x0000000f00007c02 */ /* 0x000fe20008000f00 */
[----:B------:R-:W-:Y:S01]  /*5a60*/  UPLOP3.LUT UP0, UPT, UPT, UPT, UPT, 0x40, 0x4 ;  /* 0x000000000004789c */ /* 0x000fe20003f0e870 */
[----:B------:R-:W-:Y:S02]  /*5a70*/  HFMA2 R18, -RZ, RZ, 0, 0 ;  /* 0x00000000ff127431 */ /* 0x000fe400000001ff */
[----:B------:R-:W-:-:S13]  /*5a80*/  ISETP.NE.AND P0, PT, R0, 0x1, PT ;  /* 0x000000010000780c */ /* 0x000fda0003f05270 */
[----:B01---5:R-:W-:Y:S05]  /*5a90*/  @!P0 BRA `(.L_x_249) ;  /* 0x0000000000648947 */ /* 0x023fea0003800000 */
[----:B------:R-:W-:Y:S01]  /*5aa0*/  MOV R0, UR15 ;  /* 0x0000000f00007c02 */ /* 0x000fe20008000f00 */
[----:B------:R-:W0:Y:S06]  /*5ab0*/  LDCU UR4, c[0x0][0x3b4] ;  /* 0x00007680ff0477ac */ /* 0x000e2c0008000800 */
.L_x_250:
[C---:B------:R-:W-:Y:S01]  /*5ac0*/  VIADD R18, R0.reuse, 0xffffffff ;  /* 0xffffffff00127836 */ /* 0x040fe20000000000 */
[--C-:B------:R-:W-:Y:S01]  /*5ad0*/  SHF.R.S32.HI R2, RZ, 0x1f, R0.reuse ;  /* 0x0000001fff027819 */ /* 0x100fe20000011400 */
[----:B------:R-:W-:Y:S02]  /*5ae0*/  IMAD R9, R0, UR15, R0 ;  /* 0x0000000f00097c24 */ /* 0x000fe4000f8e0200 */
[----:B------:R-:W-:-:S05]  /*5af0*/  IMAD R3, R18, UR15, RZ ;  /* 0x0000000f12037c24 */ /* 0x000fca000f8e02ff */
[----:B------:R-:W-:-:S04]  /*5b00*/  IADD3 R11, P0, PT, R3, R0, RZ ;  /* 0x00000000030b7210 */ /* 0x000fc80007f1e0ff */
[----:B------:R-:W-:Y:S01]  /*5b10*/  LEA.HI.X.SX32 R13, R3, R2, 0x1, P0 ;  /* 0x00000002030d7211 */ /* 0x000fe200000f0eff */
[----:B------:R-:W-:Y:S01]  /*5b20*/  IMAD.WIDE R2, R9, 0x4, R22 ;  /* 0x0000000409027825 */ /* 0x000fe200078e0216 */
[----:B------:R-:W-:-:S04]  /*5b30*/  LEA R12, P0, R11, R22, 0x2 ;  /* 0x000000160b0c7211 */ /* 0x000fc800078010ff */
[----:B------:R-:W-:Y:S01]  /*5b40*/  LEA.HI.X R13, R11, R23, R13, 0x2, P0 ;  /* 0x000000170b0d7211 */ /* 0x000fe200000f140d */
[----:B------:R-:W5:Y:S04]  /*5b50*/  LDG.E R2, desc[UR12][R2.64] ;  /* 0x0000000c02027981 */ /* 0x000f68000c1e1900 */
[----:B------:R-:W5:Y:S04]  /*5b60*/  LDG.E R11, desc[UR12][R12.64+-0x4] ;  /* 0xfffffc0c0c0b7981 */ /* 0x000f68000c1e1900 */
[----:B------:R-:W2:Y:S01]  /*5b70*/  LDG.E R9, desc[UR12][R12.64+-0x8] ;  /* 0xfffff80c0c097981 */ /* 0x000ea2000c1e1900 */
[----:B------:R-:W-:Y:S01]  /*5b80*/  UPLOP3.LUT UP0, UPT, UPT, UPT, UPT, 0x80, 0x8 ;  /* 0x000000000008789c */ /* 0x000fe20003f0f070 */
[----:B-----5:R-:W-:-:S04]  /*5b90*/  FADD R11, |R11|, |R2| ;  /* 0x400000020b0b7221 */ /* 0x020fc80000000200 */
[----:B0-----:R-:W-:-:S05]  /*5ba0*/  FMUL R14, R11, UR4 ;  /* 0x000000040b0e7c20 */ /* 0x001fca0008400000 */
[----:B--2---:R-:W-:-:S13]  /*5bb0*/  FSETP.GTU.AND P0, PT, |R9|, R14, PT ;  /* 0x0000000e0900720b */ /* 0x004fda0003f0c200 */
[----:B------:R-:W-:Y:S05]  /*5bc0*/  @P0 BRA `(.L_x_249) ;  /* 0x0000000000180947 */ /* 0x000fea0003800000 */
[----:B------:R0:W-:Y:S01]  /*5bd0*/  STG.E desc[UR12][R12.64+-0x8], RZ ;  /* 0xfffff8ff0c007986 */ /* 0x0001e2000c10190c */
[----:B------:R-:W-:Y:S02]  /*5be0*/  ISETP.GT.AND P0, PT, R0, 0x2, PT ;  /* 0x000000020000780c */ /* 0x000fe40003f04270 */
[----:B------:R-:W-:-:S11]  /*5bf0*/  MOV R0, R18 ;  /* 0x0000001200007202 */ /* 0x000fd60000000f00 */
[----:B0-----:R-:W-:Y:S05]  /*5c00*/  @P0 BRA `(.L_x_250) ;  /* 0xfffffffc00ac0947 */ /* 0x001fea000383ffff */
[----:B------:R-:W-:Y:S01]  /*5c10*/  HFMA2 R18, -RZ, RZ, 0, 0 ;  /* 0x00000000ff127431 */ /* 0x000fe200000001ff */
[----:B------:R-:W-:-:S11]  /*5c20*/  UPLOP3.LUT UP0, UPT, UPT, UPT, UPT, 0x40, 0x4 ;  /* 0x000000000004789c */ /* 0x000fd60003f0e870 */
.L_x_249:
[C---:B------:R-:W-:Y:S02]  /*5c30*/  ISETP.GE.AND P0, PT, R18.reuse, 0x1, PT ;  /* 0x000000011200780c */ /* 0x040fe40003f06270 */
[----:B------:R-:W-:Y:S02]  /*5c40*/  IADD3 R11, PT, PT, -R18, UR15, RZ ;  /* 0x0000000f120b7c10 */ /* 0x000fe4000fffe1ff */
[----:B------:R-:W-:-:S09]  /*5c50*/  MOV R9, R18 ;  /* 0x0000001200097202 */ /* 0x000fd20000000f00 */
[----:B------:R-:W-:Y:S05]  /*5c60*/  @!P0 BRA `(.L_x_251) ;  /* 0x00000000004c8947 */ /* 0x000fea0003800000 */
[----:B------:R-:W-:Y:S01]  /*5c70*/  IMAD.MOV.U32 R9, RZ, RZ, R18 ;  /* 0x000000ffff097224 */ /* 0x000fe200078e0012 */
[----:B------:R-:W0:Y:S06]  /*5c80*/  LDCU UR4, c[0x0][0x3b4] ;  /* 0x00007680ff0477ac */ /* 0x000e2c0008000800 */
.L_x_252:
[----:B------:R-:W-:Y:S01]  /*5c90*/  IMAD R3, R9, UR15, R9 ;  /* 0x0000000f09037c24 */ /* 0x000fe2000f8e0209 */
[----:B------:R-:W-:-:S03]  /*5ca0*/  MOV R0, UR15 ;  /* 0x0000000f00007c02 */ /* 0x000fc60008000f00 */
[C---:B------:R-:W-:Y:S01]  /*5cb0*/  IMAD.WIDE.U32 R12, R3.reuse, 0x4, R22 ;  /* 0x00000004030c7825 */ /* 0x040fe200078e0016 */
[----:B------:R-:W-:-:S05]  /*5cc0*/  IADD3 R15, PT, PT, R3, 0x1, R0 ;  /* 0x00000001030f7810 */ /* 0x000fca0007ffe000 */
[--C-:B------:R-:W-:Y:S01]  /*5cd0*/  IMAD.WIDE R14, R15, 0x4, R22.reuse ;  /* 0x000000040f0e7825 */ /* 0x100fe200078e0216 */
[----:B------:R-:W5:Y:S05]  /*5ce0*/  LDG.E R12, desc[UR12][R12.64] ;  /* 0x0000000c0c0c7981 */ /* 0x000f6a000c1e1900 */
[----:B------:R-:W5:Y:S01]  /*5cf0*/  LDG.E R15, desc[UR12][R14.64] ;  /* 0x0000000c0e0f7981 */ /* 0x000f62000c1e1900 */
[----:B------:R-:W-:-:S06]  /*5d00*/  IMAD.WIDE R2, R3, 0x4, R22 ;  /* 0x0000000403027825 */ /* 0x000fcc00078e0216 */
[----:B------:R-:W2:Y:S01]  /*5d10*/  LDG.E R2, desc[UR12][R2.64+-0x4] ;  /* 0xfffffc0c02027981 */ /* 0x000ea2000c1e1900 */
[----:B-----5:R-:W-:-:S04]  /*5d20*/  FADD R0, |R12|, |R15| ;  /* 0x4000000f0c007221 */ /* 0x020fc80000000200 */
[----:B0-----:R-:W-:-:S05]  /*5d30*/  FMUL R17, R0, UR4 ;  /* 0x0000000400117c20 */ /* 0x001fca0008400000 */
[----:B--2---:R-:W-:-:S13]  /*5d40*/  FSETP.GE.AND P0, PT, |R2|, R17, PT ;  /* 0x000000110200720b */ /* 0x004fda0003f06200 */
[----:B------:R-:W-:Y:S05]  /*5d50*/  @!P0 BRA `(.L_x_251) ;  /* 0x0000000000108947 */ /* 0x000fea0003800000 */
[C---:B------:R-:W-:Y:S02]  /*5d60*/  ISETP.GT.U32.AND P0, PT, R9.reuse, 0x1, PT ;  /* 0x000000010900780c */ /* 0x040fe40003f04070 */
[----:B------:R-:W-:-:S11]  /*5d70*/  IADD3 R9, PT, PT, R9, -0x1, RZ ;  /* 0xffffffff09097810 */ /* 0x000fd60007ffe0ff */
[----:B------:R-:W-:Y:S05]  /*5d80*/  @P0 BRA `(.L_x_252) ;  /* 0xfffffffc00c00947 */ /* 0x000fea000383ffff */
[----:B------:R-:W-:-:S07]  /*5d90*/  MOV R9, RZ ;  /* 0x000000ff00097202 */ /* 0x000fce0000000f00 */
.L_x_251:
[----:B------:R-:W-:Y:S01]  /*5da0*/  LOP3.LUT P0, RZ, R6, R7, RZ, 0xfc, !PT ;  /* 0x0000000706ff7212 */ /* 0x000fe2000780fcff */
[----:B------:R-:W-:Y:S03]  /*5db0*/  BSSY.RECONVERGENT B2, `(.L_x_253) ;  /* 0x00000e1000027945 */ /* 0x000fe60003800200 */
[----:B------:R-:W-:-:S13]  /*5dc0*/  PLOP3.LUT P0, PT, P0, PT, UP0, 0xd5, 0x5d ;  /* 0x00000000005d781c */ /* 0x000fda000070fa0d */
[----:B------:R-:W-:Y:S05]  /*5dd0*/  @P0 BRA `(.L_x_254) ;  /* 0x0000000c00780947 */ /* 0x000fea0003800000 */
[----:B------:R-:W-:Y:S02]  /*5de0*/  VIMNMX.U32 R12, PT, PT, R11, 0x1, !PT ;  /* 0x000000010b0c7848 */ /* 0x000fe40007fe0000 */
[----:B------:R-:W-:Y:S02]  /*5df0*/  MOV R13, UR15 ;  /* 0x0000000f000d7c02 */ /* 0x000fe40008000f00 */
[----:B------:R-:W-:-:S05]  /*5e00*/  IADD3 R12, PT, PT, -R12, UR15, -R9 ;  /* 0x0000000f0c0c7c10 */ /* 0x000fca000fffe909 */
[----:B------:R-:W-:-:S05]  /*5e10*/  VIADD R14, R12, 0x1 ;  /* 0x000000010c0e7836 */ /* 0x000fca0000000000 */
[----:B------:R-:W-:-:S04]  /*5e20*/  IADD3 R0, PT, PT, R14, R9, RZ ;  /* 0x000000090e007210 */ /* 0x000fc80007ffe0ff */
[----:B------:R-:W-:-:S05]  /*5e30*/  IADD3 R2, PT, PT, R0, -0x1, RZ ;  /* 0xffffffff00027810 */ /* 0x000fca0007ffe0ff */
[C---:B------:R-:W-:Y:S02]  /*5e40*/  IMAD R13, R2.reuse, R13, -UR15 ;  /* 0x8000000f020d7e24 */ /* 0x040fe4000f8e020d */
[----:B------:R-:W-:Y:S02]  /*5e50*/  IMAD R3, R2, UR15, R2 ;  /* 0x0000000f02037c24 */ /* 0x000fe4000f8e0202 */
[----:B------:R-:W-:Y:S02]  /*5e60*/  IMAD.IADD R13, R0, 0x1, R13 ;  /* 0x00000001000d7824 */ /* 0x000fe400078e020d */
[----:B------:R-:W-:-:S04]  /*5e70*/  IMAD.WIDE R2, R3, 0x4, R22 ;  /* 0x0000000403027825 */ /* 0x000fc800078e0216 */
[----:B------:R-:W-:Y:S02]  /*5e80*/  IMAD.WIDE R16, R13, 0x4, R22 ;  /* 0x000000040d107825 */ /* 0x000fe400078e0216 */
[----:B------:R-:W5:Y:S04]  /*5e90*/  LDG.E R13, desc[UR12][R2.64] ;  /* 0x0000000c020d7981 */ /* 0x000f68000c1e1900 */
[----:B------:R-:W5:Y:S04]  /*5ea0*/  LDG.E R0, desc[UR12][R16.64+-0x8] ;  /* 0xfffff80c10007981 */ /* 0x000f68000c1e1900 */
[----:B------:R-:W2:Y:S01]  /*5eb0*/  LDG.E R15, desc[UR12][R16.64+-0x4] ;  /* 0xfffffc0c100f7981 */ /* 0x000ea2000c1e1900 */
[----:B-----5:R-:W-:Y:S01]  /*5ec0*/  FADD R0, -R13, R0 ;  /* 0x000000000d007221 */ /* 0x020fe20000000100 */
[----:B--2---:R-:W-:-:S03]  /*5ed0*/  FMUL R15, R15, R15 ;  /* 0x0000000f0f0f7220 */ /* 0x004fc60000400000 */
[----:B-1----:R-:W-:-:S04]  /*5ee0*/  FMUL R24, R0, 0.5 ;  /* 0x3f00000000187820 */ /* 0x002fc80000400000 */
        /* <DEDUP_REMOVED lines=9> */
[----:B---34-:R-:W-:Y:S05]  /*5f80*/  CALL.REL.NOINC `($__internal_4_$__cuda_sm20_sqrt_rn_f32_slowpath) ;  /* 0x000000ec00807944 */ /* 0x018fea0003c00000 */
[----:B------:R-:W-:Y:S05]  /*5f90*/  BSYNC.RECONVERGENT B0 ;  /* 0x0000000000007941 */ /* 0x000fea0003800200 */
.L_x_256:
[----:B------:R-:W-:Y:S05]  /*5fa0*/  BRA `(.L_x_257) ;  /* 0x0000000000107947 */ /* 0x000fea0003800000 */
.L_x_255:
[----:B------:R-:W-:Y:S01]  /*5fb0*/  FMUL.FTZ R26, R19, R28 ;  /* 0x0000001c131a7220 */ /* 0x000fe20000410000 */
[----:B------:R-:W-:-:S03]  /*5fc0*/  FMUL.FTZ R0, R28, 0.5 ;  /* 0x3f0000001c007820 */ /* 0x000fc60000410000 */
[----:B------:R-:W-:-:S04]  /*5fd0*/  FFMA R3, -R26, R26, R19 ;  /* 0x0000001a1a037223 */ /* 0x000fc80000000113 */
[----:B------:R-:W-:-:S07]  /*5fe0*/  FFMA R26, R3, R0, R26 ;  /* 0x00000000031a7223 */ /* 0x000fce000000001a */
.L_x_257:
        /* <DEDUP_REMOVED lines=11> */
[----:B------:R-:W-:Y:S01]  /*60a0*/  MOV R0, R15 ;  /* 0x0000000f00007202 */ /* 0x000fe20000000f00 */
[----:B------:R-:W-:Y:S01]  /*60b0*/  IMAD.MOV.U32 R3, RZ, RZ, R26 ;  /* 0x000000ffff037224 */ /* 0x000fe200078e001a */
[----:B------:R-:W-:-:S07]  /*60c0*/  MOV R2, 0x60e0 ;  /* 0x000060e000027802 */ /* 0x000fce0000000f00 */
[----:B---34-:R-:W-:Y:S05]  /*60d0*/  CALL.REL.NOINC `($__internal_5_$__cuda_sm3x_div_rn_noftz_f32_slowpath) ;  /* 0x000000ec00847944 */ /* 0x018fea0003c00000 */
.L_x_259:
[----:B------:R-:W-:Y:S05]  /*60e0*/  BSYNC.RECONVERGENT B3 ;  /* 0x0000000000037941 */ /* 0x000fea0003800200 */
.L_x_258:
[----:B------:R-:W-:Y:S01]  /*60f0*/  ISETP.GE.AND P0, PT, R14, 0x2, PT ;  /* 0x000000020e00780c */ /* 0x000fe20003f06270 */
[----:B------:R-:W-:-:S12]  /*6100*/  FADD R14, R13, -R0 ;  /* 0x800000000d0e7221 */ /* 0x000fd80000000000 */
[----:B------:R-:W-:Y:S05]  /*6110*/  @!P0 BRA `(.L_x_254) ;  /* 0x0000000800a88947 */ /* 0x000fea0003800000 */
[----:B------:R-:W-:-:S04]  /*6120*/  IMAD R3, R9, UR15, R9 ;  /* 0x0000000f09037c24 */ /* 0x000fc8000f8e0209 */
[----:B------:R-:W-:-:S05]  /*6130*/  IMAD.WIDE R2, R3, 0x4, R22 ;  /* 0x0000000403027825 */ /* 0x000fca00078e0216 */
[----:B------:R-:W2:Y:S04]  /*6140*/  LDG.E R13, desc[UR12][R2.64] ;  /* 0x0000000c020d7981 */ /* 0x000ea8000c1e1900 */
[----:B------:R0:W5:Y:S01]  /*6150*/  LDG.E R16, desc[UR12][R2.64+0x4] ;  /* 0x0000040c02107981 */ /* 0x000162000c1e1900 */
[----:B------:R-:W-:Y:S01]  /*6160*/  VIMNMX.U32 R11, PT, PT, R11, 0x1, PT ;  /* 0x000000010b0b7848 */ /* 0x000fe20003fe0000 */
[----:B------:R-:W-:Y:S01]  /*6170*/  IMAD R15, R20, R9, RZ ;  /* 0x00000009140f7224 */ /* 0x000fe200078e02ff */
[----:B------:R-:W-:Y:S02]  /*6180*/  IADD3 R0, PT, PT, R9, -0x1, RZ ;  /* 0xffffffff09007810 */ /* 0x000fe40007ffe0ff */
[----:B------:R-:W-:-:S03]  /*6190*/  IADD3 R12, PT, PT, R12, -0x1, RZ ;  /* 0xffffffff0c0c7810 */ /* 0x000fc60007ffe0ff */
[----:B------:R-:W-:Y:S02]  /*61a0*/  IMAD R17, R0, UR15, R9 ;  /* 0x0000000f00117c24 */ /* 0x000fe4000f8e0209 */
[----:B--2---:R-:W-:Y:S01]  /*61b0*/  FADD R13, -R14, R13 ;  /* 0x0000000d0e0d7221 */ /* 0x004fe20000000100 */
[----:B------:R-:W-:Y:S01]  /*61c0*/  IADD3 R14, PT, PT, -R11, R9, -R18 ;  /* 0x000000090b0e7210 */ /* 0x000fe20007ffe912 */
[----:B0-----:R-:W-:-:S07]  /*61d0*/  HFMA2 R11, -RZ, RZ, 0, 5.9604644775390625e-08 ;  /* 0x00000001ff0b7431 */ /* 0x001fce00000001ff */
.L_x_280:
[----:B-----5:R-:W-:Y:S01]  /*61e0*/  FSETP.NEU.AND P0, PT, R16, RZ, PT ;  /* 0x000000ff1000720b */ /* 0x020fe20003f0d000 */
[----:B------:R-:W-:Y:S01]  /*61f0*/  VIADD R14, R14, 0x1 ;  /* 0x000000010e0e7836 */ /* 0x000fe20000000000 */
[----:B0-----:R-:W-:Y:S02]  /*6200*/  IADD3 R9, PT, PT, R11, -0x1, RZ ;  /* 0xffffffff0b097810 */ /* 0x001fe40007ffe0ff */
[----:B------:R-:W-:Y:S02]  /*6210*/  MOV R19, 0x3f800000 ;  /* 0x3f80000000137802 */ /* 0x000fe40000000f00 */
        /* <DEDUP_REMOVED lines=18> */
[----:B---34-:R-:W-:Y:S05]  /*6340*/  CALL.REL.NOINC `($__internal_5_$__cuda_sm3x_div_rn_noftz_f32_slowpath) ;  /* 0x000000e800e87944 */ /* 0x018fea0003c00000 */
[----:B------:R-:W-:-:S07]  /*6350*/  MOV R19, R0 ;  /* 0x0000000000137202 */ /* 0x000fce0000000f00 */
.L_x_263:
[----:B------:R-:W-:Y:S05]  /*6360*/  BSYNC.RECONVERGENT B4 ;  /* 0x0000000000047941 */ /* 0x000fea0003800200 */
.L_x_262:
        /* <DEDUP_REMOVED lines=8> */
[----:B---34-:R-:W-:Y:S05]  /*63f0*/  CALL.REL.NOINC `($__internal_4_$__cuda_sm20_sqrt_rn_f32_slowpath) ;  /* 0x000000e800647944 */ /* 0x018fea0003c00000 */
[----:B------:R-:W-:Y:S01]  /*6400*/  IMAD.MOV.U32 R0, RZ, RZ, R26 ;  /* 0x000000ffff007224 */ /* 0x000fe200078e001a */
[----:B------:R-:W-:Y:S06]  /*6410*/  BRA `(.L_x_266) ;  /* 0x0000000000107947 */ /* 0x000fec0003800000 */
.L_x_265:
[----:B------:R-:W-:Y:S01]  /*6420*/  FMUL.FTZ R0, R3, R2 ;  /* 0x0000000203007220 */ /* 0x000fe20000410000 */
[----:B------:R-:W-:-:S03]  /*6430*/  FMUL.FTZ R2, R2, 0.5 ;  /* 0x3f00000002027820 */ /* 0x000fc60000410000 */
[----:B------:R-:W-:-:S04]  /*6440*/  FFMA R3, -R0, R0, R3 ;  /* 0x0000000000037223 */ /* 0x000fc80000000103 */
[----:B------:R-:W-:-:S07]  /*6450*/  FFMA R0, R3, R2, R0 ;  /* 0x0000000203007223 */ /* 0x000fce0000000000 */
.L_x_266:
[----:B------:R-:W-:Y:S05]  /*6460*/  BSYNC.RECONVERGENT B0 ;  /* 0x0000000000007941 */ /* 0x000fea0003800200 */
.L_x_264:
[----:B------:R-:W-:Y:S01]  /*6470*/  IADD3 R2, PT, PT, R0, 0x1800000, RZ ;  /* 0x0180000000027810 */ /* 0x000fe20007ffe0ff */
[----:B------:R-:W-:Y:S03]  /*6480*/  BSSY.RECONVERGENT B0, `(.L_x_267) ;  /* 0x000000c000007945 */ /* 0x000fe60003800200 */
[----:B------:R-:W-:-:S04]  /*6490*/  LOP3.LUT R2, R2, 0x7f800000, RZ, 0xc0, !PT ;  /* 0x7f80000002027812 */ /* 0x000fc800078ec0ff */
[----:B------:R-:W-:-:S13]  /*64a0*/  ISETP.GT.U32.AND P0, PT, R2, 0x1ffffff, PT ;  /* 0x01ffffff0200780c */ /* 0x000fda0003f04070 */
[----:B------:R-:W-:Y:S05]  /*64b0*/  @P0 BRA `(.L_x_268) ;  /* 0x0000000000100947 */ /* 0x000fea0003800000 */
[----:B------:R-:W-:-:S07]  /*64c0*/  MOV R2, 0x64e0 ;  /* 0x000064e000027802 */ /* 0x000fce0000000f00 */
[----:B---34-:R-:W-:Y:S05]  /*64d0*/  CALL.REL.NOINC `($__internal_3_$__cuda_sm20_rcp_rn_f32_slowpath) ;  /* 0x000000e4005c7944 */ /* 0x018fea0003c00000 */
[----:B------:R-:W-:Y:S01]  /*64e0*/  MOV R30, R21 ;  /* 0x00000015001e7202 */ /* 0x000fe20000000f00 */
[----:B------:R-:W-:Y:S06]  /*64f0*/  BRA `(.L_x_269) ;  /* 0x0000000000107947 */ /* 0x000fec0003800000 */
.L_x_268:
[----:B------:R-:W0:Y:S02]  /*6500*/  MUFU.RCP R3, R0 ;  /* 0x0000000000037308 */ /* 0x000e240000001000 */
[----:B0-----:R-:W-:-:S04]  /*6510*/  FFMA R2, R3, R0, -1 ;  /* 0xbf80000003027423 */ /* 0x001fc80000000000 */
[----:B------:R-:W-:-:S04]  /*6520*/  FADD.FTZ R2, -R2, -RZ ;  /* 0x800000ff02027221 */ /* 0x000fc80000010100 */
[----:B------:R-:W-:-:S07]  /*6530*/  FFMA R30, R3, R2, R3 ;  /* 0x00000002031e7223 */ /* 0x000fce0000000003 */
.L_x_269:
[----:B------:R-:W-:Y:S05]  /*6540*/  BSYNC.RECONVERGENT B0 ;  /* 0x0000000000007941 */ /* 0x000fea0003800200 */
.L_x_267:
[----:B------:R-:W-:Y:S01]  /*6550*/  FMUL R19, R30, R19 ;  /* 0x000000131e137220 */ /* 0x000fe20000400000 */
[----:B------:R-:W-:Y:S06]  /*6560*/  BRA `(.L_x_270) ;  /* 0x0000000000b87947 */ /* 0x000fec0003800000 */
.L_x_261:
        /* <DEDUP_REMOVED lines=12> */
[----:B---34-:R-:W-:Y:S05]  /*6630*/  CALL.REL.NOINC `($__internal_5_$__cuda_sm3x_div_rn_noftz_f32_slowpath) ;  /* 0x000000e8002c7944 */ /* 0x018fea0003c00000 */
[----:B------:R-:W-:-:S07]  /*6640*/  IMAD.MOV.U32 R19, RZ, RZ, R0 ;  /* 0x000000ffff137224 */ /* 0x000fce00078e0000 */
.L_x_272:
[----:B------:R-:W-:Y:S05]  /*6650*/  BSYNC.RECONVERGENT B4 ;  /* 0x0000000000047941 */ /* 0x000fea0003800200 */
.L_x_271:
        /* <DEDUP_REMOVED lines=9> */
[----:B------:R-:W-:Y:S01]  /*66f0*/  MOV R0, R26 ;  /* 0x0000001a00007202 */ /* 0x000fe20000000f00 */
[----:B------:R-:W-:Y:S06]  /*6700*/  BRA `(.L_x_275) ;  /* 0x0000000000107947 */ /* 0x000fec0003800000 */
.L_x_274:
[----:B------:R-:W-:Y:S01]  /*6710*/  FMUL.FTZ R0, R3, R2 ;  /* 0x0000000203007220 */ /* 0x000fe20000410000 */
[----:B------:R-:W-:-:S03]  /*6720*/  FMUL.FTZ R2, R2, 0.5 ;  /* 0x3f00000002027820 */ /* 0x000fc60000410000 */
[----:B------:R-:W-:-:S04]  /*6730*/  FFMA R3, -R0, R0, R3 ;  /* 0x0000000000037223 */ /* 0x000fc80000000103 */
[----:B------:R-:W-:-:S07]  /*6740*/  FFMA R0, R3, R2, R0 ;  /* 0x0000000203007223 */ /* 0x000fce0000000000 */
.L_x_275:
[----:B------:R-:W-:Y:S05]  /*6750*/  BSYNC.RECONVERGENT B0 ;  /* 0x0000000000007941 */ /* 0x000fea0003800200 */
.L_x_273:
[----:B------:R-:W-:Y:S01]  /*6760*/  VIADD R2, R0, 0x1800000 ;  /* 0x0180000000027836 */ /* 0x000fe20000000000 */
[----:B------:R-:W-:Y:S04]  /*6770*/  BSSY.RECONVERGENT B0, `(.L_x_276) ;  /* 0x000000b000007945 */ /* 0x000fe80003800200 */
[----:B------:R-:W-:-:S04]  /*6780*/  LOP3.LUT R2, R2, 0x7f800000, RZ, 0xc0, !PT ;  /* 0x7f80000002027812 */ /* 0x000fc800078ec0ff */
[----:B------:R-:W-:-:S13]  /*6790*/  ISETP.GT.U32.AND P0, PT, R2, 0x1ffffff, PT ;  /* 0x01ffffff0200780c */ /* 0x000fda0003f04070 */
[----:B------:R-:W-:Y:S05]  /*67a0*/  @P0 BRA `(.L_x_277) ;  /* 0x00000000000c0947 */ /* 0x000fea0003800000 */
[----:B------:R-:W-:-:S07]  /*67b0*/  MOV R2, 0x67d0 ;  /* 0x000067d000027802 */ /* 0x000fce0000000f00 */
[----:B---34-:R-:W-:Y:S05]  /*67c0*/  CALL.REL.NOINC `($__internal_3_$__cuda_sm20_rcp_rn_f32_slowpath) ;  /* 0x000000e000a07944 */ /* 0x018fea0003c00000 */
[----:B------:R-:W-:Y:S05]  /*67d0*/  BRA `(.L_x_278) ;  /* 0x0000000000107947 */ /* 0x000fea0003800000 */
.L_x_277:
[----:B----4-:R-:W0:Y:S02]  /*67e0*/  MUFU.RCP R21, R0 ;  /* 0x0000000000157308 */ /* 0x010e240000001000 */
[----:B0-----:R-:W-:-:S04]  /*67f0*/  FFMA R2, R21, R0, -1 ;  /* 0xbf80000015027423 */ /* 0x001fc80000000000 */
[----:B------:R-:W-:-:S04]  /*6800*/  FADD.FTZ R2, -R2, -RZ ;  /* 0x800000ff02027221 */ /* 0x000fc80000010100 */
[----:B------:R-:W-:-:S07]  /*6810*/  FFMA R21, R21, R2, R21 ;  /* 0x0000000215157223 */ /* 0x000fce0000000015 */
.L_x_278:
[----:B------:R-:W-:Y:S05]  /*6820*/  BSYNC.RECONVERGENT B0 ;  /* 0x0000000000007941 */ /* 0x000fea0003800200 */
.L_x_276:
[----:B------:R-:W-:Y:S01]  /*6830*/  FMUL R30, R21, R19 ;  /* 0x00000013151e7220 */ /* 0x000fe20000400000 */
[----:B------:R-:W-:-:S07]  /*6840*/  MOV R19, R21 ;  /* 0x0000001500137202 */ /* 0x000fce0000000f00 */
.L_x_270:
[----:B------:R-:W-:Y:S05]  /*6850*/  BSYNC.RECONVERGENT B3 ;  /* 0x0000000000037941 */ /* 0x000fea0003800200 */
.L_x_260:
[----:B------:R-:W-:Y:S01]  /*6860*/  ISETP.GE.AND P1, PT, R9, R12, PT ;  /* 0x0000000c0900720c */ /* 0x000fe20003f26270 */
[----:B------:R-:W-:Y:S01]  /*6870*/  IMAD.WIDE R24, R15, 0x4, R22 ;  /* 0x000000040f187825 */ /* 0x000fe200078e0216 */
[----:B------:R-:W-:Y:S02]  /*6880*/  MOV R3, UR15 ;  /* 0x0000000f00037c02 */ /* 0x000fe40008000f00 */
[----:B------:R-:W-:Y:S02]  /*6890*/  MOV R27, UR15 ;  /* 0x0000000f001b7c02 */ /* 0x000fe40008000f00 */
[----:B------:R-:W2:Y:S01]  /*68a0*/  LDG.E R39, desc[UR12][R24.64] ;  /* 0x0000000c18277981 */ /* 0x000ea2000c1e1900 */
[----:B------:R-:W-:-:S03]  /*68b0*/  IMAD.WIDE.U32 R2, R3, 0x4, R24 ;  /* 0x0000000403027825 */ /* 0x000fc600078e0018 */
[----:B------:R-:W5:Y:S04]  /*68c0*/  LDG.E R41, desc[UR12][R24.64+0x4] ;  /* 0x0000040c18297981 */ /* 0x000f68000c1e1900 */
[----:B------:R-:W3:Y:S04]  /*68d0*/  @!P1 LDG.E R9, desc[UR12][R2.64+0x8] ;  /* 0x0000080c02099981 */ /* 0x000ee8000c1e1900 */
[----:B------:R-:W2:Y:S01]  /*68e0*/  LDG.E R0, desc[UR12][R2.64+0x4] ;  /* 0x0000040c02007981 */ /* 0x000ea2000c1e1900 */
[----:B---3--:R-:W-:-:S05]  /*68f0*/  @!P1 FMUL R9, R9, -R30 ;  /* 0x8000001e09099220 */ /* 0x008fca0000400000 */
[----:B------:R0:W-:Y:S04]  /*6900*/  @!P1 STG.E desc[UR12][R24.64+0x8], R9 ;  /* 0x0000080918009986 */ /* 0x0001e8000c10190c */
[----:B------:R-:W4:Y:S01]  /*6910*/  @!P1 LDG.E R26, desc[UR12][R2.64+0x8] ;  /* 0x0000080c021a9981 */ /* 0x000f22000c1e1900 */
[----:B------:R-:W-:Y:S01]  /*6920*/  ISETP.NE.AND P0, PT, R11, 0x1, PT ;  /* 0x000000010b00780c */ /* 0x000fe20003f05270 */
[----:B----4-:R-:W-:Y:S01]  /*6930*/  @!P1 FMUL R21, R26, R19 ;  /* 0x000000131a159220 */ /* 0x010fe20000400000 */
[----:B------:R-:W-:-:S04]  /*6940*/  @!P1 IMAD.WIDE.U32 R26, R27, 0x4, R2 ;  /* 0x000000041b1a9825 */ /* 0x000fc800078e0002 */
[----:B------:R-:W-:Y:S04]  /*6950*/  @!P1 STG.E desc[UR12][R2.64+0x8], R21 ;  /* 0x0000081502009986 */ /* 0x000fe8000c10190c */
[----:B------:R-:W-:Y:S04]  /*6960*/  @!P1 STG.E desc[UR12][R26.64+0x4], R21 ;  /* 0x000004151a009986 */ /* 0x000fe8000c10190c */
[----:B------:R-:W3:Y:S01]  /*6970*/  @!P1 LDG.E R31, desc[UR12][R24.64+0x8] ;  /* 0x0000080c181f9981 */ /* 0x000ee2000c1e1900 */
[----:B------:R-:W-:-:S04]  /*6980*/  @P0 IMAD.WIDE R28, R17, 0x4, R22 ;  /* 0x00000004111c0825 */ /* 0x000fc800078e0216 */
[-C--:B------:R-:W-:Y:S01]  /*6990*/  FMUL R33, R19, R19.reuse ;  /* 0x0000001313217220 */ /* 0x080fe20000400000 */
[C---:B------:R-:W-:Y:S01]  /*69a0*/  FMUL R35, R30.reuse, R30 ;  /* 0x0000001e1e237220 */ /* 0x040fe20000400000 */
[----:B------:R-:W-:Y:S01]  /*69b0*/  FADD R34, R30, R30 ;  /* 0x0000001e1e227221 */ /* 0x000fe20000000000 */
[----:B---3--:R2:W-:Y:S04]  /*69c0*/  @!P1 STG.E desc[UR12][R26.64], R31 ;  /* 0x0000001f1a009986 */ /* 0x0085e8000c10190c */
[----:B0-----:R-:W3:Y:S04]  /*69d0*/  @P0 LDG.E R9, desc[UR12][R28.64+0x4] ;  /* 0x0000040c1c090981 */ /* 0x001ee8000c1e1900 */
[----:B------:R-:W4:Y:S01]  /*69e0*/  @P0 LDG.E R32, desc[UR12][R28.64] ;  /* 0x0000000c1c200981 */ /* 0x000f22000c1e1900 */
[----:B------:R-:W-:Y:S01]  /*69f0*/  FADD R36, R33, -R35 ;  /* 0x8000002321247221 */ /* 0x000fe20000000000 */
[-C--:B------:R-:W-:Y:S01]  /*6a00*/  FMUL R34, R34, R19.reuse ;  /* 0x0000001322227220 */ /* 0x080fe20000400000 */
[----:B------:R-:W-:-:S02]  /*6a10*/  FMUL R37, R30, R19 ;  /* 0x000000131e257220 */ /* 0x000fc40000400000 */
[C---:B-----5:R-:W-:Y:S01]  /*6a20*/  FMUL R36, R41.reuse, R36 ;  /* 0x0000002429247220 */ /* 0x060fe20000400000 */
[----:B------:R-:W-:-:S03]  /*6a30*/  FMUL R34, R41, R34 ;  /* 0x0000002229227220 */ /* 0x000fc60000400000 */
[C---:B--2---:R-:W-:Y:S01]  /*6a40*/  FFMA R27, R39.reuse, R37, R36 ;  /* 0x00000025271b7223 */ /* 0x044fe20000000024 */
[C-C-:B------:R-:W-:Y:S01]  /*6a50*/  FFMA R21, R39.reuse, R33, -R34.reuse ;  /* 0x0000002127157223 */ /* 0x140fe20000000822 */
[----:B------:R-:W-:Y:S02]  /*6a60*/  FFMA R34, R39, R35, R34 ;  /* 0x0000002327227223 */ /* 0x000fe40000000022 */
[C---:B------:R-:W-:Y:S01]  /*6a70*/  FFMA R27, R0.reuse, -R37, R27 ;  /* 0x80000025001b7223 */ /* 0x040fe2000000001b */
[C---:B------:R-:W-:Y:S01]  /*6a80*/  FFMA R21, R0.reuse, R35, R21 ;  /* 0x0000002300157223 */ /* 0x040fe20000000015 */
[----:B------:R-:W-:Y:S01]  /*6a90*/  FFMA R33, R0, R33, R34 ;  /* 0x0000002100217223 */ /* 0x000fe20000000022 */
[----:B------:R0:W-:Y:S01]  /*6aa0*/  @P0 STG.E desc[UR12][R28.64+0x4], RZ ;  /* 0x000004ff1c000986 */ /* 0x0001e2000c10190c */
[----:B---3--:R-:W-:-:S04]  /*6ab0*/  @P0 FMUL R9, R9, R30 ;  /* 0x0000001e09090220 */ /* 0x008fc80000400000 */
[----:B----4-:R-:W-:-:S05]  /*6ac0*/  @P0 FFMA R9, R32, R19, -R9 ;  /* 0x0000001320090223 */ /* 0x010fca0000000809 */
[----:B------:R0:W-:Y:S04]  /*6ad0*/  @P0 STG.E desc[UR12][R28.64], R9 ;  /* 0x000000091c000986 */ /* 0x0001e8000c10190c */
[----:B------:R0:W-:Y:S04]  /*6ae0*/  @P0 STG.E desc[UR12][R2.64+-0x4], RZ ;  /* 0xfffffcff02000986 */ /* 0x0001e8000c10190c */
[----:B------:R0:W-:Y:S04]  /*6af0*/  STG.E desc[UR12][R24.64], R21 ;  /* 0x0000001518007986 */ /* 0x0001e8000c10190c */
[----:B------:R0:W-:Y:S04]  /*6b00*/  STG.E desc[UR12][R24.64+0x4], R27 ;  /* 0x0000041b18007986 */ /* 0x0001e8000c10190c */
[----:B------:R0:W-:Y:S04]  /*6b10*/  STG.E desc[UR12][R2.64+0x4], R33 ;  /* 0x0000042102007986 */ /* 0x0001e8000c10190c */
[----:B------:R0:W-:Y:S01]  /*6b20*/  STG.E desc[UR12][R2.64], R27 ;  /* 0x0000001b02007986 */ /* 0x0001e2000c10190c */
[----:B------:R-:W-:Y:S05]  /*6b30*/  @P1 BRA `(.L_x_279) ;  /* 0x0000000000101947 */ /* 0x000fea0003800000 */
[----:B0-----:R-:W-:-:S04]  /*6b40*/  IMAD.U32 R9, RZ, RZ, UR15 ;  /* 0x0000000fff097e24 */ /* 0x001fc8000f8e00ff */
[----:B------:R-:W-:-:S05]  /*6b50*/  IMAD.WIDE.U32 R2, R9, 0x4, R2 ;  /* 0x0000000409027825 */ /* 0x000fca00078e0002 */
[----:B------:R1:W5:Y:S01]  /*6b60*/  LDG.E R16, desc[UR12][R2.64] ;  /* 0x0000000c02107981 */ /* 0x000362000c1e1900 */
[----:B------:R-:W-:-:S07]  /*6b70*/  MOV R13, R27 ;  /* 0x0000001b000d7202 */ /* 0x000fce0000000f00 */
.L_x_279:
[----:B------:R-:W-:Y:S01]  /*6b80*/  IADD3 R11, PT, PT, R11, 0x1, RZ ;  /* 0x000000010b0b7810 */ /* 0x000fe20007ffe0ff */
[C---:B------:R-:W-:Y:S01]  /*6b90*/  IMAD.IADD R15, R20.reuse, 0x1, R15 ;  /* 0x00000001140f7824 */ /* 0x040fe200078e020f */
[----:B------:R-:W-:Y:S01]  /*6ba0*/  IADD3 R17, PT, PT, R20, R17, RZ ;  /* 0x0000001114117210 */ /* 0x000fe20007ffe0ff */
[----:B------:R-:W-:Y:S06]  /*6bb0*/  @P4 BRA `(.L_x_280) ;  /* 0xfffffff400884947 */ /* 0x000fec000383ffff */
.L_x_254:
[----:B------:R-:W-:Y:S05]  /*6bc0*/  BSYNC.RECONVERGENT B2 ;  /* 0x0000000000027941 */ /* 0x000fea0003800200 */
.L_x_253:
[----:B------:R-:W-:Y:S01]  /*6bd0*/  BAR.SYNC.DEFER_BLOCKING 0x0 ;  /* 0x0000000000007b1d */ /* 0x000fe20000010000 */
[----:B------:R-:W-:-:S13]  /*6be0*/  ISETP.GT.AND P0, PT, R18, RZ, PT ;  /* 0x000000ff1200720c */ /* 0x000fda0003f04270 */
[----:B------:R-:W-:Y:S05]  /*6bf0*/  @P0 BRA `(.L_x_281) ;  /* 0xffffffec00940947 */ /* 0x000fea000383ffff */
.L_x_248:
[----:B------:R-:W-:-:S13]  /*6c00*/  ISETP.NE.AND P0, PT, R7, R6, PT ;  /* 0x000000060700720c */ /* 0x000fda0003f05270 */
[----:B------:R-:W-:Y:S05]  /*6c10*/  @P0 EXIT ;  /* 0x000000000000094d */ /* 0x000fea0003800000 */
[----:B------:R-:W-:-:S13]  /*6c20*/  ISETP.GT.U32.AND P0, PT, R4, 0x7ffffffe, PT ;  /* 0x7ffffffe0400780c */ /* 0x000fda0003f04070 */
[----:B------:R-:W-:Y:S05]  /*6c30*/  @P0 EXIT ;  /* 0x000000000000094d */ /* 0x000fea0003800000 */
[C---:B01----:R-:W-:Y:S01]  /*6c40*/  VIADDMNMX R3, R8.reuse, R5, UR15, PT ;  /* 0x0000000f08037e46 */ /* 0x043fe2000b800105 */
[----:B------:R-:W0:Y:S01]  /*6c50*/  LDCU.64 UR4, c[0x0][0x3a0] ;  /* 0x00007400ff0477ac */ /* 0x000e220008000a00 */
[----:B------:R-:W-:Y:S02]  /*6c60*/  BSSY.RECONVERGENT B0, `(.L_x_282) ;  /* 0x0000019000007945 */ /* 0x000fe40003800200 */
[----:B------:R-:W-:-:S04]  /*6c70*/  VIADDMNMX R7, R8, 0x1, R3, !PT ;  /* 0x0000000108077846 */ /* 0x000fc80007800103 */
[CC--:B------:R-:W-:Y:S02]  /*6c80*/  IADD3 R0, PT, PT, -R8.reuse, R7.reuse, RZ ;  /* 0x0000000708007210 */ /* 0x0c0fe40007ffe1ff */
[----:B------:R-:W-:Y:S02]  /*6c90*/  IADD3 R7, PT, PT, R8, -R7, RZ ;  /* 0x8000000708077210 */ /* 0x000fe40007ffe0ff */
[----:B------:R-:W-:Y:S02]  /*6ca0*/  LOP3.LUT P0, R2, R0, 0x3, RZ, 0xc0, !PT ;  /* 0x0000000300027812 */ /* 0x000fe4000780c0ff */
[----:B------:R-:W-:Y:S02]  /*6cb0*/  ISETP.GT.U32.AND P1, PT, R7, -0x4, PT ;  /* 0xfffffffc0700780c */ /* 0x000fe40003f24070 */
[----:B------:R-:W-:-:S09]  /*6cc0*/  SHF.R.S32.HI R0, RZ, 0x1f, R10 ;  /* 0x0000001fff007819 */ /* 0x000fd2000001140a */
[----:B0-----:R-:W-:Y:S05]  /*6cd0*/  @!P0 BRA `(.L_x_283) ;  /* 0x0000000000448947 */ /* 0x001fea0003800000 */
[----:B------:R-:W-:Y:S01]  /*6ce0*/  IMAD R6, R6, UR15, R6 ;  /* 0x0000000f06067c24 */ /* 0x000fe2000f8e0206 */
[----:B------:R-:W-:Y:S01]  /*6cf0*/  MOV R14, UR15 ;  /* 0x0000000f000e7c02 */ /* 0x000fe20008000f00 */
[----:B------:R-:W-:Y:S02]  /*6d00*/  IMAD.MOV R2, RZ, RZ, -R2 ;  /* 0x000000ffff027224 */ /* 0x000fe400078e0a02 */
[----:B------:R-:W-:Y:S01]  /*6d10*/  IMAD R9, R5, R6, RZ ;  /* 0x0000000605097224 */ /* 0x000fe200078e02ff */
[----:B------:R-:W-:-:S07]  /*6d20*/  IADD3 R14, PT, PT, R14, 0x1, RZ ;  /* 0x000000010e0e7810 */ /* 0x000fce0007ffe0ff */
.L_x_284:
[----:B0-----:R-:W-:-:S06]  /*6d30*/  IMAD.WIDE R4, R9, 0x4, R22 ;  /* 0x0000000409047825 */ /* 0x001fcc00078e0216 */
[----:B------:R-:W2:Y:S01]  /*6d40*/  LDG.E R5, desc[UR12][R4.64] ;  /* 0x0000000c04057981 */ /* 0x000ea2000c1e1900 */
[----:B------:R-:W-:Y:S02]  /*6d50*/  IADD3 R7, P0, PT, R10, R8, RZ ;  /* 0x000000080a077210 */ /* 0x000fe40007f1e0ff */
[----:B------:R-:W-:Y:S02]  /*6d60*/  IADD3 R2, PT, PT, R2, 0x1, RZ ;  /* 0x0000000102027810 */ /* 0x000fe40007ffe0ff */
[C---:B------:R-:W-:Y:S01]  /*6d70*/  LEA.HI.X.SX32 R12, R8.reuse, R0, 0x1, P0 ;  /* 0x00000000080c7211 */ /* 0x040fe200000f0eff */
[----:B------:R-:W-:Y:S01]  /*6d80*/  VIADD R8, R8, 0x1 ;  /* 0x0000000108087836 */ /* 0x000fe20000000000 */
[C---:B------:R-:W-:Y:S02]  /*6d90*/  LEA R6, P0, R7.reuse, UR4, 0x2 ;  /* 0x0000000407067c11 */ /* 0x040fe4000f8010ff */
[----:B------:R-:W-:Y:S02]  /*6da0*/  IADD3 R9, PT, PT, R14, R9, RZ ;  /* 0x000000090e097210 */ /* 0x000fe40007ffe0ff */
[----:B------:R-:W-:-:S02]  /*6db0*/  LEA.HI.X R7, R7, UR5, R12, 0x2, P0 ;  /* 0x0000000507077c11 */ /* 0x000fc400080f140c */
[----:B------:R-:W-:-:S03]  /*6dc0*/  ISETP.NE.AND P0, PT, R2, RZ, PT ;  /* 0x000000ff0200720c */ /* 0x000fc60003f05270 */
[----:B--2---:R0:W-:Y:S10]  /*6dd0*/  STG.E desc[UR12][R6.64], R5 ;  /* 0x0000000506007986 */ /* 0x0041f4000c10190c */
[----:B------:R-:W-:Y:S05]  /*6de0*/  @P0 BRA `(.L_x_284) ;  /* 0xfffffffc00d00947 */ /* 0x000fea000383ffff */
.L_x_283:
[----:B------:R-:W-:Y:S05]  /*6df0*/  BSYNC.RECONVERGENT B0 ;  /* 0x0000000000007941 */ /* 0x000fea0003800200 */
.L_x_282:
[----:B------:R-:W-:Y:S05]  /*6e00*/  @P1 EXIT ;  /* 0x000000000000194d */ /* 0x000fea0003800000 */
[----:B------:R-:W-:Y:S01]  /*6e10*/  MOV R11, UR15 ;  /* 0x0000000f000b7c02 */ /* 0x000fe20008000f00 */
[C---:B0-----:R-:W-:Y:S01]  /*6e20*/  VIADD R5, R8.reuse, 0x3 ;  /* 0x0000000308057836 */ /* 0x041fe20000000000 */
[C---:B------:R-:W-:Y:S01]  /*6e30*/  IADD3 R4, PT, PT, R8.reuse, 0x2, RZ ;  /* 0x0000000208047810 */ /* 0x040fe20007ffe0ff */
[C---:B------:R-:W-:Y:S01]  /*6e40*/  IMAD R9, R8.reuse, UR15, R8 ;  /* 0x0000000f08097c24 */ /* 0x040fe2000f8e0208 */
[----:B------:R-:W-:Y:S01]  /*6e50*/  MOV R2, UR15 ;  /* 0x0000000f00027c02 */ /* 0x000fe20008000f00 */
[----:B------:R-:W-:Y:S01]  /*6e60*/  IMAD R11, R8, R11, UR15 ;  /* 0x0000000f080b7e24 */ /* 0x000fe2000f8e020b */
[----:B------:R-:W0:Y:S01]  /*6e70*/  LDCU.64 UR4, c[0x0][0x3a0] ;  /* 0x00007400ff0477ac */ /* 0x000e220008000a00 */
[----:B------:R-:W-:Y:S01]  /*6e80*/  IMAD R17, R4, UR15, RZ ;  /* 0x0000000f04117c24 */ /* 0x000fe2000f8e02ff */
[----:B------:R-:W-:Y:S01]  /*6e90*/  LEA R2, R2, 0x4, 0x2 ;  /* 0x0000000402027811 */ /* 0x000fe200078e10ff */
[----:B------:R-:W-:-:S07]  /*6ea0*/  IMAD R19, R5, UR15, RZ ;  /* 0x0000000f05137c24 */ /* 0x000fce000f8e02ff */
.L_x_285:
[----:B-1----:R-:W-:-:S05]  /*6eb0*/  IMAD.WIDE R6, R9, 0x4, R22 ;  /* 0x0000000409067825 */ /* 0x002fca00078e0216 */
[----:B----4-:R-:W4:Y:S01]  /*6ec0*/  LDG.E R21, desc[UR12][R6.64] ;  /* 0x0000000c06157981 */ /* 0x010f22000c1e1900 */
[----:B-----5:R-:W-:Y:S02]  /*6ed0*/  SHF.R.S32.HI R16, RZ, 0x1f, R8 ;  /* 0x0000001fff107819 */ /* 0x020fe40000011408 */
[-C--:B------:R-:W-:Y:S02]  /*6ee0*/  IADD3 R5, P1, PT, R10, R8.reuse, RZ ;  /* 0x000000080a057210 */ /* 0x080fe40007f3e0ff */
[C---:B------:R-:W-:Y:S02]  /*6ef0*/  IADD3 R13, P0, PT, R11.reuse, R8, RZ ;  /* 0x000000080b0d7210 */ /* 0x040fe40007f1e0ff */
[-C--:B------:R-:W-:Y:S02]  /*6f00*/  IADD3.X R18, PT, PT, R0, R16.reuse, RZ, P1, !PT ;  /* 0x0000001000127210 */ /* 0x080fe40000ffe4ff */
[----:B------:R-:W-:Y:S02]  /*6f10*/  LEA.HI.X.SX32 R14, R11, R16, 0x1, P0 ;  /* 0x000000100b0e7211 */ /* 0x000fe400000f0eff */
[----:B0-----:R-:W-:-:S02]  /*6f20*/  LEA R4, P1, R5, UR4, 0x2 ;  /* 0x0000000405047c11 */ /* 0x001fc4000f8210ff */
[----:B------:R-:W-:Y:S02]  /*6f30*/  LEA R12, P0, R13, R22, 0x2 ;  /* 0x000000160d0c7211 */ /* 0x000fe400078010ff */
[----:B------:R-:W-:Y:S02]  /*6f40*/  LEA.HI.X R5, R5, UR5, R18, 0x2, P1 ;  /* 0x0000000505057c11 */ /* 0x000fe400088f1412 */
[----:B------:R-:W-:-:S03]  /*6f50*/  LEA.HI.X R13, R13, R23, R14, 0x2, P0 ;  /* 0x000000170d0d7211 */ /* 0x000fc600000f140e */
[----:B----4-:R1:W-:Y:S04]  /*6f60*/  STG.E desc[UR12][R4.64], R21 ;  /* 0x0000001504007986 */ /* 0x0103e8000c10190c */
[----:B------:R-:W4:Y:S01]  /*6f70*/  LDG.E R13, desc[UR12][R12.64+0x4] ;  /* 0x0000040c0c0d7981 */ /* 0x000f22000c1e1900 */
[----:B------:R-:W-:-:S04]  /*6f80*/  IADD3 R7, P0, PT, R17, R8, RZ ;  /* 0x0000000811077210 */ /* 0x000fc80007f1e0ff */
[----:B------:R-:W-:Y:S02]  /*6f90*/  LEA.HI.X.SX32 R14, R17, R16, 0x1, P0 ;  /* 0x00000010110e7211 */ /* 0x000fe400000f0eff */
[----:B------:R-:W-:-:S04]  /*6fa0*/  LEA R6, P0, R7, R22, 0x2 ;  /* 0x0000001607067211 */ /* 0x000fc800078010ff */
[----:B------:R-:W-:Y:S02]  /*6fb0*/  LEA.HI.X R7, R7, R23, R14, 0x2, P0 ;  /* 0x0000001707077211 */ /* 0x000fe400000f140e */
[C---:B------:R-:W-:Y:S01]  /*6fc0*/  IADD3 R15, P0, PT, R19.reuse, R8, RZ ;  /* 0x00000008130f7210 */ /* 0x040fe20007f1e0ff */
[----:B----4-:R1:W-:Y:S04]  /*6fd0*/  STG.E desc[UR12][R4.64+0x4], R13 ;  /* 0x0000040d04007986 */ /* 0x0103e8000c10190c */
[----:B------:R-:W4:Y:S01]  /*6fe0*/  LDG.E R7, desc[UR12][R6.64+0x8] ;  /* 0x0000080c06077981 */ /* 0x000f22000c1e1900 */
[----:B------:R-:W-:Y:S02]  /*6ff0*/  LEA.HI.X.SX32 R16, R19, R16, 0x1, P0 ;  /* 0x0000001013107211 */ /* 0x000fe400000f0eff */
[----:B------:R-:W-:-:S04]  /*7000*/  LEA R14, P0, R15, R22, 0x2 ;  /* 0x000000160f0e7211 */ /* 0x000fc800078010ff */
[----:B------:R-:W-:Y:S01]  /*7010*/  LEA.HI.X R15, R15, R23, R16, 0x2, P0 ;  /* 0x000000170f0f7211 */ /* 0x000fe200000f1410 */
[----:B----4-:R1:W-:Y:S05]  /*7020*/  STG.E desc[UR12][R4.64+0x8], R7 ;  /* 0x0000080704007986 */ /* 0x0103ea000c10190c */
[----:B------:R-:W4:Y:S01]  /*7030*/  LDG.E R15, desc[UR12][R14.64+0xc] ;  /* 0x00000c0c0e0f7981 */ /* 0x000f22000c1e1900 */
[----:B------:R-:W-:Y:S01]  /*7040*/  IADD3 R8, PT, PT, R8, 0x4, RZ ;  /* 0x0000000408087810 */ /* 0x000fe20007ffe0ff */
[----:B------:R-:W-:Y:S01]  /*7050*/  IMAD.U32 R16, RZ, RZ, UR15 ;  /* 0x0000000fff107e24 */ /* 0x000fe2000f8e00ff */
[----:B------:R-:W-:Y:S02]  /*7060*/  MOV R6, UR15 ;  /* 0x0000000f00067c02 */ /* 0x000fe40008000f00 */
[----:B------:R-:W-:-:S02]  /*7070*/  ISETP.GE.AND P0, PT, R8, R3, PT ;  /* 0x000000030800720c */ /* 0x000fc40003f06270 */
[----:B------:R-:W-:Y:S01]  /*7080*/  MOV R12, UR15 ;  /* 0x0000000f000c7c02 */ /* 0x000fe20008000f00 */
[----:B------:R-:W-:Y:S01]  /*7090*/  IMAD R19, R6, 0x4, R19 ;  /* 0x0000000406137824 */ /* 0x000fe200078e0213 */
[----:B------:R-:W-:Y:S02]  /*70a0*/  LEA R17, R16, R17, 0x2 ;  /* 0x0000001110117211 */ /* 0x000fe400078e10ff */
[----:B------:R-:W-:Y:S02]  /*70b0*/  LEA R11, R12, R11, 0x2 ;  /* 0x0000000b0c0b7211 */ /* 0x000fe400078e10ff */
[----:B------:R-:W-:Y:S01]  /*70c0*/  IADD3 R9, PT, PT, R2, R9, RZ ;  /* 0x0000000902097210 */ /* 0x000fe20007ffe0ff */
[----:B----4-:R1:W-:Y:S04]  /*70d0*/  STG.E desc[UR12][R4.64+0xc], R15 ;  /* 0x00000c0f04007986 */ /* 0x0103e8000c10190c */
[----:B------:R-:W-:Y:S05]  /*70e0*/  @!P0 BRA `(.L_x_285) ;  /* 0xfffffffc00708947 */ /* 0x000fea000383ffff */
[----:B------:R-:W-:Y:S05]  /*70f0*/  EXIT ;  /* 0x000000000000794d */ /* 0x000fea0003800000 */
.L_x_151:
[----:B------:R-:W0:Y:S08]  /*7100*/  LDC.64 R2, c[0x0][0x390] ;  /* 0x0000e400ff027b82 */ /* 0x000e300000000a00 */
[----:B------:R-:W1:Y:S01]  /*7110*/  LDC.64 R6, c[0x0][0x3a8] ;  /* 0x0000ea00ff067b82 */ /* 0x000e620000000a00 */
[----:B0-----:R-:W-:-:S06]  /*7120*/  IMAD.WIDE.U32 R2, R13, 0x4, R2 ;  /* 0x000000040d027825 */ /* 0x001fcc00078e0002 */
[----:B------:R0:W5:Y:S01]  /*7130*/  LDG.E R3, desc[UR12][R2.64] ;  /* 0x0000000c02037981 */ /* 0x000162000c1e1900 */
[----:B-1----:R-:W-:-:S06]  /*7140*/  IMAD.WIDE.U32 R10, R13, 0x4, R6 ;  /* 0x000000040d0a7825 */ /* 0x002fcc00078e0006 */
[----:B------:R0:W5:Y:S01]  /*7150*/  LDG.E R11, desc[UR12][R10.64] ;  /* 0x0000000c0a0b7981 */ /* 0x000162000c1e1900 */
[----:B------:R-:W1:Y:S01]  /*7160*/  S2R R13, SR_TID.X ;  /* 0x00000000000d7919 */ /* 0x000e620000002100 */
[----:B------:R-:W2:Y:S01]  /*7170*/  S2R R12, SR_TID.Y ;  /* 0x00000000000c7919 */ /* 0x000ea20000002200 */
[C---:B-1----:R-:W-:Y:S02]  /*7180*/  IMAD R6, R5.reuse, R13, RZ ;  /* 0x0000000d05067224 */ /* 0x042fe400078e02ff */
[----:B--2---:R-:W-:-:S05]  /*7190*/  IMAD R8, R5, R12, RZ ;  /* 0x0000000c05087224 */ /* 0x004fca00078e02ff */
[----:B------:R-:W-:-:S04]  /*71a0*/  VIMNMX R0, PT, PT, R6, R8, !PT ;  /* 0x0000000806007248 */ /* 0x000fc80007fe0100 */
[----:B------:R-:W-:-:S13]  /*71b0*/  ISETP.GE.AND P0, PT, R0, UR15, PT ;  /* 0x0000000f00007c0c */ /* 0x000fda000bf06270 */
[----:B0-----:R-:W-:Y:S05]  /*71c0*/  @P0 EXIT ;  /* 0x000000000000094d */ /* 0x001fea0003800000 */
[----:B------:R-:W0:Y:S01]  /*71d0*/  S2R R2, SR_CgaCtaId ;  /* 0x0000000000027919 */ /* 0x000e220000008800 */
[----:B------:R-:W-:Y:S01]  /*71e0*/  MOV R0, 0x400 ;  /* 0x0000040000007802 */ /* 0x000fe20000000f00 */
[----:B------:R-:W1:Y:S01]  /*71f0*/  LDC.64 R42, c[0x0][0x388] ;  /* 0x0000e200ff2a7b82 */ /* 0x000e620000000a00 */
[----:B------:R-:W-:Y:S02]  /*7200*/  MOV R7, UR15 ;  /* 0x0000000f00077c02 */ /* 0x000fe40008000f00 */
[----:B------:R-:W-:Y:S02]  /*7210*/  R2UR UR5, R0 ;  /* 0x00000000000572ca */ /* 0x000fe400000e0000 */
[----:B------:R-:W-:-:S03]  /*7220*/  MOV R0, UR15 ;  /* 0x0000000f00007c02 */ /* 0x000fc60008000f00 */
[----:B------:R-:W2:Y:S01]  /*7230*/  LDC.64 R30, c[0x0][0x3a0] ;  /* 0x0000e800ff1e7b82 */ /* 0x000ea20000000a00 */
[----:B------:R-:W-:Y:S01]  /*7240*/  ISETP.GE.AND P0, PT, R0, 0x3, PT ;  /* 0x000000030000780c */ /* 0x000fe20003f06270 */
[----:B-1---5:R-:W-:Y:S01]  /*7250*/  IMAD.WIDE R42, R3, 0x4, R42 ;  /* 0x00000004032a7825 */ /* 0x022fe200078e022a */
[----:B0-----:R-:W-:-:S03]  /*7260*/  R2UR UR4, R2 ;  /* 0x00000000020472ca */ /* 0x001fc600000e0000 */
[----:B--2---:R-:W-:-:S10]  /*7270*/  IMAD.WIDE R30, R11, 0x4, R30 ;  /* 0x000000040b1e7825 */ /* 0x004fd400078e021e */
[----:B------:R-:W-:-:S04]  /*7280*/  ULEA UR5, UR4, UR5, 0x18 ;  /* 0x0000000504057291 */ /* 0x000fc8000f8ec0ff */
[----:B------:R-:W-:-:S06]  /*7290*/  ULEA UR5, UR15, UR5, 0x2 ;  /* 0x000000050f057291 */ /* 0x000fcc000f8e10ff */
[----:B------:R-:W-:Y:S01]  /*72a0*/  LEA R7, R7, UR5, 0x2 ;  /* 0x0000000507077c11 */ /* 0x000fe2000f8e10ff */
[----:B------:R-:W-:Y:S06]  /*72b0*/  @!P0 BRA `(.L_x_286) ;  /* 0x0000006400108947 */ /* 0x000fec0003800000 */
[-C--:B------:R-:W-:Y:S01]  /*72c0*/  VIADDMNMX R9, R6, R5.reuse, UR15, PT ;  /* 0x0000000f06097e46 */ /* 0x080fe2000b800105 */
[----:B------:R-:W-:Y:S01]  /*72d0*/  UMOV UR4, URZ ;  /* 0x000000ff00047c82 */ /* 0x000fe20008000000 */
[----:B------:R-:W-:Y:S02]  /*72e0*/  VIADDMNMX R10, R8, R5, UR15, PT ;  /* 0x0000000f080a7e46 */ /* 0x000fe4000b800105 */
[----:B------:R-:W-:Y:S02]  /*72f0*/  PRMT R27, RZ, 0x7610, R27 ;  /* 0x00007610ff1b7816 */ /* 0x000fe4000000001b */
[----:B------:R-:W-:-:S07]  /*7300*/  PRMT R25, RZ, 0x7610, R25 ;  /* 0x00007610ff197816 */ /* 0x000fce0000000019 */
.L_x_393:
[-C--:B0-----:R-:W-:Y:S01]  /*7310*/  IABS R17, R5.reuse ;  /* 0x0000000500117213 */ /* 0x081fe20000000000 */
[----:B------:R-:W-:Y:S01]  /*7320*/  UMOV UR6, UR4 ;  /* 0x0000000400067c82 */ /* 0x000fe20008000000 */
[----:B------:R-:W-:Y:S02]  /*7330*/  ULOP3.LUT UR18, URZ, UR4, URZ, 0x33, !UPT ;  /* 0x00000004ff127292 */ /* 0x000fe4000f8e33ff */
[----:B------:R-:W-:Y:S01]  /*7340*/  IABS R16, UR4 ;  /* 0x0000000400107c13 */ /* 0x000fe20008000000 */
[----:B------:R-:W0:Y:S01]  /*7350*/  I2F.RP R0, R17 ;  /* 0x0000001100007306 */ /* 0x000e220000209400 */
[----:B------:R-:W-:Y:S02]  /*7360*/  UIADD3 UR10, UPT, UPT, UR15, -UR4, URZ ;  /* 0x800000040f0a7290 */ /* 0x000fe4000fffe0ff */
[----:B----4-:R-:W-:Y:S01]  /*7370*/  LOP3.LUT R11, R5, UR4, RZ, 0x3c, !PT ;  /* 0x00000004050b7c12 */ /* 0x010fe2000f8e3cff */
[----:B------:R-:W-:Y:S01]  /*7380*/  UIADD3 UR4, UPT, UPT, UR4, 0x1, URZ ;  /* 0x0000000104047890 */ /* 0x000fe2000fffe0ff */
[----:B-1----:R-:W1:Y:S01]  /*7390*/  S2UR UR11, SR_CgaCtaId ;  /* 0x00000000000b79c3 */ /* 0x002e620000008800 */
[-C--:B------:R-:W-:Y:S01]  /*73a0*/  LOP3.LUT R20, RZ, R5.reuse, RZ, 0x33, !PT ;  /* 0x00000005ff147212 */ /* 0x080fe200078e33ff */
[----:B------:R-:W-:Y:S01]  /*73b0*/  UMOV UR9, 0x400 ;  /* 0x0000040000097882 */ /* 0x000fe20000000000 */
[----:B------:R-:W-:Y:S01]  /*73c0*/  ISETP.GE.AND P3, PT, R11, RZ, PT ;  /* 0x000000ff0b00720c */ /* 0x000fe20003f66270 */
[----:B------:R-:W-:Y:S01]  /*73d0*/  UIADD3 UR8, UPT, UPT, UR15, UR18, URZ ;  /* 0x000000120f087290 */ /* 0x000fe2000fffe0ff */
[----:B------:R-:W-:Y:S01]  /*73e0*/  VIMNMX R18, PT, PT, R6, UR4, !PT ;  /* 0x0000000406127c48 */ /* 0x000fe2000ffe0100 */
[----:B------:R-:W-:Y:S01]  /*73f0*/  UIADD3 UR16, UPT, UPT, UR10, -0x2, URZ ;  /* 0xfffffffe0a107890 */ /* 0x000fe2000fffe0ff */
[----:B------:R-:W-:Y:S01]  /*7400*/  BSSY.RECONVERGENT B0, `(.L_x_287) ;  /* 0x00000e1000007945 */ /* 0x000fe20003800200 */
[----:B------:R-:W-:Y:S01]  /*7410*/  VIMNMX R19, PT, PT, R8, UR4, !PT ;  /* 0x0000000408137c48 */ /* 0x000fe2000ffe0100 */
[----:B0-----:R-:W0:Y:S01]  /*7420*/  MUFU.RCP R0, R0 ;  /* 0x0000000000007308 */ /* 0x001e220000001000 */
[----:B-1----:R-:W-:Y:S01]  /*7430*/  ULEA UR11, UR11, UR9, 0x18 ;  /* 0x000000090b0b7291 */ /* 0x002fe2000f8ec0ff */
[----:B0-----:R-:W-:Y:S01]  /*7440*/  VIADD R2, R0, 0xffffffe ;  /* 0x0ffffffe00027836 */ /* 0x001fe20000000000 */
[----:B------:R-:W-:-:S05]  /*7450*/  IABS R0, R5 ;  /* 0x0000000500007213 */ /* 0x000fca0000000000 */
[----:B------:R0:W1:Y:S01]  /*7460*/  F2I.FTZ.U32.TRUNC.NTZ R3, R2 ;  /* 0x0000000200037305 */ /* 0x000062000021f000 */
[----:B------:R-:W-:Y:S01]  /*7470*/  IADD3 R0, PT, PT, RZ, -R0, RZ ;  /* 0x80000000ff007210 */ /* 0x000fe20007ffe0ff */
[----:B0-----:R-:W-:Y:S01]  /*7480*/  HFMA2 R2, -RZ, RZ, 0, 0 ;  /* 0x00000000ff027431 */ /* 0x001fe200000001ff */
[----:B-1----:R-:W-:-:S05]  /*7490*/  IADD3 R14, PT, PT, RZ, -R3, RZ ;  /* 0x80000003ff0e7210 */ /* 0x002fca0007ffe0ff */
[----:B--2---:R-:W-:Y:S01]  /*74a0*/  IMAD R15, R14, R17, RZ ;  /* 0x000000110e0f7224 */ /* 0x004fe200078e02ff */
[----:B------:R-:W-:-:S03]  /*74b0*/  IABS R14, UR4 ;  /* 0x00000004000e7c13 */ /* 0x000fc60008000000 */
[----:B------:R-:W-:-:S04]  /*74c0*/  IMAD.HI.U32 R3, R3, R15, R2 ;  /* 0x0000000f03037227 */ /* 0x000fc800078e0002 */
[----:B------:R-:W-:Y:S01]  /*74d0*/  IMAD.MOV.U32 R15, RZ, RZ, R16 ;  /* 0x000000ffff0f7224 */ /* 0x000fe200078e0010 */
[----:B------:R-:W-:-:S03]  /*74e0*/  MOV R16, R0 ;  /* 0x0000000000107202 */ /* 0x000fc60000000f00 */
[----:B------:R-:W-:-:S04]  /*74f0*/  IMAD.HI.U32 R0, R3, R15, RZ ;  /* 0x0000000f03007227 */ /* 0x000fc800078e00ff */
[----:B------:R-:W-:-:S04]  /*7500*/  IMAD.HI.U32 R3, R3, R14, RZ ;  /* 0x0000000e03037227 */ /* 0x000fc800078e00ff */
[-C--:B------:R-:W-:Y:S02]  /*7510*/  IMAD R2, R0, R16.reuse, R15 ;  /* 0x0000001000027224 */ /* 0x080fe400078e020f */
[----:B------:R-:W-:Y:S01]  /*7520*/  IMAD R14, R3, R16, R14 ;  /* 0x00000010030e7224 */ /* 0x000fe200078e020e */
[----:B------:R-:W-:Y:S02]  /*7530*/  LEA R16, R18, UR11, 0x2 ;  /* 0x0000000b12107c11 */ /* 0x000fe4000f8e10ff */
[C---:B------:R-:W-:Y:S02]  /*7540*/  ISETP.GT.U32.AND P2, PT, R17.reuse, R2, PT ;  /* 0x000000021100720c */ /* 0x040fe40003f44070 */
[----:B------:R-:W-:-:S11]  /*7550*/  ISETP.GT.U32.AND P4, PT, R17, R14, PT ;  /* 0x0000000e1100720c */ /* 0x000fd60003f84070 */
[-C--:B------:R-:W-:Y:S01]  /*7560*/  @!P2 IADD3 R2, PT, PT, R2, -R17.reuse, RZ ;  /* 0x800000110202a210 */ /* 0x080fe20007ffe0ff */
[----:B------:R-:W-:Y:S01]  /*7570*/  @!P2 VIADD R0, R0, 0x1 ;  /* 0x000000010000a836 */ /* 0x000fe20000000000 */
[-C--:B------:R-:W-:Y:S02]  /*7580*/  @!P4 IADD3 R14, PT, PT, R14, -R17.reuse, RZ ;  /* 0x800000110e0ec210 */ /* 0x080fe40007ffe0ff */
[-C--:B------:R-:W-:Y:S02]  /*7590*/  ISETP.GE.U32.AND P0, PT, R2, R17.reuse, PT ;  /* 0x000000110200720c */ /* 0x080fe40003f06070 */
[----:B------:R-:W-:Y:S02]  /*75a0*/  ISETP.GE.U32.AND P1, PT, R14, R17, PT ;  /* 0x000000110e00720c */ /* 0x000fe40003f26070 */
[----:B------:R-:W-:Y:S02]  /*75b0*/  LOP3.LUT R2, R5, UR4, RZ, 0x3c, !PT ;  /* 0x0000000405027c12 */ /* 0x000fe4000f8e3cff */
[----:B------:R-:W-:-:S02]  /*75c0*/  @!P4 IADD3 R3, PT, PT, R3, 0x1, RZ ;  /* 0x000000010303c810 */ /* 0x000fc40007ffe0ff */
[----:B------:R-:W-:Y:S02]  /*75d0*/  ISETP.GE.AND P5, PT, R2, RZ, PT ;  /* 0x000000ff0200720c */ /* 0x000fe40003fa6270 */
[----:B------:R-:W-:Y:S02]  /*75e0*/  LOP3.LUT R2, RZ, R25, RZ, 0x33, !PT ;  /* 0x00000019ff027212 */ /* 0x000fe400078e33ff */
[----:B------:R-:W-:Y:S02]  /*75f0*/  MOV R17, UR15 ;  /* 0x0000000f00117c02 */ /* 0x000fe40008000f00 */
[----:B------:R-:W-:Y:S02]  /*7600*/  @P0 IADD3 R0, PT, PT, R0, 0x1, RZ ;  /* 0x0000000100000810 */ /* 0x000fe40007ffe0ff */
[----:B------:R-:W-:Y:S01]  /*7610*/  @P1 IADD3 R3, PT, PT, R3, 0x1, RZ ;  /* 0x0000000103031810 */ /* 0x000fe20007ffe0ff */
[----:B------:R-:W-:Y:S01]  /*7620*/  IMAD R17, R18, R17, UR6 ;  /* 0x0000000612117e24 */ /* 0x000fe2000f8e0211 */
[----:B------:R-:W-:Y:S01]  /*7630*/  ISETP.NE.AND P0, PT, R5, RZ, PT ;  /* 0x000000ff0500720c */ /* 0x000fe20003f05270 */
[----:B------:R-:W-:Y:S01]  /*7640*/  @!P3 IMAD.MOV R0, RZ, RZ, -R0 ;  /* 0x000000ffff00b224 */ /* 0x000fe200078e0a00 */
[----:B------:R-:W-:-:S02]  /*7650*/  R2UR UR7, R2 ;  /* 0x00000000020772ca */ /* 0x000fc400000e0000 */
[----:B------:R-:W-:Y:S02]  /*7660*/  @!P5 IADD3 R3, PT, PT, -R3, RZ, RZ ;  /* 0x000000ff0303d210 */ /* 0x000fe40007ffe1ff */
[C---:B------:R-:W-:Y:S02]  /*7670*/  SEL R21, R20.reuse, R0, !P0 ;  /* 0x0000000014157207 */ /* 0x040fe40004000000 */
[----:B------:R-:W-:Y:S02]  /*7680*/  SEL R20, R20, R3, !P0 ;  /* 0x0000000314147207 */ /* 0x000fe40004000000 */
[----:B------:R-:W-:Y:S02]  /*7690*/  ISETP.GE.AND P1, PT, R18, R9, PT ;  /* 0x000000091200720c */ /* 0x000fe40003f26270 */
[----:B------:R-:W-:Y:S02]  /*76a0*/  LOP3.LUT R0, RZ, R27, RZ, 0x33, !PT ;  /* 0x0000001bff007212 */ /* 0x000fe400078e33ff */
[----:B------:R-:W-:Y:S01]  /*76b0*/  ISETP.GE.AND P1, PT, R13, R20, !P1 ;  /* 0x000000140d00720c */ /* 0x000fe20004f26270 */
[----:B------:R-:W-:-:S02]  /*76c0*/  UIADD3 UR7, UPT, UPT, UR15, UR7, URZ ;  /* 0x000000070f077290 */ /* 0x000fc4000fffe0ff */
[----:B------:R-:W-:Y:S02]  /*76d0*/  IADD3 R0, PT, PT, R0, UR15, RZ ;  /* 0x0000000f00007c10 */ /* 0x000fe4000fffe0ff */
[----:B------:R-:W-:Y:S01]  /*76e0*/  ISETP.EQ.AND P1, PT, R12, R21, P1 ;  /* 0x000000150c00720c */ /* 0x000fe20000f22270 */
[----:B------:R-:W-:Y:S01]  /*76f0*/  ULOP3.LUT UR9, UR7, 0xf, URZ, 0xc0, !UPT ;  /* 0x0000000f07097892 */ /* 0x000fe2000f8ec0ff */
[----:B------:R-:W-:Y:S02]  /*7700*/  LOP3.LUT R22, R0, 0x7, RZ, 0xc0, !PT ;  /* 0x0000000700167812 */ /* 0x000fe400078ec0ff */
[----:B------:R-:W-:Y:S01]  /*7710*/  ISETP.GE.AND P5, PT, R13, R20, PT ;  /* 0x000000140d00720c */ /* 0x000fe20003fa6270 */
[----:B------:R-:W-:Y:S02]  /*7720*/  UIADD3 UR17, UPT, UPT, UR9, -0x1, URZ ;  /* 0xffffffff09117890 */ /* 0x000fe4000fffe0ff */
[----:B------:R-:W-:-:S06]  /*7730*/  VIADD R11, R22, 0xffffffff ;  /* 0xffffffff160b7836 */ /* 0x000fcc0000000000 */
        /* <DEDUP_REMOVED lines=16> */
[C---:B0-----:R-:W-:Y:S01]  /*7840*/  @P0 IADD3 R3, PT, PT, R15.reuse, UR15, RZ ;  /* 0x0000000f0f030c10 */ /* 0x041fe2000fffe0ff */
        /* <DEDUP_REMOVED lines=8> */
.L_x_290:
[----:B------:R-:W-:Y:S05]  /*78d0*/  BSYNC.RECONVERGENT B1 ;  /* 0x0000000000017941 */ /* 0x000fea0003800200 */
.L_x_289:
        /* <DEDUP_REMOVED lines=8> */
.L_x_293:
[----:B---3--:R-:W-:Y:S01]  /*7960*/  IADD3 R2, PT, PT, R24, 0x4, RZ ;  /* 0x0000000418027810 */ /* 0x008fe20007ffe0ff */
[----:B------:R-:W-:-:S04]  /*7970*/  IMAD.U32 R23, RZ, RZ, UR15 ;  /* 0x0000000fff177e24 */ /* 0x000fc8000f8e00ff */
[----:B------:R-:W-:-:S04]  /*7980*/  IMAD R23, R2, R23, UR6 ;  /* 0x0000000602177e24 */ /* 0x000fc8000f8e0217 */
[----:B01----:R-:W-:-:S05]  /*7990*/  IMAD.WIDE.U32 R2, R23, 0x4, R42 ;  /* 0x0000000417027825 */ /* 0x003fca00078e002a */
[----:B------:R0:W2:Y:S01]  /*79a0*/  LDG.E R28, desc[UR12][R2.64] ;  /* 0x0000000c021c7981 */ /* 0x0000a2000c1e1900 */
[C---:B------:R-:W-:Y:S01]  /*79b0*/  IADD3 R14, PT, PT, R24.reuse, 0x8, RZ ;  /* 0x00000008180e7810 */ /* 0x040fe20007ffe0ff */
[----:B------:R-:W-:Y:S01]  /*79c0*/  VIADD R29, R24, 0xc ;  /* 0x0000000c181d7836 */ /* 0x000fe20000000000 */
[----:B------:R-:W-:Y:S02]  /*79d0*/  MOV R33, UR15 ;  /* 0x0000000f00217c02 */ /* 0x000fe40008000f00 */
[----:B------:R-:W-:-:S03]  /*79e0*/  MOV R37, UR15 ;  /* 0x0000000f00257c02 */ /* 0x000fc60008000f00 */
[----:B------:R-:W-:Y:S01]  /*79f0*/  IMAD R33, R14, R33, UR6 ;  /* 0x000000060e217e24 */ /* 0x000fe2000f8e0221 */
[----:B------:R-:W-:Y:S01]  /*7a00*/  MOV R14, UR15 ;  /* 0x0000000f000e7c02 */ /* 0x000fe20008000f00 */
[----:B------:R-:W-:Y:S02]  /*7a10*/  IMAD R37, R24, R37, UR6 ;  /* 0x0000000618257e24 */ /* 0x000fe4000f8e0225 */
[----:B------:R-:W-:Y:S01]  /*7a20*/  IMAD.WIDE.U32 R40, R33, 0x4, R42 ;  /* 0x0000000421287825 */ /* 0x000fe200078e002a */
[----:B------:R-:W-:-:S03]  /*7a30*/  IADD3 R23, PT, PT, R23, UR15, RZ ;  /* 0x0000000f17177c10 */ /* 0x000fc6000fffe0ff */
[----:B------:R-:W-:Y:S01]  /*7a40*/  IMAD R29, R29, R14, UR6 ;  /* 0x000000061d1d7e24 */ /* 0x000fe2000f8e020e */
[----:B------:R-:W-:Y:S01]  /*7a50*/  IADD3 R33, PT, PT, R33, UR15, RZ ;  /* 0x0000000f21217c10 */ /* 0x000fe2000fffe0ff */
[----:B------:R1:W3:Y:S01]  /*7a60*/  LDG.E R40, desc[UR12][R40.64] ;  /* 0x0000000c28287981 */ /* 0x0002e2000c1e1900 */
[----:B------:R-:W-:-:S04]  /*7a70*/  IMAD.WIDE.U32 R14, R37, 0x4, R42 ;  /* 0x00000004250e7825 */ /* 0x000fc800078e002a */
[--C-:B0-----:R-:W-:Y:S01]  /*7a80*/  IMAD.WIDE.U32 R2, R29, 0x4, R42.reuse ;  /* 0x000000041d027825 */ /* 0x101fe200078e002a */
[----:B------:R0:W4:Y:S03]  /*7a90*/  LDG.E R36, desc[UR12][R14.64] ;  /* 0x0000000c0e247981 */ /* 0x000126000c1e1900 */
[----:B------:R-:W-:Y:S01]  /*7aa0*/  VIADD R37, R37, UR15 ;  /* 0x0000000f25257c36 */ /* 0x000fe20008000000 */
[----:B-1----:R-:W-:Y:S01]  /*7ab0*/  IADD3 R41, PT, PT, R23, UR15, RZ ;  /* 0x0000000f17297c10 */ /* 0x002fe2000fffe0ff */
[----:B------:R1:W5:Y:S04]  /*7ac0*/  LDG.E R26, desc[UR12][R2.64] ;  /* 0x0000000c021a7981 */ /* 0x000368000c1e1900 */
[----:B------:R-:W-:-:S04]  /*7ad0*/  IMAD.WIDE.U32 R44, R41, 0x4, R42 ;  /* 0x00000004292c7825 */ /* 0x000fc800078e002a */
[--C-:B0-----:R-:W-:Y:S02]  /*7ae0*/  IMAD.WIDE.U32 R14, R23, 0x4, R42.reuse ;  /* 0x00000004170e7825 */ /* 0x101fe400078e002a */
[----:B------:R0:W5:Y:S02]  /*7af0*/  LDG.E R44, desc[UR12][R44.64] ;  /* 0x0000000c2c2c7981 */ /* 0x000164000c1e1900 */
[C-C-:B-1----:R-:W-:Y:S01]  /*7b00*/  IMAD.WIDE.U32 R2, R33.reuse, 0x4, R42.reuse ;  /* 0x0000000421027825 */ /* 0x142fe200078e002a */
[----:B------:R-:W-:Y:S01]  /*7b10*/  IADD3 R33, PT, PT, R33, UR15, RZ ;  /* 0x0000000f21217c10 */ /* 0x000fe2000fffe0ff */
[----:B------:R1:W5:Y:S02]  /*7b20*/  LDG.E R23, desc[UR12][R14.64] ;  /* 0x0000000c0e177981 */ /* 0x000364000c1e1900 */
[C-C-:B------:R-:W-:Y:S01]  /*7b30*/  IMAD.WIDE.U32 R34, R37.reuse, 0x4, R42.reuse ;  /* 0x0000000425227825 */ /* 0x140fe200078e002a */
[----:B------:R-:W-:Y:S01]  /*7b40*/  IADD3 R37, PT, PT, R37, UR15, RZ ;  /* 0x0000000f25257c10 */ /* 0x000fe2000fffe0ff */
[----:B------:R1:W5:Y:S01]  /*7b50*/  LDG.E R39, desc[UR12][R2.64] ;  /* 0x0000000c02277981 */ /* 0x000362000c1e1900 */
[----:B0-----:R-:W-:Y:S01]  /*7b60*/  IADD3 R45, PT, PT, R33, UR15, RZ ;  /* 0x0000000f212d7c10 */ /* 0x001fe2000fffe0ff */
[----:B------:R-:W-:Y:S01]  /*7b70*/  VIADD R41, R41, UR15 ;  /* 0x0000000f29297c36 */ /* 0x000fe20008000000 */
[----:B------:R-:W-:Y:S01]  /*7b80*/  IADD3 R29, PT, PT, R29, UR15, RZ ;  /* 0x0000000f1d1d7c10 */ /* 0x000fe2000fffe0ff */
[----:B------:R-:W5:Y:S01]  /*7b90*/  LDG.E R35, desc[UR12][R34.64] ;  /* 0x0000000c22237981 */ /* 0x000f62000c1e1900 */
[----:B-1----:R-:W-:-:S04]  /*7ba0*/  IMAD.WIDE.U32 R14, R33, 0x4, R42 ;  /* 0x00000004210e7825 */ /* 0x002fc800078e002a */
[C---:B------:R-:W-:Y:S01]  /*7bb0*/  IMAD.WIDE.U32 R2, R37.reuse, 0x4, R42 ;  /* 0x0000000425027825 */ /* 0x040fe200078e002a */
[----:B------:R0:W5:Y:S01]  /*7bc0*/  LDG.E R38, desc[UR12][R14.64] ;  /* 0x0000000c0e267981 */ /* 0x000162000c1e1900 */
[----:B------:R-:W-:-:S03]  /*7bd0*/  IADD3 R37, PT, PT, R37, UR15, RZ ;  /* 0x0000000f25257c10 */ /* 0x000fc6000fffe0ff */
[----:B------:R1:W5:Y:S01]  /*7be0*/  LDG.E R34, desc[UR12][R2.64] ;  /* 0x0000000c02227981 */ /* 0x000362000c1e1900 */
[----:B0-----:R-:W-:-:S04]  /*7bf0*/  IMAD.WIDE.U32 R14, R45, 0x4, R42 ;  /* 0x000000042d0e7825 */ /* 0x001fc800078e002a */
[--C-:B-1----:R-:W-:Y:S02]  /*7c00*/  IMAD.WIDE.U32 R2, R37, 0x4, R42.reuse ;  /* 0x0000000425027825 */ /* 0x102fe400078e002a */
[----:B------:R0:W5:Y:S02]  /*7c10*/  LDG.E R37, desc[UR12][R14.64] ;  /* 0x0000000c0e257981 */ /* 0x000164000c1e1900 */
[--C-:B------:R-:W-:Y:S01]  /*7c20*/  IMAD.WIDE.U32 R32, R41, 0x4, R42.reuse ;  /* 0x0000000429207825 */ /* 0x100fe200078e002a */
[----:B------:R-:W-:Y:S01]  /*7c30*/  LEA R45, R24, UR11, 0x2 ;  /* 0x0000000b182d7c11 */ /* 0x000fe2000f8e10ff */
[----:B------:R-:W5:Y:S04]  /*7c40*/  LDG.E R2, desc[UR12][R2.64] ;  /* 0x0000000c02027981 */ /* 0x000f68000c1e1900 */
[----:B------:R1:W5:Y:S01]  /*7c50*/  LDG.E R41, desc[UR12][R32.64] ;  /* 0x0000000c20297981 */ /* 0x000362000c1e1900 */
[----:B0-----:R-:W-:-:S04]  /*7c60*/  IMAD.WIDE.U32 R14, R29, 0x4, R42 ;  /* 0x000000041d0e7825 */ /* 0x001fc800078e002a */
[----:B------:R-:W-:Y:S02]  /*7c70*/  VIADD R29, R29, UR15 ;  /* 0x0000000f1d1d7c36 */ /* 0x000fe40008000000 */
[----:B------:R-:W5:Y:S03]  /*7c80*/  LDG.E R14, desc[UR12][R14.64] ;  /* 0x0000000c0e0e7981 */ /* 0x000f66000c1e1900 */
[----:B-1----:R-:W-:-:S05]  /*7c90*/  IADD3 R33, PT, PT, R29, UR15, RZ ;  /* 0x0000000f1d217c10 */ /* 0x002fca000fffe0ff */
[----:B------:R-:W-:-:S06]  /*7ca0*/  IMAD.WIDE.U32 R32, R33, 0x4, R42 ;  /* 0x0000000421207825 */ /* 0x000fcc00078e002a */
[----:B------:R-:W5:Y:S04]  /*7cb0*/  LDG.E R32, desc[UR12][R32.64] ;  /* 0x0000000c20207981 */ /* 0x000f68000c1e1900 */
[----:B--2---:R0:W-:Y:S02]  /*7cc0*/  STS [R45+0x10], R28 ;  /* 0x0000101c2d007388 */ /* 0x0041e40000000800 */
[----:B0-----:R-:W-:-:S06]  /*7cd0*/  IMAD.WIDE.U32 R28, R29, 0x4, R42 ;  /* 0x000000041d1c7825 */ /* 0x001fcc00078e002a */
[----:B------:R-:W2:Y:S01]  /*7ce0*/  LDG.E R29, desc[UR12][R28.64] ;  /* 0x0000000c1c1d7981 */ /* 0x000ea2000c1e1900 */
[----:B------:R-:W-:-:S03]  /*7cf0*/  IADD3 R24, PT, PT, R24, 0x10, RZ ;  /* 0x0000001018187810 */ /* 0x000fc60007ffe0ff */
[----:B---3--:R3:W-:Y:S04]  /*7d00*/  STS [R45+0x20], R40 ;  /* 0x000020282d007388 */ /* 0x0087e80000000800 */
[----:B----4-:R3:W-:Y:S04]  /*7d10*/  STS [R45], R36 ;  /* 0x000000242d007388 */ /* 0x0107e80000000800 */
[----:B-----5:R3:W-:Y:S01]  /*7d20*/  STS [R45+0x30], R26 ;  /* 0x0000301a2d007388 */ /* 0x0207e20000000800 */
        /* <DEDUP_REMOVED lines=14> */
.L_x_292:
[----:B------:R-:W-:Y:S05]  /*7e10*/  BSYNC.RECONVERGENT B1 ;  /* 0x0000000000017941 */ /* 0x000fea0003800200 */
.L_x_291:
[----:B------:R-:W-:Y:S01]  /*7e20*/  IADD3 R0, PT, PT, R9, -R24, RZ ;  /* 0x8000001809007210 */ /* 0x000fe20007ffe0ff */
[----:B------:R-:W-:Y:S03]  /*7e30*/  BSSY.RECONVERGENT B1, `(.L_x_294) ;  /* 0x0000029000017945 */ /* 0x000fe60003800200 */
[----:B------:R-:W-:-:S13]  /*7e40*/  ISETP.GT.AND P2, PT, R0, 0x4, PT ;  /* 0x000000040000780c */ /* 0x000fda0003f44270 */
[----:B------:R-:W-:Y:S05]  /*7e50*/  @!P2 BRA `(.L_x_295) ;  /* 0x000000000098a947 */ /* 0x000fea0003800000 */
[----:B---3--:R-:W-:Y:S01]  /*7e60*/  IMAD.U32 R41, RZ, RZ, UR15 ;  /* 0x0000000fff297e24 */ /* 0x008fe2000f8e00ff */
[C---:B------:R-:W-:Y:S02]  /*7e70*/  IADD3 R0, PT, PT, R24.reuse, 0x4, RZ ;  /* 0x0000000418007810 */ /* 0x040fe40007ffe0ff */
[----:B------:R-:W-:Y:S01]  /*7e80*/  MOV R33, UR15 ;  /* 0x0000000f00217c02 */ /* 0x000fe20008000f00 */
[----:B------:R-:W-:-:S04]  /*7e90*/  IMAD R41, R24, R41, UR6 ;  /* 0x0000000618297e24 */ /* 0x000fc8000f8e0229 */
[----:B------:R-:W-:Y:S01]  /*7ea0*/  IMAD R33, R0, R33, UR6 ;  /* 0x0000000600217e24 */ /* 0x000fe2000f8e0221 */
[C---:B------:R-:W-:Y:S01]  /*7eb0*/  IADD3 R39, PT, PT, R41.reuse, UR15, RZ ;  /* 0x0000000f29277c10 */ /* 0x040fe2000fffe0ff */
[----:B------:R-:W-:-:S03]  /*7ec0*/  IMAD.WIDE.U32 R40, R41, 0x4, R42 ;  /* 0x0000000429287825 */ /* 0x000fc600078e002a */
[----:B------:R-:W-:Y:S01]  /*7ed0*/  IADD3 R29, PT, PT, R33, UR15, RZ ;  /* 0x0000000f211d7c10 */ /* 0x000fe2000fffe0ff */
[C---:B01----:R-:W-:Y:S02]  /*7ee0*/  VIADD R3, R39.reuse, UR15 ;  /* 0x0000000f27037c36 */ /* 0x043fe40008000000 */
[--C-:B------:R-:W-:Y:S01]  /*7ef0*/  IMAD.WIDE.U32 R38, R39, 0x4, R42.reuse ;  /* 0x0000000427267825 */ /* 0x100fe200078e002a */
[----:B------:R-:W-:Y:S01]  /*7f00*/  IADD3 R15, PT, PT, R29, UR15, RZ ;  /* 0x0000000f1d0f7c10 */ /* 0x000fe2000fffe0ff */
[----:B------:R-:W2:Y:S01]  /*7f10*/  LDG.E R40, desc[UR12][R40.64] ;  /* 0x0000000c28287981 */ /* 0x000ea2000c1e1900 */
[C---:B------:R-:W-:Y:S01]  /*7f20*/  IADD3 R35, PT, PT, R3.reuse, UR15, RZ ;  /* 0x0000000f03237c10 */ /* 0x040fe2000fffe0ff */
[----:B------:R-:W-:Y:S02]  /*7f30*/  IMAD.WIDE.U32 R36, R3, 0x4, R42 ;  /* 0x0000000403247825 */ /* 0x000fe400078e002a */
[----:B------:R-:W3:Y:S02]  /*7f40*/  LDG.E R38, desc[UR12][R38.64] ;  /* 0x0000000c26267981 */ /* 0x000ee4000c1e1900 */
[----:B------:R-:W-:-:S02]  /*7f50*/  VIADD R3, R15, UR15 ;  /* 0x0000000f0f037c36 */ /* 0x000fc40008000000 */
[--C-:B------:R-:W-:Y:S01]  /*7f60*/  IMAD.WIDE.U32 R34, R35, 0x4, R42.reuse ;  /* 0x0000000423227825 */ /* 0x100fe200078e002a */
[----:B------:R-:W4:Y:S03]  /*7f70*/  LDG.E R36, desc[UR12][R36.64] ;  /* 0x0000000c24247981 */ /* 0x000f26000c1e1900 */
[--C-:B------:R-:W-:Y:S02]  /*7f80*/  IMAD.WIDE.U32 R32, R33, 0x4, R42.reuse ;  /* 0x0000000421207825 */ /* 0x100fe400078e002a */
[----:B------:R-:W5:Y:S02]  /*7f90*/  LDG.E R34, desc[UR12][R34.64] ;  /* 0x0000000c22227981 */ /* 0x000f64000c1e1900 */
[--C-:B------:R-:W-:Y:S02]  /*7fa0*/  IMAD.WIDE.U32 R28, R29, 0x4, R42.reuse ;  /* 0x000000041d1c7825 */ /* 0x100fe400078e002a */
[----:B------:R-:W5:Y:S02]  /*7fb0*/  LDG.E R32, desc[UR12][R32.64] ;  /* 0x0000000c20207981 */ /* 0x000f64000c1e1900 */
[----:B------:R-:W-:-:S02]  /*7fc0*/  IMAD.WIDE.U32 R14, R15, 0x4, R42 ;  /* 0x000000040f0e7825 */ /* 0x000fc400078e002a */
[----:B------:R-:W5:Y:S02]  /*7fd0*/  LDG.E R28, desc[UR12][R28.64] ;  /* 0x0000000c1c1c7981 */ /* 0x000f64000c1e1900 */
[----:B------:R-:W-:Y:S02]  /*7fe0*/  IMAD.WIDE.U32 R2, R3, 0x4, R42 ;  /* 0x0000000403027825 */ /* 0x000fe400078e002a */
[----:B------:R-:W5:Y:S04]  /*7ff0*/  LDG.E R14, desc[UR12][R14.64] ;  /* 0x0000000c0e0e7981 */ /* 0x000f68000c1e1900 */
[----:B------:R-:W5:Y:S01]  /*8000*/  LDG.E R2, desc[UR12][R2.64] ;  /* 0x0000000c02027981 */ /* 0x000f62000c1e1900 */
[----:B------:R-:W-:Y:S02]  /*8010*/  LEA R23, R24, UR11, 0x2 ;  /* 0x0000000b18177c11 */ /* 0x000fe4000f8e10ff */
[----:B------:R-:W-:-:S02]  /*8020*/  PLOP3.LUT P0, PT, PT, PT, PT, 0x8, 0x80 ;  /* 0x000000000080781c */ /* 0x000fc40003f0e170 */
        /* <DEDUP_REMOVED lines=9> */
.L_x_295:
[----:B------:R-:W-:Y:S05]  /*80c0*/  BSYNC.RECONVERGENT B1 ;  /* 0x0000000000017941 */ /* 0x000fea0003800200 */
.L_x_294:
[----:B------:R-:W-:-:S13]  /*80d0*/  ISETP.LT.OR P0, PT, R24, R9, P0 ;  /* 0x000000091800720c */ /* 0x000fda0000701670 */
[----:B------:R-:W-:Y:S05]  /*80e0*/  @!P0 BRA `(.L_x_288) ;  /* 0x0000000000488947 */ /* 0x000fea0003800000 */
[----:B------:R-:W-:-:S05]  /*80f0*/  MOV R33, UR15 ;  /* 0x0000000f00217c02 */ /* 0x000fca0008000f00 */
[----:B------:R-:W-:-:S05]  /*8100*/  IMAD R33, R24, R33, UR6 ;  /* 0x0000000618217e24 */ /* 0x000fca000f8e0221 */
[C---:B---3--:R-:W-:Y:S01]  /*8110*/  IADD3 R29, PT, PT, R33.reuse, UR15, RZ ;  /* 0x0000000f211d7c10 */ /* 0x048fe2000fffe0ff */
[----:B--2---:R-:W-:-:S04]  /*8120*/  IMAD.WIDE.U32 R32, R33, 0x4, R42 ;  /* 0x0000000421207825 */ /* 0x004fc800078e002a */
[C---:B-1----:R-:W-:Y:S02]  /*8130*/  VIADD R15, R29.reuse, UR15 ;  /* 0x0000000f1d0f7c36 */ /* 0x042fe40008000000 */
[--C-:B------:R-:W-:Y:S01]  /*8140*/  IMAD.WIDE.U32 R28, R29, 0x4, R42.reuse ;  /* 0x000000041d1c7825 */ /* 0x100fe200078e002a */
[----:B------:R-:W2:Y:S02]  /*8150*/  LDG.E R32, desc[UR12][R32.64] ;  /* 0x0000000c20207981 */ /* 0x000ea4000c1e1900 */
[C---:B0-----:R-:W-:Y:S01]  /*8160*/  IADD3 R3, PT, PT, R15.reuse, UR15, RZ ;  /* 0x0000000f0f037c10 */ /* 0x041fe2000fffe0ff */
[--C-:B------:R-:W-:Y:S02]  /*8170*/  IMAD.WIDE.U32 R14, R15, 0x4, R42.reuse ;  /* 0x000000040f0e7825 */ /* 0x100fe400078e002a */
[----:B------:R-:W3:Y:S02]  /*8180*/  LDG.E R28, desc[UR12][R28.64] ;  /* 0x0000000c1c1c7981 */ /* 0x000ee4000c1e1900 */
[----:B------:R-:W-:-:S02]  /*8190*/  IMAD.WIDE.U32 R2, R3, 0x4, R42 ;  /* 0x0000000403027825 */ /* 0x000fc400078e002a */
[----:B------:R-:W4:Y:S04]  /*81a0*/  LDG.E R14, desc[UR12][R14.64] ;  /* 0x0000000c0e0e7981 */ /* 0x000f28000c1e1900 */
[----:B------:R-:W5:Y:S01]  /*81b0*/  LDG.E R2, desc[UR12][R2.64] ;  /* 0x0000000c02027981 */ /* 0x000f62000c1e1900 */
[----:B------:R-:W-:-:S05]  /*81c0*/  LEA R23, R24, UR11, 0x2 ;  /* 0x0000000b18177c11 */ /* 0x000fca000f8e10ff */
[----:B--2---:R0:W-:Y:S04]  /*81d0*/  STS [R23], R32 ;  /* 0x0000002017007388 */ /* 0x0041e80000000800 */
[----:B---3--:R0:W-:Y:S04]  /*81e0*/  STS [R23+0x4], R28 ;  /* 0x0000041c17007388 */ /* 0x0081e80000000800 */
[----:B----4-:R0:W-:Y:S04]  /*81f0*/  STS [R23+0x8], R14 ;  /* 0x0000080e17007388 */ /* 0x0101e80000000800 */
[----:B-----5:R0:W-:Y:S02]  /*8200*/  STS [R23+0xc], R2 ;  /* 0x00000c0217007388 */ /* 0x0201e40000000800 */
.L_x_288:
[----:B------:R-:W-:Y:S05]  /*8210*/  BSYNC.RECONVERGENT B0 ;  /* 0x0000000000007941 */ /* 0x000fea0003800200 */
.L_x_287:
[----:B------:R-:W-:Y:S01]  /*8220*/  BAR.SYNC.DEFER_BLOCKING 0x0 ;  /* 0x0000000000007b1d */ /* 0x000fe20000010000 */
[----:B------:R-:W-:Y:S01]  /*8230*/  UISETP.GE.AND UP0, UPT, UR4, UR15, UPT ;  /* 0x0000000f0400728c */ /* 0x000fe2000bf06270 */
[----:B0-23--:R-:W-:-:S08]  /*8240*/  HFMA2 R2, -RZ, RZ, 0, 0 ;  /* 0x00000000ff027431 */ /* 0x00dfd000000001ff */
[----:B------:R-:W-:Y:S05]  /*8250*/  BRA.U UP0, `(.L_x_296) ;  /* 0x0000000500747547 */ /* 0x000fea000b800000 */
[----:B------:R-:W-:Y:S01]  /*8260*/  UISETP.GE.U32.AND UP2, UPT, UR16, 0xf, UPT ;  /* 0x0000000f1000788c */ /* 0x000fe2000bf46070 */
[----:B------:R-:W-:Y:S01]  /*8270*/  MOV R2, RZ ;  /* 0x000000ff00027202 */ /* 0x000fe20000000f00 */
[----:B------:R-:W-:Y:S01]  /*8280*/  ULOP3.LUT UP1, URZ, UR8, 0xf, URZ, 0xc0, !UPT ;  /* 0x0000000f08ff7892 */ /* 0x000fe2000f82c0ff */
[----:B------:R-:W-:-:S06]  /*8290*/  UMOV UR7, UR4 ;  /* 0x0000000400077c82 */ /* 0x000fcc0008000000 */
[----:B------:R-:W-:Y:S05]  /*82a0*/  BRA.U !UP2, `(.L_x_297) ;  /* 0x000000010aa07547 */ /* 0x000fea000b800000 */
[----:B------:R-:W-:Y:S01]  /*82b0*/  IMAD.MOV.U32 R2, RZ, RZ, RZ ;  /* 0x000000ffff027224 */ /* 0x000fe200078e00ff */
[----:B------:R-:W-:Y:S01]  /*82c0*/  ULOP3.LUT UR19, UR8, 0xfffffff0, URZ, 0xc0, !UPT ;  /* 0xfffffff008137892 */ /* 0x000fe2000f8ec0ff */
[----:B------:R-:W-:-:S11]  /*82d0*/  UMOV UR7, UR4 ;  /* 0x0000000400077c82 */ /* 0x000fd60008000000 */
.L_x_298:
[----:B------:R-:W-:Y:S02]  /*82e0*/  ULEA UR14, UR7, UR11, 0x2 ;  /* 0x0000000b070e7291 */ /* 0x000fe4000f8e10ff */
[----:B------:R-:W-:-:S07]  /*82f0*/  UIADD3 UR7, UPT, UPT, UR7, 0x10, URZ ;  /* 0x0000001007077890 */ /* 0x000fce000fffe0ff */
[----:B------:R-:W0:Y:S04]  /*8300*/  LDS R23, [UR14] ;  /* 0x0000000eff177984 */ /* 0x000e280008000800 */
[----:B------:R-:W2:Y:S04]  /*8310*/  LDS R14, [UR14+0x4] ;  /* 0x0000040eff0e7984 */ /* 0x000ea80008000800 */
[----:B------:R-:W3:Y:S04]  /*8320*/  LDS R26, [UR14+0x8] ;  /* 0x0000080eff1a7984 */ /* 0x000ee80008000800 */
[----:B------:R-:W4:Y:S04]  /*8330*/  LDS R29, [UR14+0xc] ;  /* 0x00000c0eff1d7984 */ /* 0x000f280008000800 */
[----:B------:R-:W5:Y:S04]  /*8340*/  LDS R33, [UR14+0x10] ;  /* 0x0000100eff217984 */ /* 0x000f680008000800 */
[----:B------:R-:W5:Y:S04]  /*8350*/  LDS R35, [UR14+0x14] ;  /* 0x0000140eff237984 */ /* 0x000f680008000800 */
[----:B------:R-:W5:Y:S04]  /*8360*/  LDS R24, [UR14+0x18] ;  /* 0x0000180eff187984 */ /* 0x000f680008000800 */
[----:B-1----:R-:W1:Y:S04]  /*8370*/  LDS R15, [UR14+0x1c] ;  /* 0x00001c0eff0f7984 */ /* 0x002e680008000800 */
[----:B------:R-:W1:Y:S04]  /*8380*/  LDS R3, [UR14+0x20] ;  /* 0x0000200eff037984 */ /* 0x000e680008000800 */
[----:B------:R-:W1:Y:S01]  /*8390*/  LDS R0, [UR14+0x24] ;  /* 0x0000240eff007984 */ /* 0x000e620008000800 */
[----:B0-----:R-:W-:-:S03]  /*83a0*/  FFMA R23, R23, R23, R2 ;  /* 0x0000001717177223 */ /* 0x001fc60000000002 */
[----:B------:R-:W-:Y:S01]  /*83b0*/  LDS R37, [UR14+0x3c] ;  /* 0x00003c0eff257984 */ /* 0x000fe20008000800 */
[----:B--2---:R-:W-:-:S03]  /*83c0*/  FFMA R23, R14, R14, R23 ;  /* 0x0000000e0e177223 */ /* 0x004fc60000000017 */
[----:B------:R-:W0:Y:S01]  /*83d0*/  LDS R2, [UR14+0x28] ;  /* 0x0000280eff027984 */ /* 0x000e220008000800 */
[----:B---3--:R-:W-:-:S03]  /*83e0*/  FFMA R26, R26, R26, R23 ;  /* 0x0000001a1a1a7223 */ /* 0x008fc60000000017 */
[----:B------:R-:W2:Y:S01]  /*83f0*/  LDS R14, [UR14+0x2c] ;  /* 0x00002c0eff0e7984 */ /* 0x000ea20008000800 */
[----:B----4-:R-:W-:-:S03]  /*8400*/  FFMA R26, R29, R29, R26 ;  /* 0x0000001d1d1a7223 */ /* 0x010fc6000000001a */
[----:B------:R-:W3:Y:S01]  /*8410*/  LDS R23, [UR14+0x30] ;  /* 0x0000300eff177984 */ /* 0x000ee20008000800 */
[----:B-----5:R-:W-:-:S03]  /*8420*/  FFMA R26, R33, R33, R26 ;  /* 0x00000021211a7223 */ /* 0x020fc6000000001a */
[----:B------:R-:W4:Y:S01]  /*8430*/  LDS R29, [UR14+0x34] ;  /* 0x0000340eff1d7984 */ /* 0x000f220008000800 */
[----:B------:R-:W-:-:S03]  /*8440*/  FFMA R35, R35, R35, R26 ;  /* 0x0000002323237223 */ /* 0x000fc6000000001a */
[----:B------:R-:W5:Y:S01]  /*8450*/  LDS R33, [UR14+0x38] ;  /* 0x0000380eff217984 */ /* 0x000f620008000800 */
[----:B------:R-:W-:Y:S01]  /*8460*/  UIADD3 UR14, UPT, UPT, UR18, UR7, URZ ;  /* 0x00000007120e7290 */ /* 0x000fe2000fffe0ff */
[----:B------:R-:W-:-:S03]  /*8470*/  FFMA R24, R24, R24, R35 ;  /* 0x0000001818187223 */ /* 0x000fc60000000023 */
[----:B------:R-:W-:Y:S01]  /*8480*/  UISETP.NE.AND UP2, UPT, UR14, UR19, UPT ;  /* 0x000000130e00728c */ /* 0x000fe2000bf45270 */
[----:B-1----:R-:W-:-:S04]  /*8490*/  FFMA R24, R15, R15, R24 ;  /* 0x0000000f0f187223 */ /* 0x002fc80000000018 */
[----:B------:R-:W-:-:S04]  /*84a0*/  FFMA R3, R3, R3, R24 ;  /* 0x0000000303037223 */ /* 0x000fc80000000018 */
[----:B------:R-:W-:-:S04]  /*84b0*/  FFMA R3, R0, R0, R3 ;  /* 0x0000000000037223 */ /* 0x000fc80000000003 */
[----:B0-----:R-:W-:-:S04]  /*84c0*/  FFMA R3, R2, R2, R3 ;  /* 0x0000000202037223 */ /* 0x001fc80000000003 */
[----:B--2---:R-:W-:-:S04]  /*84d0*/  FFMA R14, R14, R14, R3 ;  /* 0x0000000e0e0e7223 */ /* 0x004fc80000000003 */
[----:B---3--:R-:W-:-:S04]  /*84e0*/  FFMA R14, R23, R23, R14 ;  /* 0x00000017170e7223 */ /* 0x008fc8000000000e */
[----:B----4-:R-:W-:-:S04]  /*84f0*/  FFMA R14, R29, R29, R14 ;  /* 0x0000001d1d0e7223 */ /* 0x010fc8000000000e */
[----:B-----5:R-:W-:-:S04]  /*8500*/  FFMA R14, R33, R33, R14 ;  /* 0x00000021210e7223 */ /* 0x020fc8000000000e */
[----:B------:R-:W-:Y:S01]  /*8510*/  FFMA R2, R37, R37, R14 ;  /* 0x0000002525027223 */ /* 0x000fe2000000000e */
[----:B------:R-:W-:Y:S06]  /*8520*/  BRA.U UP2, `(.L_x_298) ;  /* 0xfffffffd026c7547 */ /* 0x000fec000b83ffff */
.L_x_297:
[----:B------:R-:W-:Y:S05]  /*8530*/  BRA.U !UP1, `(.L_x_296) ;  /* 0x0000000109bc7547 */ /* 0x000fea000b800000 */
[----:B------:R-:W-:Y:S02]  /*8540*/  UISETP.GE.U32.AND UP1, UPT, UR17, 0x7, UPT ;  /* 0x000000071100788c */ /* 0x000fe4000bf26070 */
[----:B------:R-:W-:-:S07]  /*8550*/  ULOP3.LUT UP2, URZ, UR9, 0x7, URZ, 0xc0, !UPT ;  /* 0x0000000709ff7892 */ /* 0x000fce000f84c0ff */
[----:B------:R-:W-:Y:S05]  /*8560*/  BRA.U !UP1, `(.L_x_299) ;  /* 0x0000000109487547 */ /* 0x000fea000b800000 */
[----:B------:R-:W-:Y:S02]  /*8570*/  ULEA UR14, UR7, UR11, 0x2 ;  /* 0x0000000b070e7291 */ /* 0x000fe4000f8e10ff */
[----:B------:R-:W-:-:S07]  /*8580*/  UIADD3 UR7, UPT, UPT, UR7, 0x8, URZ ;  /* 0x0000000807077890 */ /* 0x000fce000fffe0ff */
[----:B-1----:R-:W0:Y:S04]  /*8590*/  LDS R3, [UR14] ;  /* 0x0000000eff037984 */ /* 0x002e280008000800 */
[----:B------:R-:W1:Y:S04]  /*85a0*/  LDS R15, [UR14+0x4] ;  /* 0x0000040eff0f7984 */ /* 0x000e680008000800 */
[----:B------:R-:W2:Y:S04]  /*85b0*/  LDS R23, [UR14+0x8] ;  /* 0x0000080eff177984 */ /* 0x000ea80008000800 */
[----:B------:R-:W3:Y:S04]  /*85c0*/  LDS R29, [UR14+0xc] ;  /* 0x00000c0eff1d7984 */ /* 0x000ee80008000800 */
[----:B------:R-:W4:Y:S04]  /*85d0*/  LDS R33, [UR14+0x10] ;  /* 0x0000100eff217984 */ /* 0x000f280008000800 */
[----:B------:R-:W5:Y:S04]  /*85e0*/  LDS R35, [UR14+0x14] ;  /* 0x0000140eff237984 */ /* 0x000f680008000800 */
[----:B------:R-:W5:Y:S04]  /*85f0*/  LDS R37, [UR14+0x18] ;  /* 0x0000180eff257984 */ /* 0x000f680008000800 */
[----:B------:R-:W5:Y:S01]  /*8600*/  LDS R39, [UR14+0x1c] ;  /* 0x00001c0eff277984 */ /* 0x000f620008000800 */
        /* <DEDUP_REMOVED lines=8> */
.L_x_299:
[----:B------:R-:W-:Y:S05]  /*8690*/  BRA.U !UP2, `(.L_x_296) ;  /* 0x000000010a647547 */ /* 0x000fea000b800000 */
[----:B------:R-:W-:Y:S02]  /*86a0*/  ISETP.GE.U32.AND P0, PT, R11, 0x3, PT ;  /* 0x000000030b00780c */ /* 0x000fe40003f06070 */
[----:B------:R-:W-:-:S04]  /*86b0*/  LOP3.LUT R0, R22, 0x3, RZ, 0xc0, !PT ;  /* 0x0000000316007812 */ /* 0x000fc800078ec0ff */
[----:B------:R-:W-:-:S07]  /*86c0*/  ISETP.NE.AND P2, PT, R0, RZ, PT ;  /* 0x000000ff0000720c */ /* 0x000fce0003f45270 */
[----:B------:R-:W-:Y:S06]  /*86d0*/  @!P0 BRA `(.L_x_300) ;  /* 0x0000000000288947 */ /* 0x000fec0003800000 */
[----:B------:R-:W-:Y:S02]  /*86e0*/  ULEA UR14, UR7, UR11, 0x2 ;  /* 0x0000000b070e7291 */ /* 0x000fe4000f8e10ff */
[----:B------:R-:W-:-:S07]  /*86f0*/  UIADD3 UR7, UPT, UPT, UR7, 0x4, URZ ;  /* 0x0000000407077890 */ /* 0x000fce000fffe0ff */
[----:B-1----:R-:W0:Y:S04]  /*8700*/  LDS R3, [UR14] ;  /* 0x0000000eff037984 */ /* 0x002e280008000800 */
[----:B------:R-:W1:Y:S04]  /*8710*/  LDS R15, [UR14+0x4] ;  /* 0x0000040eff0f7984 */ /* 0x000e680008000800 */
[----:B------:R-:W2:Y:S04]  /*8720*/  LDS R23, [UR14+0x8] ;  /* 0x0000080eff177984 */ /* 0x000ea80008000800 */
[----:B------:R-:W3:Y:S01]  /*8730*/  LDS R29, [UR14+0xc] ;  /* 0x00000c0eff1d7984 */ /* 0x000ee20008000800 */
[----:B0-----:R-:W-:-:S04]  /*8740*/  FFMA R2, R3, R3, R2 ;  /* 0x0000000303027223 */ /* 0x001fc80000000002 */
[----:B-1----:R-:W-:-:S04]  /*8750*/  FFMA R2, R15, R15, R2 ;  /* 0x0000000f0f027223 */ /* 0x002fc80000000002 */
[----:B--2---:R-:W-:-:S04]  /*8760*/  FFMA R2, R23, R23, R2 ;  /* 0x0000001717027223 */ /* 0x004fc80000000002 */
[----:B---3--:R-:W-:-:S07]  /*8770*/  FFMA R2, R29, R29, R2 ;  /* 0x0000001d1d027223 */ /* 0x008fce0000000002 */
.L_x_300:
[----:B------:R-:W-:Y:S05]  /*8780*/  @!P2 BRA `(.L_x_296) ;  /* 0x000000000028a947 */ /* 0x000fea0003800000 */
[----:B------:R-:W-:Y:S01]  /*8790*/  ULEA UR7, UR7, UR11, 0x2 ;  /* 0x0000000b07077291 */ /* 0x000fe2000f8e10ff */
[----:B------:R-:W-:-:S08]  /*87a0*/  ISETP.NE.AND P0, PT, R0, 0x1, PT ;  /* 0x000000010000780c */ /* 0x000fd00003f05270 */
[----:B-1----:R-:W0:Y:S02]  /*87b0*/  LDS R3, [UR7] ;  /* 0x00000007ff037984 */ /* 0x002e240008000800 */
[----:B0-----:R-:W-:-:S03]  /*87c0*/  FFMA R2, R3, R3, R2 ;  /* 0x0000000303027223 */ /* 0x001fc60000000002 */
[----:B------:R-:W-:Y:S05]  /*87d0*/  @!P0 BRA `(.L_x_296) ;  /* 0x0000000000148947 */ /* 0x000fea0003800000 */
[----:B------:R-:W-:Y:S01]  /*87e0*/  ISETP.NE.AND P0, PT, R0, 0x2, PT ;  /* 0x000000020000780c */ /* 0x000fe20003f05270 */
[----:B------:R-:W0:-:S12]  /*87f0*/  LDS R3, [UR7+0x4] ;  /* 0x00000407ff037984 */ /* 0x000e180008000800 */
[----:B------:R-:W1:Y:S01]  /*8800*/  @P0 LDS R15, [UR7+0x8] ;  /* 0x00000807ff0f0984 */ /* 0x000e620008000800 */
[----:B0-----:R-:W-:-:S04]  /*8810*/  FFMA R2, R3, R3, R2 ;  /* 0x0000000303027223 */ /* 0x001fc80000000002 */
[----:B-1----:R-:W-:-:S07]  /*8820*/  @P0 FFMA R2, R15, R15, R2 ;  /* 0x0000000f0f020223 */ /* 0x002fce0000000002 */
.L_x_296:
[----:B------:R-:W-:Y:S01]  /*8830*/  IADD3 R0, PT, PT, R2, -0xd000000, RZ ;  /* 0xf300000002007810 */ /* 0x000fe20007ffe0ff */
[----:B-1----:R0:W1:Y:S03]  /*8840*/  MUFU.RSQ R3, R2 ;  /* 0x0000000200037308 */ /* 0x0020660000001400 */
[----:B------:R-:W-:-:S13]  /*8850*/  ISETP.GT.U32.AND P0, PT, R0, 0x727fffff, PT ;  /* 0x727fffff0000780c */ /* 0x000fda0003f04070 */
[----:B0-----:R-:W-:Y:S05]  /*8860*/  @!P0 BRA `(.L_x_301) ;  /* 0x0000000000188947 */ /* 0x001fea0003800000 */
[----:B------:R-:W-:Y:S01]  /*8870*/  BSSY.RECONVERGENT B0, `(.L_x_302) ;  /* 0x0000003000007945 */ /* 0x000fe20003800200 */
[----:B------:R-:W-:-:S07]  /*8880*/  MOV R0, 0x88a0 ;  /* 0x000088a000007802 */ /* 0x000fce0000000f00 */
[----:B-1----:R-:W-:Y:S05]  /*8890*/  CALL.REL.NOINC `($__internal_4_$__cuda_sm20_sqrt_rn_f32_slowpath) ;  /* 0x000000c4003c7944 */ /* 0x002fea0003c00000 */
[----:B------:R-:W-:Y:S05]  /*88a0*/  BSYNC.RECONVERGENT B0 ;  /* 0x0000000000007941 */ /* 0x000fea0003800200 */
.L_x_302:
[----:B------:R-:W-:Y:S01]  /*88b0*/  MOV R23, R26 ;  /* 0x0000001a00177202 */ /* 0x000fe20000000f00 */
[----:B------:R-:W-:Y:S06]  /*88c0*/  BRA `(.L_x_303) ;  /* 0x0000000000107947 */ /* 0x000fec0003800000 */
.L_x_301:
[C---:B-1----:R-:W-:Y:S01]  /*88d0*/  FMUL.FTZ R23, R3.reuse, R2 ;  /* 0x0000000203177220 */ /* 0x042fe20000410000 */
[----:B------:R-:W-:-:S03]  /*88e0*/  FMUL.FTZ R0, R3, 0.5 ;  /* 0x3f00000003007820 */ /* 0x000fc60000410000 */
[----:B------:R-:W-:-:S04]  /*88f0*/  FFMA R2, -R23, R23, R2 ;  /* 0x0000001717027223 */ /* 0x000fc80000000102 */
[----:B------:R-:W-:-:S07]  /*8900*/  FFMA R23, R2, R0, R23 ;  /* 0x0000000002177223 */ /* 0x000fce0000000017 */
.L_x_303:
[----:B------:R-:W0:Y:S01]  /*8910*/  S2UR UR11, SR_CgaCtaId ;  /* 0x00000000000b79c3 */ /* 0x000e220000008800 */
[----:B------:R-:W-:Y:S01]  /*8920*/  UMOV UR7, 0x400 ;  /* 0x0000040000077882 */ /* 0x000fe20000000000 */
[----:B------:R-:W-:Y:S01]  /*8930*/  BSSY.RECONVERGENT B2, `(.L_x_304) ;  /* 0x000008b000027945 */ /* 0x000fe20003800200 */
[----:B0-----:R-:W-:-:S04]  /*8940*/  ULEA UR11, UR11, UR7, 0x18 ;  /* 0x000000070b0b7291 */ /* 0x001fc8000f8ec0ff */
[----:B------:R-:W-:Y:S01]  /*8950*/  ULEA UR11, UR6, UR11, 0x2 ;  /* 0x0000000b060b7291 */ /* 0x000fe2000f8e10ff */
[----:B------:R-:W-:Y:S11]  /*8960*/  @!P1 BRA `(.L_x_305) ;  /* 0x00000008001c9947 */ /* 0x000ff60003800000 */
[----:B------:R-:W0:Y:S01]  /*8970*/  LDS R3, [UR11+0x4] ;  /* 0x0000040bff037984 */ /* 0x000e220008000800 */
[----:B------:R-:W-:Y:S01]  /*8980*/  IADD3 R14, PT, PT, R9, -R18, RZ ;  /* 0x80000012090e7210 */ /* 0x000fe20007ffe0ff */
[----:B------:R-:W-:Y:S01]  /*8990*/  BSSY.RECONVERGENT B3, `(.L_x_306) ;  /* 0x000003b000037945 */ /* 0x000fe20003800200 */
[----:B------:R-:W-:Y:S02]  /*89a0*/  IMAD.MOV.U32 R24, RZ, RZ, R18 ;  /* 0x000000ffff187224 */ /* 0x000fe400078e0012 */
[----:B------:R-:W-:Y:S02]  /*89b0*/  LOP3.LUT P1, R14, R14, 0x3, RZ, 0xc0, !PT ;  /* 0x000000030e0e7812 */ /* 0x000fe4000782c0ff */
[----:B0-----:R-:W-:-:S04]  /*89c0*/  FSETP.GT.AND P0, PT, R3, RZ, PT ;  /* 0x000000ff0300720b */ /* 0x001fc80003f04000 */
[----:B------:R-:W-:-:S05]  /*89d0*/  FSEL R0, R23, -R23, P0 ;  /* 0x8000001717007208 */ /* 0x000fca0000000000 */
[----:B------:R-:W-:Y:S02]  /*89e0*/  FADD R3, R3, R0 ;  /* 0x0000000003037221 */ /* 0x000fe40000000000 */
        /* <DEDUP_REMOVED lines=13> */
[----:B------:R-:W-:-:S07]  /*8ac0*/  MOV R15, R0 ;  /* 0x00000000000f7202 */ /* 0x000fce0000000f00 */
.L_x_309:
[----:B------:R-:W-:Y:S05]  /*8ad0*/  BSYNC.RECONVERGENT B4 ;  /* 0x0000000000047941 */ /* 0x000fea0003800200 */
.L_x_308:
        /* <DEDUP_REMOVED lines=17> */
.L_x_311:
[----:B------:R-:W-:Y:S05]  /*8bf0*/  BSYNC.RECONVERGENT B4 ;  /* 0x0000000000047941 */ /* 0x000fea0003800200 */
.L_x_310:
[----:B------:R0:W-:Y:S01]  /*8c00*/  STS [R16+0x4], R0 ;  /* 0x0000040010007388 */ /* 0x0001e20000000800 */
[----:B------:R-:W-:Y:S01]  /*8c10*/  ISETP.NE.AND P0, PT, R14, 0x2, PT ;  /* 0x000000020e00780c */ /* 0x000fe20003f05270 */
[----:B------:R-:W-:-:S12]  /*8c20*/  VIADD R24, R18, 0x2 ;  /* 0x0000000212187836 */ /* 0x000fd80000000000 */
        /* <DEDUP_REMOVED lines=14> */
.L_x_313:
[----:B------:R-:W-:Y:S05]  /*8d10*/  BSYNC.RECONVERGENT B4 ;  /* 0x0000000000047941 */ /* 0x000fea0003800200 */
.L_x_312:
[----:B------:R0:W-:Y:S01]  /*8d20*/  STS [R16+0x8], R0 ;  /* 0x0000080010007388 */ /* 0x0001e20000000800 */
[----:B------:R-:W-:-:S07]  /*8d30*/  IADD3 R24, PT, PT, R18, 0x3, RZ ;  /* 0x0000000312187810 */ /* 0x000fce0007ffe0ff */
.L_x_307:
[----:B------:R-:W-:Y:S05]  /*8d40*/  BSYNC.RECONVERGENT B3 ;  /* 0x0000000000037941 */ /* 0x000fea0003800200 */
.L_x_306:
[----:B0-----:R-:W-:-:S04]  /*8d50*/  IADD3 R0, PT, PT, -R9, R18, RZ ;  /* 0x0000001209007210 */ /* 0x001fc80007ffe1ff */
[----:B------:R-:W-:-:S13]  /*8d60*/  ISETP.GT.U32.AND P0, PT, R0, -0x4, PT ;  /* 0xfffffffc0000780c */ /* 0x000fda0003f04070 */
[----:B------:R-:W-:Y:S05]  /*8d70*/  @P0 BRA `(.L_x_305) ;  /* 0x0000000400180947 */ /* 0x000fea0003800000 */
.L_x_322:
[----:B0-----:R-:W0:Y:S01]  /*8d80*/  S2UR UR14, SR_CgaCtaId ;  /* 0x00000000000e79c3 */ /* 0x001e220000008800 */
[----:B------:R-:W-:Y:S01]  /*8d90*/  UMOV UR7, 0x400 ;  /* 0x0000040000077882 */ /* 0x000fe20000000000 */
[----:B------:R-:W1:Y:S01]  /*8da0*/  MUFU.RCP R0, R3 ;  /* 0x0000000300007308 */ /* 0x000e620000001000 */
[----:B------:R-:W-:Y:S01]  /*8db0*/  BSSY.RECONVERGENT B3, `(.L_x_314) ;  /* 0x0000011000037945 */ /* 0x000fe20003800200 */
[----:B-1----:R-:W-:-:S04]  /*8dc0*/  FFMA R15, -R3, R0, 1 ;  /* 0x3f800000030f7423 */ /* 0x002fc80000000100 */
[----:B------:R-:W-:Y:S01]  /*8dd0*/  FFMA R0, R0, R15, R0 ;  /* 0x0000000f00007223 */ /* 0x000fe20000000000 */
[----:B0-----:R-:W-:-:S06]  /*8de0*/  ULEA UR7, UR14, UR7, 0x18 ;  /* 0x000000070e077291 */ /* 0x001fcc000f8ec0ff */
[C---:B------:R-:W-:Y:S01]  /*8df0*/  LEA R14, R24.reuse, UR7, 0x2 ;  /* 0x00000007180e7c11 */ /* 0x040fe2000f8e10ff */
[----:B------:R-:W-:-:S04]  /*8e00*/  VIADD R24, R24, 0x4 ;  /* 0x0000000418187836 */ /* 0x000fc80000000000 */
        /* <DEDUP_REMOVED lines=9> */
[----:B------:R-:W-:Y:S05]  /*8ea0*/  CALL.REL.NOINC `($__internal_5_$__cuda_sm3x_div_rn_noftz_f32_slowpath) ;  /* 0x000000c000107944 */ /* 0x000fea0003c00000 */
[----:B------:R-:W-:-:S07]  /*8eb0*/  MOV R15, R0 ;  /* 0x00000000000f7202 */ /* 0x000fce0000000f00 */
.L_x_315:
[----:B------:R-:W-:Y:S05]  /*8ec0*/  BSYNC.RECONVERGENT B3 ;  /* 0x0000000000037941 */ /* 0x000fea0003800200 */
.L_x_314:
        /* <DEDUP_REMOVED lines=14> */
[----:B------:R-:W-:-:S07]  /*8fb0*/  IMAD.MOV.U32 R29, RZ, RZ, R0 ;  /* 0x000000ffff1d7224 */ /* 0x000fce00078e0000 */
.L_x_317:
[----:B------:R-:W-:Y:S05]  /*8fc0*/  BSYNC.RECONVERGENT B3 ;  /* 0x0000000000037941 */ /* 0x000fea0003800200 */
.L_x_316:
        /* <DEDUP_REMOVED lines=15> */
.L_x_319:
[----:B------:R-:W-:Y:S05]  /*90c0*/  BSYNC.RECONVERGENT B3 ;  /* 0x0000000000037941 */ /* 0x000fea0003800200 */
.L_x_318:
        /* <DEDUP_REMOVED lines=14> */
.L_x_321:
[----:B------:R-:W-:Y:S05]  /*91b0*/  BSYNC.RECONVERGENT B3 ;  /* 0x0000000000037941 */ /* 0x000fea0003800200 */
.L_x_320:
[----:B------:R0:W-:Y:S01]  /*91c0*/  STS [R14+0xc], R0 ;  /* 0x00000c000e007388 */ /* 0x0001e20000000800 */
[----:B------:R-:W-:Y:S05]  /*91d0*/  @!P4 BRA `(.L_x_322) ;  /* 0xfffffff800e8c947 */ /* 0x000fea000383ffff */
.L_x_305:
[----:B------:R-:W-:Y:S05]  /*91e0*/  BSYNC.RECONVERGENT B2 ;  /* 0x0000000000027941 */ /* 0x000fea0003800200 */
.L_x_304:
[----:B------:R-:W-:Y:S01]  /*91f0*/  ISETP.NE.AND P0, PT, R13, R20, PT ;  /* 0x000000140d00720c */ /* 0x000fe20003f05270 */
[----:B------:R-:W-:-:S03]  /*9200*/  HFMA2 R3, -RZ, RZ, 0, 0 ;  /* 0x00000000ff037431 */ /* 0x000fc600000001ff */
[----:B------:R-:W-:-:S13]  /*9210*/  ISETP.NE.OR P0, PT, R12, R21, P0 ;  /* 0x000000150c00720c */ /* 0x000fda0000705670 */
[----:B0-----:R-:W-:-:S05]  /*9220*/  @!P0 IMAD.MOV.U32 R0, RZ, RZ, 0x3f800000 ;  /* 0x3f800000ff008424 */ /* 0x001fca00078e00ff */
[----:B------:R0:W-:Y:S01]  /*9230*/  @!P0 STS [UR11+0x4], R0 ;  /* 0x00000400ff008988 */ /* 0x0001e2000800080b */
[----:B------:R-:W-:Y:S06]  /*9240*/  BAR.SYNC.DEFER_BLOCKING 0x0 ;  /* 0x0000000000007b1d */ /* 0x000fec0000010000 */
[----:B------:R-:W-:Y:S05]  /*9250*/  BRA.U UP0, `(.L_x_323) ;  /* 0x0000000500a47547 */ /* 0x000fea000b800000 */
[----:B------:R-:W-:Y:S01]  /*9260*/  UISETP.GE.U32.AND UP0, UPT, UR16, 0xf, UPT ;  /* 0x0000000f1000788c */ /* 0x000fe2000bf06070 */
[----:B------:R-:W-:Y:S01]  /*9270*/  MOV R3, RZ ;  /* 0x000000ff00037202 */ /* 0x000fe20000000f00 */
[----:B------:R-:W-:Y:S01]  /*9280*/  ULOP3.LUT UP1, URZ, UR8, 0xf, URZ, 0xc0, !UPT ;  /* 0x0000000f08ff7892 */ /* 0x000fe2000f82c0ff */
[----:B------:R-:W-:-:S06]  /*9290*/  UMOV UR7, UR4 ;  /* 0x0000000400077c82 */ /* 0x000fcc0008000000 */
[----:B------:R-:W-:Y:S05]  /*92a0*/  BRA.U !UP0, `(.L_x_324) ;  /* 0x0000000108ac7547 */ /* 0x000fea000b800000 */
[----:B------:R-:W1:Y:S01]  /*92b0*/  S2UR UR14, SR_CgaCtaId ;  /* 0x00000000000e79c3 */ /* 0x000e620000008800 */
[----:B------:R-:W-:Y:S01]  /*92c0*/  UMOV UR7, 0x400 ;  /* 0x0000040000077882 */ /* 0x000fe20000000000 */
[----:B------:R-:W-:Y:S01]  /*92d0*/  MOV R3, RZ ;  /* 0x000000ff00037202 */ /* 0x000fe20000000f00 */
[----:B------:R-:W-:Y:S02]  /*92e0*/  ULOP3.LUT UR8, UR8, 0xfffffff0, URZ, 0xc0, !UPT ;  /* 0xfffffff008087892 */ /* 0x000fe4000f8ec0ff */
[----:B-1----:R-:W-:-:S03]  /*92f0*/  ULEA UR14, UR14, UR7, 0x18 ;  /* 0x000000070e0e7291 */ /* 0x002fc6000f8ec0ff */
[----:B------:R-:W-:-:S09]  /*9300*/  UMOV UR7, UR4 ;  /* 0x0000000400077c82 */ /* 0x000fd20008000000 */
.L_x_325:
        /* <DEDUP_REMOVED lines=9> */
[----:B------:R-:W5:Y:S04]  /*93a0*/  LDS R14, [UR16+0x1c] ;  /* 0x00001c10ff0e7984 */ /* 0x000f680008000800 */
[----:B------:R-:W5:Y:S04]  /*93b0*/  LDS R2, [UR16+0x20] ;  /* 0x00002010ff027984 */ /* 0x000f680008000800 */
[----:B0-----:R-:W0:Y:S01]  /*93c0*/  LDS R0, [UR16+0x24] ;  /* 0x00002410ff007984 */ /* 0x001e220008000800 */
        /* <DEDUP_REMOVED lines=15> */
[----:B------:R-:W-:-:S04]  /*94c0*/  FFMA R29, R14, R14, R29 ;  /* 0x0000000e0e1d7223 */ /* 0x000fc8000000001d */
[----:B------:R-:W-:-:S04]  /*94d0*/  FFMA R29, R2, R2, R29 ;  /* 0x00000002021d7223 */ /* 0x000fc8000000001d */
[----:B0-----:R-:W-:-:S04]  /*94e0*/  FFMA R0, R0, R0, R29 ;  /* 0x0000000000007223 */ /* 0x001fc8000000001d */
[----:B-1----:R-:W-:-:S04]  /*94f0*/  FFMA R0, R3, R3, R0 ;  /* 0x0000000303007223 */ /* 0x002fc80000000000 */
[----:B--2---:R-:W-:-:S04]  /*9500*/  FFMA R15, R15, R15, R0 ;  /* 0x0000000f0f0f7223 */ /* 0x004fc80000000000 */
[----:B---3--:R-:W-:-:S04]  /*9510*/  FFMA R15, R26, R26, R15 ;  /* 0x0000001a1a0f7223 */ /* 0x008fc8000000000f */
[----:B----4-:R-:W-:-:S04]  /*9520*/  FFMA R15, R28, R28, R15 ;  /* 0x0000001c1c0f7223 */ /* 0x010fc8000000000f */
[----:B-----5:R-:W-:-:S04]  /*9530*/  FFMA R15, R32, R32, R15 ;  /* 0x00000020200f7223 */ /* 0x020fc8000000000f */
[----:B------:R-:W-:Y:S01]  /*9540*/  FFMA R3, R34, R34, R15 ;  /* 0x0000002222037223 */ /* 0x000fe2000000000f */
[----:B------:R-:W-:Y:S06]  /*9550*/  BRA.U UP0, `(.L_x_325) ;  /* 0xfffffffd006c7547 */ /* 0x000fec000b83ffff */
.L_x_324:
[----:B------:R-:W-:Y:S05]  /*9560*/  BRA.U !UP1, `(.L_x_323) ;  /* 0x0000000109e07547 */ /* 0x000fea000b800000 */
[----:B------:R-:W-:Y:S02]  /*9570*/  UISETP.GE.U32.AND UP0, UPT, UR17, 0x7, UPT ;  /* 0x000000071100788c */ /* 0x000fe4000bf06070 */
[----:B------:R-:W-:-:S07]  /*9580*/  ULOP3.LUT UP1, URZ, UR9, 0x7, URZ, 0xc0, !UPT ;  /* 0x0000000709ff7892 */ /* 0x000fce000f82c0ff */
[----:B------:R-:W-:Y:S05]  /*9590*/  BRA.U !UP0, `(.L_x_326) ;  /* 0x0000000108547547 */ /* 0x000fea000b800000 */
[----:B------:R-:W1:Y:S01]  /*95a0*/  S2UR UR14, SR_CgaCtaId ;  /* 0x00000000000e79c3 */ /* 0x000e620000008800 */
[----:B------:R-:W-:Y:S02]  /*95b0*/  UMOV UR8, 0x400 ;  /* 0x0000040000087882 */ /* 0x000fe40000000000 */
[----:B-1----:R-:W-:-:S04]  /*95c0*/  ULEA UR8, UR14, UR8, 0x18 ;  /* 0x000000080e087291 */ /* 0x002fc8000f8ec0ff */
[----:B------:R-:W-:Y:S02]  /*95d0*/  ULEA UR8, UR7, UR8, 0x2 ;  /* 0x0000000807087291 */ /* 0x000fe4000f8e10ff */
[----:B------:R-:W-:-:S07]  /*95e0*/  UIADD3 UR7, UPT, UPT, UR7, 0x8, URZ ;  /* 0x0000000807077890 */ /* 0x000fce000fffe0ff */
[----:B0-----:R-:W0:Y:S04]  /*95f0*/  LDS R0, [UR8] ;  /* 0x00000008ff007984 */ /* 0x001e280008000800 */
        /* <DEDUP_REMOVED lines=15> */
.L_x_326:
[----:B------:R-:W-:Y:S05]  /*96f0*/  BRA.U !UP1, `(.L_x_323) ;  /* 0x00000001097c7547 */ /* 0x000fea000b800000 */
[----:B------:R-:W-:Y:S02]  /*9700*/  ISETP.GE.U32.AND P1, PT, R11, 0x3, PT ;  /* 0x000000030b00780c */ /* 0x000fe40003f26070 */
[----:B------:R-:W-:-:S04]  /*9710*/  LOP3.LUT R2, R22, 0x3, RZ, 0xc0, !PT ;  /* 0x0000000316027812 */ /* 0x000fc800078ec0ff */
[----:B------:R-:W-:-:S07]  /*9720*/  ISETP.NE.AND P0, PT, R2, RZ, PT ;  /* 0x000000ff0200720c */ /* 0x000fce0003f05270 */
[----:B------:R-:W-:Y:S06]  /*9730*/  @!P1 BRA `(.L_x_327) ;  /* 0x0000000000349947 */ /* 0x000fec0003800000 */
        /* <DEDUP_REMOVED lines=8> */
[----:B------:R-:W3:Y:S01]  /*97c0*/  LDS R29, [UR8+0xc] ;  /* 0x00000c08ff1d7984 */ /* 0x000ee20008000800 */
[----:B0-----:R-:W-:-:S04]  /*97d0*/  FFMA R0, R0, R0, R3 ;  /* 0x0000000000007223 */ /* 0x001fc80000000003 */
[----:B-1----:R-:W-:-:S04]  /*97e0*/  FFMA R0, R11, R11, R0 ;  /* 0x0000000b0b007223 */ /* 0x002fc80000000000 */
[----:B--2---:R-:W-:-:S04]  /*97f0*/  FFMA R0, R15, R15, R0 ;  /* 0x0000000f0f007223 */ /* 0x004fc80000000000 */
[----:B---3--:R-:W-:-:S07]  /*9800*/  FFMA R3, R29, R29, R0 ;  /* 0x0000001d1d037223 */ /* 0x008fce0000000000 */
.L_x_327:
[----:B------:R-:W-:Y:S05]  /*9810*/  @!P0 BRA `(.L_x_323) ;  /* 0x0000000000348947 */ /* 0x000fea0003800000 */
[----:B------:R-:W1:Y:S01]  /*9820*/  S2UR UR14, SR_CgaCtaId ;  /* 0x00000000000e79c3 */ /* 0x000e620000008800 */
[----:B------:R-:W-:Y:S01]  /*9830*/  UMOV UR8, 0x400 ;  /* 0x0000040000087882 */ /* 0x000fe20000000000 */
[----:B------:R-:W-:Y:S01]  /*9840*/  ISETP.NE.AND P0, PT, R2, 0x1, PT ;  /* 0x000000010200780c */ /* 0x000fe20003f05270 */
[----:B-1----:R-:W-:-:S04]  /*9850*/  ULEA UR8, UR14, UR8, 0x18 ;  /* 0x000000080e087291 */ /* 0x002fc8000f8ec0ff */
[----:B------:R-:W-:-:S09]  /*9860*/  ULEA UR7, UR7, UR8, 0x2 ;  /* 0x0000000807077291 */ /* 0x000fd2000f8e10ff */
[----:B0-----:R-:W0:Y:S02]  /*9870*/  LDS R0, [UR7] ;  /* 0x00000007ff007984 */ /* 0x001e240008000800 */
[----:B0-----:R-:W-:Y:S01]  /*9880*/  FFMA R3, R0, R0, R3 ;  /* 0x0000000000037223 */ /* 0x001fe20000000003 */
[----:B------:R-:W-:Y:S06]  /*9890*/  @!P0 BRA `(.L_x_323) ;  /* 0x0000000000148947 */ /* 0x000fec0003800000 */
[----:B------:R-:W-:Y:S01]  /*98a0*/  ISETP.NE.AND P0, PT, R2, 0x2, PT ;  /* 0x000000020200780c */ /* 0x000fe20003f05270 */
[----:B------:R-:W0:-:S12]  /*98b0*/  LDS R0, [UR7+0x4] ;  /* 0x00000407ff007984 */ /* 0x000e180008000800 */
[----:B------:R-:W1:Y:S01]  /*98c0*/  @P0 LDS R2, [UR7+0x8] ;  /* 0x00000807ff020984 */ /* 0x000e620008000800 */
[----:B0-----:R-:W-:-:S04]  /*98d0*/  FFMA R3, R0, R0, R3 ;  /* 0x0000000000037223 */ /* 0x001fc80000000003 */
[----:B-1----:R-:W-:-:S07]  /*98e0*/  @P0 FFMA R3, R2, R2, R3 ;  /* 0x0000000202030223 */ /* 0x002fce0000000003 */
.L_x_323:
[----:B------:R-:W-:Y:S01]  /*98f0*/  ISETP.EQ.AND P5, PT, R12, R21, P5 ;  /* 0x000000150c00720c */ /* 0x000fe20002fa2270 */
[----:B------:R-:W-:Y:S03]  /*9900*/  BSSY.RECONVERGENT B2, `(.L_x_328) ;  /* 0x00000b2000027945 */ /* 0x000fe60003800200 */
[----:B------:R-:W-:-:S13]  /*9910*/  ISETP.LT.AND P5, PT, R18, R9, P5 ;  /* 0x000000091200720c */ /* 0x000fda0002fa1270 */
[----:B------:R-:W-:Y:S05]  /*9920*/  @!P5 BRA `(.L_x_329) ;  /* 0x0000000800bcd947 */ /* 0x000fea0003800000 */
[----:B------:R-:W-:-:S07]  /*9930*/  IMAD.MOV.U32 R28, RZ, RZ, R18 ;  /* 0x000000ffff1c7224 */ /* 0x000fce00078e0012 */
.L_x_347:
[----:B-123--:R-:W-:Y:S01]  /*9940*/  LEA R15, R28, UR5, 0x2 ;  /* 0x000000051c0f7c11 */ /* 0x00efe2000f8e10ff */
[----:B------:R-:W-:Y:S01]  /*9950*/  UIADD3 UR7, UPT, UPT, UR15, UR18, URZ ;  /* 0x000000120f077290 */ /* 0x000fe2000fffe0ff */
[----:B------:R-:W-:Y:S01]  /*9960*/  HFMA2 R26, -RZ, RZ, 0, 0 ;  /* 0x00000000ff1a7431 */ /* 0x000fe200000001ff */
[----:B------:R-:W-:Y:S02]  /*9970*/  MOV R24, UR4 ;  /* 0x0000000400187c02 */ /* 0x000fe40008000f00 */
[----:B------:R1:W-:Y:S02]  /*9980*/  STS [R15], RZ ;  /* 0x000000ff0f007388 */ /* 0x0003e40000000800 */
[----:B------:R-:W-:-:S04]  /*9990*/  MOV R11, UR7 ;  /* 0x00000007000b7c02 */ /* 0x000fc80008000f00 */
[----:B------:R-:W-:-:S13]  /*99a0*/  LOP3.LUT P0, R11, R11, 0x3, RZ, 0xc0, !PT ;  /* 0x000000030b0b7812 */ /* 0x000fda000780c0ff */
[----:B-1----:R-:W-:Y:S05]  /*99b0*/  @!P0 BRA `(.L_x_330) ;  /* 0x0000000400188947 */ /* 0x002fea0003800000 */
[----:B------:R-:W-:Y:S01]  /*99c0*/  IMAD R45, R28, UR15, RZ ;  /* 0x0000000f1c2d7c24 */ /* 0x000fe2000f8e02ff */
[----:B------:R-:W1:Y:S03]  /*99d0*/  LDS R29, [UR11+0x4] ;  /* 0x0000040bff1d7984 */ /* 0x000e660008000800 */
[----:B------:R-:W-:-:S04]  /*99e0*/  VIADD R45, R45, UR6 ;  /* 0x000000062d2d7c36 */ /* 0x000fc80008000000 */
[----:B------:R-:W-:-:S05]  /*99f0*/  IMAD.WIDE.U32 R44, R45, 0x4, R42 ;  /* 0x000000042d2c7825 */ /* 0x000fca00078e002a */
[----:B0-----:R-:W2:Y:S01]  /*9a00*/  LDG.E R0, desc[UR12][R44.64+0x4] ;  /* 0x0000040c2c007981 */ /* 0x001ea2000c1e1900 */
[----:B------:R-:W0:Y:S01]  /*9a10*/  MUFU.RCP R2, R3 ;  /* 0x0000000300027308 */ /* 0x000e220000001000 */
[----:B------:R-:W-:Y:S01]  /*9a20*/  UIADD3 UR7, UPT, UPT, UR6, 0x2, URZ ;  /* 0x0000000206077890 */ /* 0x000fe2000fffe0ff */
[----:B------:R-:W-:Y:S01]  /*9a30*/  BSSY.RECONVERGENT B3, `(.L_x_331) ;  /* 0x000000f000037945 */ /* 0x000fe20003800200 */
[----:B------:R-:W-:-:S04]  /*9a40*/  ISETP.NE.AND P4, PT, R11, 0x1, PT ;  /* 0x000000010b00780c */ /* 0x000fc80003f85270 */
[----:B------:R-:W-:Y:S01]  /*9a50*/  MOV R24, UR7 ;  /* 0x0000000700187c02 */ /* 0x000fe20008000f00 */
        /* <DEDUP_REMOVED lines=10> */
[----:B------:R-:W-:Y:S05]  /*9b00*/  CALL.REL.NOINC `($__internal_5_$__cuda_sm3x_div_rn_noftz_f32_slowpath) ;  /* 0x000000b000f87944 */ /* 0x000fea0003c00000 */
[----:B------:R-:W-:-:S07]  /*9b10*/  MOV R2, R0 ;  /* 0x0000000000027202 */ /* 0x000fce0000000f00 */
.L_x_332:
[----:B------:R-:W-:Y:S05]  /*9b20*/  BSYNC.RECONVERGENT B3 ;  /* 0x0000000000037941 */ /* 0x000fea0003800200 */
.L_x_331:
[----:B------:R-:W-:-:S05]  /*9b30*/  FADD R26, RZ, R2 ;  /* 0x00000002ff1a7221 */ /* 0x000fca0000000000 */
[----:B------:R1:W-:Y:S01]  /*9b40*/  STS [R15], R26 ;  /* 0x0000001a0f007388 */ /* 0x0003e20000000800 */
[----:B------:R-:W-:Y:S05]  /*9b50*/  @!P4 BRA `(.L_x_330) ;  /* 0x0000000000b0c947 */ /* 0x000fea0003800000 */
[----:B------:R-:W2:Y:S01]  /*9b60*/  LDG.E R0, desc[UR12][R44.64+0x8] ;  /* 0x0000080c2c007981 */ /* 0x000ea2000c1e1900 */
[----:B------:R-:W0:Y:S01]  /*9b70*/  MUFU.RCP R14, R3 ;  /* 0x00000003000e7308 */ /* 0x000e220000001000 */
[----:B------:R-:W-:Y:S01]  /*9b80*/  UIADD3 UR7, UPT, UPT, UR6, 0x3, URZ ;  /* 0x0000000306077890 */ /* 0x000fe2000fffe0ff */
[----:B------:R-:W-:Y:S01]  /*9b90*/  BSSY.RECONVERGENT B3, `(.L_x_333) ;  /* 0x0000010000037945 */ /* 0x000fe20003800200 */
[----:B------:R-:W3:Y:S01]  /*9ba0*/  LDS R29, [UR11+0x8] ;  /* 0x0000080bff1d7984 */ /* 0x000ee20008000800 */
[----:B------:R-:W-:-:S03]  /*9bb0*/  ISETP.NE.AND P4, PT, R11, 0x2, PT ;  /* 0x000000020b00780c */ /* 0x000fc60003f85270 */
[----:B------:R-:W-:Y:S01]  /*9bc0*/  MOV R24, UR7 ;  /* 0x0000000700187c02 */ /* 0x000fe20008000f00 */
        /* <DEDUP_REMOVED lines=8> */
[----:B0-----:R-:W-:Y:S06]  /*9c50*/  @!P0 BRA `(.L_x_334) ;  /* 0x00000000000c8947 */ /* 0x001fec0003800000 */
[----:B------:R-:W-:Y:S01]  /*9c60*/  IMAD.MOV.U32 R0, RZ, RZ, R14 ;  /* 0x000000ffff007224 */ /* 0x000fe200078e000e */
[----:B------:R-:W-:-:S07]  /*9c70*/  MOV R2, 0x9c90 ;  /* 0x00009c9000027802 */ /* 0x000fce0000000f00 */
[----:B-1----:R-:W-:Y:S05]  /*9c80*/  CALL.REL.NOINC `($__internal_5_$__cuda_sm3x_div_rn_noftz_f32_slowpath) ;  /* 0x000000b000987944 */ /* 0x002fea0003c00000 */
.L_x_334:
[----:B------:R-:W-:Y:S05]  /*9c90*/  BSYNC.RECONVERGENT B3 ;  /* 0x0000000000037941 */ /* 0x000fea0003800200 */
.L_x_333:
[----:B-1----:R-:W-:-:S05]  /*9ca0*/  FADD R26, R26, R0 ;  /* 0x000000001a1a7221 */ /* 0x002fca0000000000 */
[----:B------:R2:W-:Y:S01]  /*9cb0*/  STS [R15], R26 ;  /* 0x0000001a0f007388 */ /* 0x0005e20000000800 */
[----:B------:R-:W-:Y:S05]  /*9cc0*/  @!P4 BRA `(.L_x_330) ;  /* 0x000000000054c947 */ /* 0x000fea0003800000 */
[----:B------:R-:W3:Y:S01]  /*9cd0*/  LDG.E R44, desc[UR12][R44.64+0xc] ;  /* 0x00000c0c2c2c7981 */ /* 0x000ee2000c1e1900 */
[----:B------:R-:W0:Y:S01]  /*9ce0*/  MUFU.RCP R2, R3 ;  /* 0x0000000300027308 */ /* 0x000e220000001000 */
[----:B------:R-:W-:Y:S01]  /*9cf0*/  UIADD3 UR7, UPT, UPT, UR6, 0x4, URZ ;  /* 0x0000000406077890 */ /* 0x000fe2000fffe0ff */
[----:B------:R-:W-:Y:S01]  /*9d00*/  BSSY.RECONVERGENT B3, `(.L_x_335) ;  /* 0x000000f000037945 */ /* 0x000fe20003800200 */
[----:B------:R-:W1:Y:S04]  /*9d10*/  LDS R11, [UR11+0xc] ;  /* 0x00000c0bff0b7984 */ /* 0x000e680008000800 */
[----:B------:R-:W-:Y:S01]  /*9d20*/  MOV R24, UR7 ;  /* 0x0000000700187c02 */ /* 0x000fe20008000f00 */
[----:B0-----:R-:W-:Y:S01]  /*9d30*/  FFMA R29, R2, -R3, 1 ;  /* 0x3f800000021d7423 */ /* 0x001fe20000000803 */
[----:B---3--:R-:W-:-:S04]  /*9d40*/  FADD R0, R44, R44 ;  /* 0x0000002c2c007221 */ /* 0x008fc80000000000 */
        /* <DEDUP_REMOVED lines=10> */
.L_x_336:
[----:B------:R-:W-:Y:S05]  /*9df0*/  BSYNC.RECONVERGENT B3 ;  /* 0x0000000000037941 */ /* 0x000fea0003800200 */
.L_x_335:
[----:B--2---:R-:W-:-:S05]  /*9e00*/  FADD R26, R26, R0 ;  /* 0x000000001a1a7221 */ /* 0x004fca0000000000 */
[----:B------:R3:W-:Y:S02]  /*9e10*/  STS [R15], R26 ;  /* 0x0000001a0f007388 */ /* 0x0007e40000000800 */
.L_x_330:
[----:B------:R-:W-:-:S04]  /*9e20*/  UIADD3 UR7, UPT, UPT, UR10, -0x2, URZ ;  /* 0xfffffffe0a077890 */ /* 0x000fc8000fffe0ff */
[----:B------:R-:W-:-:S09]  /*9e30*/  UISETP.GE.U32.AND UP0, UPT, UR7, 0x3, UPT ;  /* 0x000000030700788c */ /* 0x000fd2000bf06070 */
[----:B------:R-:W-:Y:S05]  /*9e40*/  BRA.U !UP0, `(.L_x_337) ;  /* 0x0000000508687547 */ /* 0x000fea000b800000 */
.L_x_346:
[----:B------:R-:W-:-:S05]  /*9e50*/  IMAD R11, R28, UR15, RZ ;  /* 0x0000000f1c0b7c24 */ /* 0x000fca000f8e02ff */
[----:B------:R-:W-:-:S05]  /*9e60*/  IADD3 R33, PT, PT, R11, R24, RZ ;  /* 0x000000180b217210 */ /* 0x000fca0007ffe0ff */
        /* <DEDUP_REMOVED lines=18> */
[----:B------:R-:W-:Y:S01]  /*9f90*/  IMAD.MOV.U32 R0, RZ, RZ, R35 ;  /* 0x000000ffff007224 */ /* 0x000fe200078e0023 */
[----:B------:R-:W-:-:S07]  /*9fa0*/  MOV R2, 0x9fc0 ;  /* 0x00009fc000027802 */ /* 0x000fce0000000f00 */
[----:B-123--:R-:W-:Y:S05]  /*9fb0*/  CALL.REL.NOINC `($__internal_5_$__cuda_sm3x_div_rn_noftz_f32_slowpath) ;  /* 0x000000ac00cc7944 */ /* 0x00efea0003c00000 */
.L_x_339:
[----:B------:R-:W-:Y:S05]  /*9fc0*/  BSYNC.RECONVERGENT B3 ;  /* 0x0000000000037941 */ /* 0x000fea0003800200 */
.L_x_338:
[----:B------:R-:W-:-:S04]  /*9fd0*/  IADD3 R11, P0, PT, R11, R24, RZ ;  /* 0x000000180b0b7210 */ /* 0x000fc80007f1e0ff */
[----:B------:R-:W-:Y:S02]  /*9fe0*/  IADD3.X R2, PT, PT, RZ, RZ, RZ, P0, !PT ;  /* 0x000000ffff027210 */ /* 0x000fe400007fe4ff */
        /* <DEDUP_REMOVED lines=20> */
.L_x_341:
[----:B------:R-:W-:Y:S05]  /*a130*/  BSYNC.RECONVERGENT B3 ;  /* 0x0000000000037941 */ /* 0x000fea0003800200 */
.L_x_340:
        /* <DEDUP_REMOVED lines=18> */
.L_x_343:
[----:B------:R-:W-:Y:S05]  /*a260*/  BSYNC.RECONVERGENT B3 ;  /* 0x0000000000037941 */ /* 0x000fea0003800200 */
.L_x_342:
        /* <DEDUP_REMOVED lines=17> */
[----:B------:R-:W-:Y:S05]  /*a380*/  CALL.REL.NOINC `($__internal_5_$__cuda_sm3x_div_rn_noftz_f32_slowpath) ;  /* 0x000000a800d87944 */ /* 0x000fea0003c00000 */
.L_x_345:
[----:B------:R-:W-:Y:S05]  /*a390*/  BSYNC.RECONVERGENT B3 ;  /* 0x0000000000037941 */ /* 0x000fea0003800200 */
.L_x_344:
[----:B------:R-:W-:Y:S01]  /*a3a0*/  FADD R26, R26, R0 ;  /* 0x000000001a1a7221 */ /* 0x000fe20000000000 */
[----:B------:R-:W-:-:S04]  /*a3b0*/  IADD3 R24, PT, PT, R24, 0x4, RZ ;  /* 0x0000000418187810 */ /* 0x000fc80007ffe0ff */
[----:B------:R4:W-:Y:S01]  /*a3c0*/  STS [R15], R26 ;  /* 0x0000001a0f007388 */ /* 0x0009e20000000800 */
[----:B------:R-:W-:-:S13]  /*a3d0*/  ISETP.NE.AND P0, PT, R24, UR15, PT ;  /* 0x0000000f18007c0c */ /* 0x000fda000bf05270 */
[----:B----4-:R-:W-:Y:S05]  /*a3e0*/  @P0 BRA `(.L_x_346) ;  /* 0xfffffff800980947 */ /* 0x010fea000383ffff */
.L_x_337:
[----:B------:R-:W-:-:S04]  /*a3f0*/  IADD3 R28, PT, PT, R28, 0x1, RZ ;  /* 0x000000011c1c7810 */ /* 0x000fc80007ffe0ff */
[----:B------:R-:W-:-:S13]  /*a400*/  ISETP.GE.AND P0, PT, R28, R9, PT ;  /* 0x000000091c00720c */ /* 0x000fda0003f06270 */
[----:B------:R-:W-:Y:S05]  /*a410*/  @!P0 BRA `(.L_x_347) ;  /* 0xfffffff400488947 */ /* 0x000fea000383ffff */
.L_x_329:
[----:B------:R-:W-:Y:S05]  /*a420*/  BSYNC.RECONVERGENT B2 ;  /* 0x0000000000027941 */ /* 0x000fea0003800200 */
.L_x_328:
[----:B------:R-:W-:Y:S01]  /*a430*/  BAR.SYNC.DEFER_BLOCKING 0x0 ;  /* 0x0000000000007b1d */ /* 0x000fe20000010000 */
[----:B------:R-:W-:Y:S01]  /*a440*/  UISETP.GE.AND UP0, UPT, UR4, UR15, UPT ;  /* 0x0000000f0400728c */ /* 0x000fe2000bf06270 */
[----:B------:R-:W-:-:S08]  /*a450*/  HFMA2 R11, -RZ, RZ, 0, 0 ;  /* 0x00000000ff0b7431 */ /* 0x000fd000000001ff */
[----:B------:R-:W-:Y:S05]  /*a460*/  BRA.U UP0, `(.L_x_348) ;  /* 0x0000000900407547 */ /* 0x000fea000b800000 */
[----:B------:R-:W-:Y:S01]  /*a470*/  UIADD3 UR10, UPT, UPT, UR10, -0x2, URZ ;  /* 0xfffffffe0a0a7890 */ /* 0x000fe2000fffe0ff */
[----:B------:R-:W-:Y:S01]  /*a480*/  IMAD.MOV.U32 R11, RZ, RZ, RZ ;  /* 0x000000ffff0b7224 */ /* 0x000fe200078e00ff */
[----:B------:R-:W-:Y:S02]  /*a490*/  UIADD3 UR8, UPT, UPT, UR15, UR18, URZ ;  /* 0x000000120f087290 */ /* 0x000fe4000fffe0ff */
[----:B------:R-:W-:Y:S02]  /*a4a0*/  UISETP.GE.U32.AND UP0, UPT, UR10, 0xf, UPT ;  /* 0x0000000f0a00788c */ /* 0x000fe4000bf06070 */
[----:B------:R-:W-:Y:S01]  /*a4b0*/  ULOP3.LUT UP1, URZ, UR8, 0xf, URZ, 0xc0, !UPT ;  /* 0x0000000f08ff7892 */ /* 0x000fe2000f82c0ff */
[----:B------:R-:W-:-:S06]  /*a4c0*/  UMOV UR7, UR4 ;  /* 0x0000000400077c82 */ /* 0x000fcc0008000000 */
[----:B------:R-:W-:Y:S05]  /*a4d0*/  BRA.U !UP0, `(.L_x_349) ;  /* 0x0000000108f07547 */ /* 0x000fea000b800000 */
[----:B------:R-:W4:Y:S01]  /*a4e0*/  S2UR UR10, SR_CgaCtaId ;  /* 0x00000000000a79c3 */ /* 0x000f220000008800 */
[----:B------:R-:W-:Y:S01]  /*a4f0*/  UMOV UR7, 0x400 ;  /* 0x0000040000077882 */ /* 0x000fe20000000000 */
[----:B------:R-:W-:Y:S01]  /*a500*/  MOV R11, RZ ;  /* 0x000000ff000b7202 */ /* 0x000fe20000000f00 */
[----:B------:R-:W-:Y:S02]  /*a510*/  ULOP3.LUT UR8, UR8, 0xfffffff0, URZ, 0xc0, !UPT ;  /* 0xfffffff008087892 */ /* 0x000fe4000f8ec0ff */
[----:B----4-:R-:W-:-:S03]  /*a520*/  ULEA UR10, UR10, UR7, 0x18 ;  /* 0x000000070a0a7291 */ /* 0x010fc6000f8ec0ff */
[----:B------:R-:W-:-:S09]  /*a530*/  UMOV UR7, UR4 ;  /* 0x0000000400077c82 */ /* 0x000fd20008000000 */
.L_x_350:
        /* <DEDUP_REMOVED lines=8> */
[----:B------:R-:W0:Y:S04]  /*a5c0*/  LDS R38, [UR14+0x8] ;  /* 0x0000080eff267984 */ /* 0x000e280008000800 */
[----:B------:R-:W-:Y:S04]  /*a5d0*/  LDS R24, [UR11+0xc] ;  /* 0x00000c0bff187984 */ /* 0x000fe80008000800 */
[----:B------:R-:W0:Y:S04]  /*a5e0*/  LDS R33, [UR14+0xc] ;  /* 0x00000c0eff217984 */ /* 0x000e280008000800 */
[----:B-123--:R-:W-:Y:S04]  /*a5f0*/  LDS R26, [UR11+0x10] ;  /* 0x0000100bff1a7984 */ /* 0x00efe80008000800 */
[----:B------:R-:W1:Y:S04]  /*a600*/  LDS R35, [UR14+0x10] ;  /* 0x0000100eff237984 */ /* 0x000e680008000800 */
[----:B------:R-:W-:Y:S04]  /*a610*/  LDS R39, [UR11+0x14] ;  /* 0x0000140bff277984 */ /* 0x000fe80008000800 */
[----:B------:R-:W2:Y:S01]  /*a620*/  LDS R32, [UR14+0x14] ;  /* 0x0000140eff207984 */ /* 0x000ea20008000800 */
[----:B----4-:R-:W-:-:S03]  /*a630*/  FFMA R2, R2, R14, R11 ;  /* 0x0000000e02027223 */ /* 0x010fc6000000000b */
[----:B------:R-:W-:Y:S04]  /*a640*/  LDS R28, [UR11+0x18] ;  /* 0x0000180bff1c7984 */ /* 0x000fe80008000800 */
[----:B------:R-:W3:Y:S01]  /*a650*/  LDS R37, [UR14+0x18] ;  /* 0x0000180eff257984 */ /* 0x000ee20008000800 */
[----:B-----5:R-:W-:-:S03]  /*a660*/  FFMA R29, R29, R34, R2 ;  /* 0x000000221d1d7223 */ /* 0x020fc60000000002 */
[----:B0-----:R-:W-:Y:S04]  /*a670*/  LDS R0, [UR11+0x1c] ;  /* 0x00001c0bff007984 */ /* 0x001fe80008000800 */
[----:B------:R-:W0:Y:S01]  /*a680*/  LDS R15, [UR14+0x1c] ;  /* 0x00001c0eff0f7984 */ /* 0x000e220008000800 */
[----:B------:R-:W-:-:S03]  /*a690*/  FFMA R41, R36, R38, R29 ;  /* 0x0000002624297223 */ /* 0x000fc6000000001d */
        /* <DEDUP_REMOVED lines=21> */
[----:B------:R-:W-:Y:S01]  /*a7f0*/  LDS R0, [UR11+0x3c] ;  /* 0x00003c0bff007984 */ /* 0x000fe20008000800 */
[----:B------:R-:W-:-:S03]  /*a800*/  UIADD3 UR11, UPT, UPT, UR18, UR7, URZ ;  /* 0x00000007120b7290 */ /* 0x000fc6000fffe0ff */
[----:B------:R-:W5:Y:S01]  /*a810*/  LDS R15, [UR14+0x3c] ;  /* 0x00003c0eff0f7984 */ /* 0x000f620008000800 */
[----:B-1----:R-:W-:Y:S01]  /*a820*/  FFMA R11, R24, R33, R11 ;  /* 0x00000021180b7223 */ /* 0x002fe2000000000b */
[----:B------:R-:W-:-:S03]  /*a830*/  UISETP.NE.AND UP0, UPT, UR11, UR8, UPT ;  /* 0x000000080b00728c */ /* 0x000fc6000bf05270 */
[----:B--2---:R-:W-:-:S04]  /*a840*/  FFMA R11, R26, R35, R11 ;  /* 0x000000231a0b7223 */ /* 0x004fc8000000000b */
[----:B---3--:R-:W-:-:S04]  /*a850*/  FFMA R11, R32, R39, R11 ;  /* 0x00000027200b7223 */ /* 0x008fc8000000000b */
[----:B0-----:R-:W-:-:S04]  /*a860*/  FFMA R11, R34, R41, R11 ;  /* 0x00000029220b7223 */ /* 0x001fc8000000000b */
[----:B----4-:R-:W-:-:S04]  /*a870*/  FFMA R11, R28, R37, R11 ;  /* 0x000000251c0b7223 */ /* 0x010fc8000000000b */
[----:B-----5:R-:W-:Y:S01]  /*a880*/  FFMA R11, R0, R15, R11 ;  /* 0x0000000f000b7223 */ /* 0x020fe2000000000b */
[----:B------:R-:W-:Y:S06]  /*a890*/  BRA.U UP0, `(.L_x_350) ;  /* 0xfffffffd00287547 */ /* 0x000fec000b83ffff */
.L_x_349:
        /* <DEDUP_REMOVED lines=11> */
[----:B------:R-:W-:Y:S04]  /*a950*/  LDS R24, [UR9] ;  /* 0x00000009ff187984 */ /* 0x000fe80008000800 */
[----:B-123--:R-:W1:Y:S04]  /*a960*/  LDS R26, [UR8] ;  /* 0x00000008ff1a7984 */ /* 0x00ee680008000800 */
        /* <DEDUP_REMOVED lines=12> */
[----:B------:R-:W1:Y:S01]  /*aa30*/  LDS R29, [UR8+0x18] ;  /* 0x00001808ff1d7984 */ /* 0x000e620008000800 */
[----:B--2---:R-:W-:-:S03]  /*aa40*/  FFMA R24, R35, R28, R24 ;  /* 0x0000001c23187223 */ /* 0x004fc60000000018 */
[----:B0-----:R-:W-:Y:S04]  /*aa50*/  LDS R0, [UR9+0x1c] ;  /* 0x00001c09ff007984 */ /* 0x001fe80008000800 */
[----:B------:R-:W0:Y:S01]  /*aa60*/  LDS R15, [UR8+0x1c] ;  /* 0x00001c08ff0f7984 */ /* 0x000e220008000800 */
[----:B---3--:R-:W-:-:S04]  /*aa70*/  FFMA R24, R37, R32, R24 ;  /* 0x0000002025187223 */ /* 0x008fc80000000018 */
[----:B----4-:R-:W-:-:S04]  /*aa80*/  FFMA R24, R39, R34, R24 ;  /* 0x0000002227187223 */ /* 0x010fc80000000018 */
[----:B-----5:R-:W-:-:S04]  /*aa90*/  FFMA R41, R41, R36, R24 ;  /* 0x0000002429297223 */ /* 0x020fc80000000018 */
[----:B------:R-:W-:-:S04]  /*aaa0*/  FFMA R33, R14, R33, R41 ;  /* 0x000000210e217223 */ /* 0x000fc80000000029 */
[----:B-1----:R-:W-:-:S04]  /*aab0*/  FFMA R29, R2, R29, R33 ;  /* 0x0000001d021d7223 */ /* 0x002fc80000000021 */
[----:B0-----:R-:W-:-:S07]  /*aac0*/  FFMA R11, R0, R15, R29 ;  /* 0x0000000f000b7223 */ /* 0x001fce000000001d */
.L_x_351:
[----:B------:R-:W-:Y:S05]  /*aad0*/  BRA.U !UP1, `(.L_x_348) ;  /* 0x0000000109a47547 */ /* 0x000fea000b800000 */
[C---:B0-----:R-:W-:Y:S02]  /*aae0*/  IADD3 R0, PT, PT, R22.reuse, -0x1, RZ ;  /* 0xffffffff16007810 */ /* 0x041fe40007ffe0ff */
[----:B------:R-:W-:Y:S02]  /*aaf0*/  LOP3.LUT R22, R22, 0x3, RZ, 0xc0, !PT ;  /* 0x0000000316167812 */ /* 0x000fe400078ec0ff */
[----:B------:R-:W-:Y:S02]  /*ab00*/  ISETP.GE.U32.AND P0, PT, R0, 0x3, PT ;  /* 0x000000030000780c */ /* 0x000fe40003f06070 */
[----:B------:R-:W-:-:S11]  /*ab10*/  ISETP.NE.AND P1, PT, R22, RZ, PT ;  /* 0x000000ff1600720c */ /* 0x000fd60003f25270 */
[----:B------:R-:W-:Y:S05]  /*ab20*/  @!P0 BRA `(.L_x_352) ;  /* 0x0000000000488947 */ /* 0x000fea0003800000 */
[----:B------:R-:W0:Y:S01]  /*ab30*/  S2UR UR9, SR_CgaCtaId ;  /* 0x00000000000979c3 */ /* 0x000e220000008800 */
[----:B------:R-:W-:Y:S02]  /*ab40*/  UMOV UR8, 0x400 ;  /* 0x0000040000087882 */ /* 0x000fe40000000000 */
[----:B0-----:R-:W-:Y:S02]  /*ab50*/  ULEA UR8, UR9, UR8, 0x18 ;  /* 0x0000000809087291 */ /* 0x001fe4000f8ec0ff */
[----:B------:R-:W-:Y:S02]  /*ab60*/  ULEA UR9, UR7, UR5, 0x2 ;  /* 0x0000000507097291 */ /* 0x000fe4000f8e10ff */
[----:B------:R-:W-:Y:S02]  /*ab70*/  ULEA UR8, UR7, UR8, 0x2 ;  /* 0x0000000807087291 */ /* 0x000fe4000f8e10ff */
[----:B------:R-:W-:-:S05]  /*ab80*/  UIADD3 UR7, UPT, UPT, UR7, 0x4, URZ ;  /* 0x0000000407077890 */ /* 0x000fca000fffe0ff */
[----:B------:R-:W-:Y:S04]  /*ab90*/  LDS R0, [UR9] ;  /* 0x00000009ff007984 */ /* 0x000fe80008000800 */
[----:B------:R-:W0:Y:S04]  /*aba0*/  LDS R2, [UR8] ;  /* 0x00000008ff027984 */ /* 0x000e280008000800 */
[----:B-123--:R-:W-:Y:S04]  /*abb0*/  LDS R15, [UR9+0x4] ;  /* 0x00000409ff0f7984 */ /* 0x00efe80008000800 */
[----:B------:R-:W1:Y:S04]  /*abc0*/  LDS R14, [UR8+0x4] ;  /* 0x00000408ff0e7984 */ /* 0x000e680008000800 */
[----:B------:R-:W-:Y:S04]  /*abd0*/  LDS R29, [UR9+0x8] ;  /* 0x00000809ff1d7984 */ /* 0x000fe80008000800 */
[----:B------:R-:W2:Y:S04]  /*abe0*/  LDS R24, [UR8+0x8] ;  /* 0x00000808ff187984 */ /* 0x000ea80008000800 */
[----:B------:R-:W-:Y:S04]  /*abf0*/  LDS R33, [UR9+0xc] ;  /* 0x00000c09ff217984 */ /* 0x000fe80008000800 */
[----:B------:R-:W3:Y:S01]  /*ac00*/  LDS R26, [UR8+0xc] ;  /* 0x00000c08ff1a7984 */ /* 0x000ee20008000800 */
[----:B0-----:R-:W-:-:S04]  /*ac10*/  FFMA R0, R0, R2, R11 ;  /* 0x0000000200007223 */ /* 0x001fc8000000000b */
[----:B-1----:R-:W-:-:S04]  /*ac20*/  FFMA R0, R15, R14, R0 ;  /* 0x0000000e0f007223 */ /* 0x002fc80000000000 */
[----:B--2---:R-:W-:-:S04]  /*ac30*/  FFMA R0, R29, R24, R0 ;  /* 0x000000181d007223 */ /* 0x004fc80000000000 */
[----:B---3--:R-:W-:-:S07]  /*ac40*/  FFMA R11, R33, R26, R0 ;  /* 0x0000001a210b7223 */ /* 0x008fce0000000000 */
.L_x_352:
[----:B------:R-:W-:Y:S05]  /*ac50*/  @!P1 BRA `(.L_x_348) ;  /* 0x0000000000449947 */ /* 0x000fea0003800000 */
[----:B------:R-:W0:Y:S01]  /*ac60*/  S2UR UR9, SR_CgaCtaId ;  /* 0x00000000000979c3 */ /* 0x000e220000008800 */
[----:B------:R-:W-:Y:S01]  /*ac70*/  UMOV UR8, 0x400 ;  /* 0x0000040000087882 */ /* 0x000fe20000000000 */
[----:B------:R-:W-:Y:S01]  /*ac80*/  ISETP.NE.AND P0, PT, R22, 0x1, PT ;  /* 0x000000011600780c */ /* 0x000fe20003f05270 */
[----:B0-----:R-:W-:Y:S02]  /*ac90*/  ULEA UR8, UR9, UR8, 0x18 ;  /* 0x0000000809087291 */ /* 0x001fe4000f8ec0ff */
[----:B------:R-:W-:Y:S02]  /*aca0*/  ULEA UR9, UR7, UR5, 0x2 ;  /* 0x0000000507097291 */ /* 0x000fe4000f8e10ff */
[----:B------:R-:W-:-:S07]  /*acb0*/  ULEA UR7, UR7, UR8, 0x2 ;  /* 0x0000000807077291 */ /* 0x000fce000f8e10ff */
[----:B------:R-:W-:Y:S04]  /*acc0*/  LDS R0, [UR9] ;  /* 0x00000009ff007984 */ /* 0x000fe80008000800 */
[----:B------:R-:W0:Y:S02]  /*acd0*/  LDS R2, [UR7] ;  /* 0x00000007ff027984 */ /* 0x000e240008000800 */
[----:B0-----:R-:W-:Y:S01]  /*ace0*/  FFMA R11, R0, R2, R11 ;  /* 0x00000002000b7223 */ /* 0x001fe2000000000b */
[----:B------:R-:W-:Y:S06]  /*acf0*/  @!P0 BRA `(.L_x_348) ;  /* 0x00000000001c8947 */ /* 0x000fec0003800000 */
[----:B------:R-:W-:Y:S01]  /*ad00*/  ISETP.NE.AND P0, PT, R22, 0x2, PT ;  /* 0x000000021600780c */ /* 0x000fe20003f05270 */
[----:B------:R-:W-:Y:S04]  /*ad10*/  LDS R0, [UR9+0x4] ;  /* 0x00000409ff007984 */ /* 0x000fe80008000800 */
[----:B------:R-:W0:Y:S08]  /*ad20*/  LDS R2, [UR7+0x4] ;  /* 0x00000407ff027984 */ /* 0x000e300008000800 */
[----:B------:R-:W-:Y:S04]  /*ad30*/  @P0 LDS R14, [UR9+0x8] ;  /* 0x00000809ff0e0984 */ /* 0x000fe80008000800 */
[----:B-123--:R-:W1:Y:S01]  /*ad40*/  @P0 LDS R15, [UR7+0x8] ;  /* 0x00000807ff0f0984 */ /* 0x00ee620008000800 */
[----:B0-----:R-:W-:-:S04]  /*ad50*/  FFMA R11, R0, R2, R11 ;  /* 0x00000002000b7223 */ /* 0x001fc8000000000b */
[----:B-1----:R-:W-:-:S07]  /*ad60*/  @P0 FFMA R11, R14, R15, R11 ;  /* 0x0000000f0e0b0223 */ /* 0x002fce000000000b */
.L_x_348:
[----:B------:R-:W-:Y:S06]  /*ad70*/  BAR.SYNC.DEFER_BLOCKING 0x0 ;  /* 0x0000000000007b1d */ /* 0x000fec0000010000 */
[----:B------:R-:W-:Y:S04]  /*ad80*/  BSSY.RECONVERGENT B2, `(.L_x_353) ;  /* 0x000009d000027945 */ /* 0x000fe80003800200 */
[----:B------:R-:W-:Y:S05]  /*ad90*/  @!P5 BRA `(.L_x_354) ;  /* 0x00000008006cd947 */ /* 0x000fea0003800000 */
[----:B------:R-:W-:Y:S01]  /*ada0*/  IADD3 R14, PT, PT, R9, -R18, RZ ;  /* 0x80000012090e7210 */ /* 0x000fe20007ffe0ff */
[----:B------:R-:W-:Y:S01]  /*adb0*/  BSSY.RECONVERGENT B3, `(.L_x_355) ;  /* 0x0000044000037945 */ /* 0x000fe20003800200 */
[----:B-123--:R-:W-:Y:S02]  /*adc0*/  IMAD.MOV.U32 R26, RZ, RZ, R18 ;  /* 0x000000ffff1a7224 */ /* 0x00efe400078e0012 */
[----:B------:R-:W-:-:S13]  /*add0*/  LOP3.LUT P0, R14, R14, 0x3, RZ, 0xc0, !PT ;  /* 0x000000030e0e7812 */ /* 0x000fda000780c0ff */
[----:B------:R-:W-:Y:S05]  /*ade0*/  @!P0 BRA `(.L_x_356) ;  /* 0x0000000400008947 */ /* 0x000fea0003800000 */
[----:B0-----:R-:W0:Y:S01]  /*adf0*/  LDS R0, [R16] ;  /* 0x0000000010007984 */ /* 0x001e220000000800 */
[----:B------:R-:W-:Y:S01]  /*ae00*/  LEA R22, R18, UR5, 0x2 ;  /* 0x0000000512167c11 */ /* 0x000fe2000f8e10ff */
[----:B------:R-:W1:Y:S01]  /*ae10*/  MUFU.RCP R2, R3 ;  /* 0x0000000300027308 */ /* 0x000e620000001000 */
[----:B------:R-:W-:Y:S03]  /*ae20*/  BSSY.RECONVERGENT B4, `(.L_x_357) ;  /* 0x000000d000047945 */ /* 0x000fe60003800200 */
[----:B------:R2:W3:Y:S01]  /*ae30*/  LDS R15, [R22] ;  /* 0x00000000160f7984 */ /* 0x0004e20000000800 */
[----:B-1----:R-:W-:Y:S01]  /*ae40*/  FFMA R29, R2, -R3, 1 ;  /* 0x3f800000021d7423 */ /* 0x002fe20000000803 */
[----:B0-----:R-:W-:-:S03]  /*ae50*/  FMUL R33, R0, R11 ;  /* 0x0000000b00217220 */ /* 0x001fc60000400000 */
[----:B------:R-:W-:Y:S01]  /*ae60*/  FFMA R0, R2, R29, R2 ;  /* 0x0000001d02007223 */ /* 0x000fe20000000002 */
[----:B------:R-:W0:Y:S03]  /*ae70*/  FCHK P0, R33, R3 ;  /* 0x0000000321007302 */ /* 0x000e260000000000 */
[----:B------:R-:W-:-:S04]  /*ae80*/  FFMA R2, R0, R33, RZ ;  /* 0x0000002100027223 */ /* 0x000fc800000000ff */
[----:B------:R-:W-:-:S04]  /*ae90*/  FFMA R29, R2, -R3, R33 ;  /* 0x80000003021d7223 */ /* 0x000fc80000000021 */
[----:B------:R-:W-:Y:S01]  /*aea0*/  FFMA R0, R0, R29, R2 ;  /* 0x0000001d00007223 */ /* 0x000fe20000000002 */
[----:B0-23--:R-:W-:Y:S06]  /*aeb0*/  @!P0 BRA `(.L_x_358) ;  /* 0x00000000000c8947 */ /* 0x00dfec0003800000 */
[----:B------:R-:W-:Y:S02]  /*aec0*/  MOV R0, R33 ;  /* 0x0000002100007202 */ /* 0x000fe40000000f00 */
[----:B------:R-:W-:-:S07]  /*aed0*/  MOV R2, 0xaef0 ;  /* 0x0000aef000027802 */ /* 0x000fce0000000f00 */
[----:B------:R-:W-:Y:S05]  /*aee0*/  CALL.REL.NOINC `($__internal_5_$__cuda_sm3x_div_rn_noftz_f32_slowpath) ;  /* 0x000000a000007944 */ /* 0x000fea0003c00000 */
.L_x_358:
[----:B------:R-:W-:Y:S05]  /*aef0*/  BSYNC.RECONVERGENT B4 ;  /* 0x0000000000047941 */ /* 0x000fea0003800200 */
.L_x_357:
[----:B------:R-:W-:Y:S01]  /*af00*/  MOV R29, UR15 ;  /* 0x0000000f001d7c02 */ /* 0x000fe20008000f00 */
[----:B------:R-:W-:Y:S01]  /*af10*/  FADD R0, R15, -R0 ;  /* 0x800000000f007221 */ /* 0x000fe20000000000 */
[----:B------:R-:W-:Y:S01]  /*af20*/  ISETP.NE.AND P0, PT, R14, 0x1, PT ;  /* 0x000000010e00780c */ /* 0x000fe20003f05270 */
[----:B------:R-:W-:Y:S01]  /*af30*/  VIADD R26, R18, 0x1 ;  /* 0x00000001121a7836 */ /* 0x000fe20000000000 */
[----:B------:R-:W-:-:S05]  /*af40*/  LEA R15, R29, R16, 0x3 ;  /* 0x000000101d0f7211 */ /* 0x000fca00078e18ff */
[----:B------:R1:W-:Y:S06]  /*af50*/  STS [R15], R0 ;  /* 0x000000000f007388 */ /* 0x0003ec0000000800 */
[----:B------:R-:W-:Y:S05]  /*af60*/  @!P0 BRA `(.L_x_356) ;  /* 0x0000000000a08947 */ /* 0x000fea0003800000 */
[----:B-1----:R-:W0:Y:S01]  /*af70*/  LDS R0, [R16+0x4] ;  /* 0x0000040010007984 */ /* 0x002e220000000800 */
[----:B------:R-:W1:Y:S01]  /*af80*/  MUFU.RCP R2, R3 ;  /* 0x0000000300027308 */ /* 0x000e620000001000 */
[----:B------:R-:W-:Y:S02]  /*af90*/  BSSY.RECONVERGENT B4, `(.L_x_359) ;  /* 0x000000d000047945 */ /* 0x000fe40003800200 */
[----:B------:R2:W3:Y:S01]  /*afa0*/  LDS R24, [R22+0x4] ;  /* 0x0000040016187984 */ /* 0x0004e20000000800 */
        /* <DEDUP_REMOVED lines=11> */
.L_x_360:
[----:B------:R-:W-:Y:S05]  /*b060*/  BSYNC.RECONVERGENT B4 ;  /* 0x0000000000047941 */ /* 0x000fea0003800200 */
.L_x_359:
[----:B------:R-:W-:Y:S01]  /*b070*/  FADD R0, R24, -R0 ;  /* 0x8000000018007221 */ /* 0x000fe20000000000 */
[----:B------:R-:W-:Y:S02]  /*b080*/  ISETP.NE.AND P0, PT, R14, 0x2, PT ;  /* 0x000000020e00780c */ /* 0x000fe40003f05270 */
[----:B------:R-:W-:Y:S02]  /*b090*/  IADD3 R26, PT, PT, R18, 0x2, RZ ;  /* 0x00000002121a7810 */ /* 0x000fe40007ffe0ff */
[----:B------:R2:W-:Y:S09]  /*b0a0*/  STS [R15+0x4], R0 ;  /* 0x000004000f007388 */ /* 0x0005f20000000800 */
[----:B------:R-:W-:Y:S05]  /*b0b0*/  @!P0 BRA `(.L_x_356) ;  /* 0x00000000004c8947 */ /* 0x000fea0003800000 */
[----:B--2---:R-:W0:Y:S01]  /*b0c0*/  LDS R0, [R16+0x8] ;  /* 0x0000080010007984 */ /* 0x004e220000000800 */
[----:B------:R-:W1:Y:S01]  /*b0d0*/  MUFU.RCP R2, R3 ;  /* 0x0000000300027308 */ /* 0x000e620000001000 */
[----:B------:R-:W-:Y:S02]  /*b0e0*/  BSSY.RECONVERGENT B4, `(.L_x_361) ;  /* 0x000000d000047945 */ /* 0x000fe40003800200 */
[----:B------:R-:W2:Y:S01]  /*b0f0*/  LDS R22, [R22+0x8] ;  /* 0x0000080016167984 */ /* 0x000ea20000000800 */
[----:B-1----:R-:W-:Y:S01]  /*b100*/  FFMA R29, R2, -R3, 1 ;  /* 0x3f800000021d7423 */ /* 0x002fe20000000803 */
[----:B0-----:R-:W-:-:S03]  /*b110*/  FMUL R33, R0, R11 ;  /* 0x0000000b00217220 */ /* 0x001fc60000400000 */
[----:B------:R-:W-:Y:S01]  /*b120*/  FFMA R0, R2, R29, R2 ;  /* 0x0000001d02007223 */ /* 0x000fe20000000002 */
[----:B------:R-:W0:Y:S03]  /*b130*/  FCHK P0, R33, R3 ;  /* 0x0000000321007302 */ /* 0x000e260000000000 */
[----:B------:R-:W-:-:S04]  /*b140*/  FFMA R2, R0, R33, RZ ;  /* 0x0000002100027223 */ /* 0x000fc800000000ff */
[----:B------:R-:W-:-:S04]  /*b150*/  FFMA R29, R2, -R3, R33 ;  /* 0x80000003021d7223 */ /* 0x000fc80000000021 */
[----:B------:R-:W-:Y:S01]  /*b160*/  FFMA R0, R0, R29, R2 ;  /* 0x0000001d00007223 */ /* 0x000fe20000000002 */
[----:B0-2---:R-:W-:Y:S06]  /*b170*/  @!P0 BRA `(.L_x_362) ;  /* 0x00000000000c8947 */ /* 0x005fec0003800000 */
[----:B------:R-:W-:Y:S02]  /*b180*/  MOV R0, R33 ;  /* 0x0000002100007202 */ /* 0x000fe40000000f00 */
[----:B------:R-:W-:-:S07]  /*b190*/  MOV R2, 0xb1b0 ;  /* 0x0000b1b000027802 */ /* 0x000fce0000000f00 */
[----:B------:R-:W-:Y:S05]  /*b1a0*/  CALL.REL.NOINC `($__internal_5_$__cuda_sm3x_div_rn_noftz_f32_slowpath) ;  /* 0x0000009c00507944 */ /* 0x000fea0003c00000 */
.L_x_362:
[----:B------:R-:W-:Y:S05]  /*b1b0*/  BSYNC.RECONVERGENT B4 ;  /* 0x0000000000047941 */ /* 0x000fea0003800200 */
.L_x_361:
[----:B------:R-:W-:Y:S01]  /*b1c0*/  FADD R0, R22, -R0 ;  /* 0x8000000016007221 */ /* 0x000fe20000000000 */
[----:B------:R-:W-:-:S04]  /*b1d0*/  VIADD R26, R18, 0x3 ;  /* 0x00000003121a7836 */ /* 0x000fc80000000000 */
[----:B------:R3:W-:Y:S03]  /*b1e0*/  STS [R15+0x8], R0 ;  /* 0x000008000f007388 */ /* 0x0007e60000000800 */
.L_x_356:
[----:B------:R-:W-:Y:S05]  /*b1f0*/  BSYNC.RECONVERGENT B3 ;  /* 0x0000000000037941 */ /* 0x000fea0003800200 */
.L_x_355:
[----:B0123--:R-:W-:-:S04]  /*b200*/  IADD3 R0, PT, PT, -R9, R18, RZ ;  /* 0x0000001209007210 */ /* 0x00ffc80007ffe1ff */
[----:B------:R-:W-:-:S13]  /*b210*/  ISETP.GT.U32.AND P0, PT, R0, -0x4, PT ;  /* 0xfffffffc0000780c */ /* 0x000fda0003f04070 */
[----:B------:R-:W-:Y:S05]  /*b220*/  @P0 BRA `(.L_x_354) ;  /* 0x0000000400480947 */ /* 0x000fea0003800000 */
.L_x_371:
[----:B------:R-:W0:Y:S01]  /*b230*/  S2UR UR8, SR_CgaCtaId ;  /* 0x00000000000879c3 */ /* 0x000e220000008800 */
[----:B------:R-:W-:Y:S01]  /*b240*/  UMOV UR7, 0x400 ;  /* 0x0000040000077882 */ /* 0x000fe20000000000 */
[----:B------:R-:W-:Y:S01]  /*b250*/  LEA R24, R26, UR5, 0x2 ;  /* 0x000000051a187c11 */ /* 0x000fe2000f8e10ff */
[----:B------:R-:W1:Y:S01]  /*b260*/  MUFU.RCP R2, R3 ;  /* 0x0000000300027308 */ /* 0x000e620000001000 */
[----:B------:R-:W-:Y:S03]  /*b270*/  BSSY.RECONVERGENT B3, `(.L_x_363) ;  /* 0x0000012000037945 */ /* 0x000fe60003800200 */
[----:B------:R-:W-:Y:S01]  /*b280*/  LDS R14, [R24] ;  /* 0x00000000180e7984 */ /* 0x000fe20000000800 */
[----:B-1--4-:R-:W-:Y:S01]  /*b290*/  FFMA R15, R2, -R3, 1 ;  /* 0x3f800000020f7423 */ /* 0x012fe20000000803 */
[----:B0-----:R-:W-:-:S06]  /*b2a0*/  ULEA UR7, UR8, UR7, 0x18 ;  /* 0x0000000708077291 */ /* 0x001fcc000f8ec0ff */
[C---:B------:R-:W-:Y:S02]  /*b2b0*/  LEA R22, R26.reuse, UR7, 0x2 ;  /* 0x000000071a167c11 */ /* 0x040fe4000f8e10ff */
[----:B------:R-:W-:-:S03]  /*b2c0*/  IADD3 R26, PT, PT, R26, 0x4, RZ ;  /* 0x000000041a1a7810 */ /* 0x000fc60007ffe0ff */
[----:B------:R-:W0:Y:S01]  /*b2d0*/  LDS R0, [R22] ;  /* 0x0000000016007984 */ /* 0x000e220000000800 */
[----:B------:R-:W-:Y:S01]  /*b2e0*/  ISETP.GE.AND P4, PT, R26, R9, PT ;  /* 0x000000091a00720c */ /* 0x000fe20003f86270 */
        /* <DEDUP_REMOVED lines=10> */
.L_x_364:
[----:B------:R-:W-:Y:S05]  /*b390*/  BSYNC.RECONVERGENT B3 ;  /* 0x0000000000037941 */ /* 0x000fea0003800200 */
.L_x_363:
[----:B------:R-:W-:Y:S02]  /*b3a0*/  IMAD.U32 R15, RZ, RZ, UR15 ;  /* 0x0000000fff0f7e24 */ /* 0x000fe4000f8e00ff */
[----:B------:R-:W-:Y:S01]  /*b3b0*/  FADD R2, R14, -R0 ;  /* 0x800000000e027221 */ /* 0x000fe20000000000 */
[----:B------:R-:W0:Y:S01]  /*b3c0*/  MUFU.RCP R28, R3 ;  /* 0x00000003001c7308 */ /* 0x000e220000001000 */
[----:B------:R-:W-:Y:S01]  /*b3d0*/  BSSY.RECONVERGENT B3, `(.L_x_365) ;  /* 0x0000010000037945 */ /* 0x000fe20003800200 */
[----:B------:R-:W-:-:S05]  /*b3e0*/  LEA R15, R15, R22, 0x3 ;  /* 0x000000160f0f7211 */ /* 0x000fca00078e18ff */
[----:B------:R-:W-:Y:S04]  /*b3f0*/  STS [R15], R2 ;  /* 0x000000020f007388 */ /* 0x000fe80000000800 */
[----:B------:R-:W1:Y:S04]  /*b400*/  LDS R0, [R22+0x4] ;  /* 0x0000040016007984 */ /* 0x000e680000000800 */
[----:B------:R2:W3:Y:S01]  /*b410*/  LDS R14, [R24+0x4] ;  /* 0x00000400180e7984 */ /* 0x0004e20000000800 */
[----:B0-----:R-:W-:Y:S01]  /*b420*/  FFMA R29, R28, -R3, 1 ;  /* 0x3f8000001c1d7423 */ /* 0x001fe20000000803 */
[----:B-1----:R-:W-:-:S03]  /*b430*/  FMUL R33, R0, R11 ;  /* 0x0000000b00217220 */ /* 0x002fc60000400000 */
        /* <DEDUP_REMOVED lines=9> */
.L_x_366:
[----:B------:R-:W-:Y:S05]  /*b4d0*/  BSYNC.RECONVERGENT B3 ;  /* 0x0000000000037941 */ /* 0x000fea0003800200 */
.L_x_365:
[----:B------:R-:W-:Y:S01]  /*b4e0*/  FADD R2, R14, -R0 ;  /* 0x800000000e027221 */ /* 0x000fe20000000000 */
[----:B------:R-:W0:Y:S01]  /*b4f0*/  MUFU.RCP R28, R3 ;  /* 0x00000003001c7308 */ /* 0x000e220000001000 */
[----:B------:R-:W-:Y:S03]  /*b500*/  BSSY.RECONVERGENT B3, `(.L_x_367) ;  /* 0x000000f000037945 */ /* 0x000fe60003800200 */
[----:B------:R-:W-:Y:S04]  /*b510*/  STS [R15+0x4], R2 ;  /* 0x000004020f007388 */ /* 0x000fe80000000800 */
        /* <DEDUP_REMOVED lines=13> */
.L_x_368:
[----:B------:R-:W-:Y:S05]  /*b5f0*/  BSYNC.RECONVERGENT B3 ;  /* 0x0000000000037941 */ /* 0x000fea0003800200 */
.L_x_367:
        /* <DEDUP_REMOVED lines=14> */
[----:B------:R-:W-:Y:S01]  /*b6e0*/  IMAD.MOV.U32 R0, RZ, RZ, R33 ;  /* 0x000000ffff007224 */ /* 0x000fe200078e0021 */
[----:B------:R-:W-:-:S07]  /*b6f0*/  MOV R2, 0xb710 ;  /* 0x0000b71000027802 */ /* 0x000fce0000000f00 */
[----:B------:R-:W-:Y:S05]  /*b700*/  CALL.REL.NOINC `($__internal_5_$__cuda_sm3x_div_rn_noftz_f32_slowpath) ;  /* 0x0000009400f87944 */ /* 0x000fea0003c00000 */
.L_x_370:
[----:B------:R-:W-:Y:S05]  /*b710*/  BSYNC.RECONVERGENT B3 ;  /* 0x0000000000037941 */ /* 0x000fea0003800200 */
.L_x_369:
[----:B------:R-:W-:-:S05]  /*b720*/  FADD R0, R24, -R0 ;  /* 0x8000000018007221 */ /* 0x000fca0000000000 */
[----:B------:R4:W-:Y:S01]  /*b730*/  STS [R15+0xc], R0 ;  /* 0x00000c000f007388 */ /* 0x0009e20000000800 */
[----:B------:R-:W-:Y:S05]  /*b740*/  @!P4 BRA `(.L_x_371) ;  /* 0xfffffff800b8c947 */ /* 0x000fea000383ffff */
.L_x_354:
[----:B------:R-:W-:Y:S05]  /*b750*/  BSYNC.RECONVERGENT B2 ;  /* 0x0000000000027941 */ /* 0x000fea0003800200 */
.L_x_353:
        /* <DEDUP_REMOVED lines=9> */
[----:B0---4-:R-:W-:Y:S02]  /*b7f0*/  LEA R0, R19, R7, 0x2 ;  /* 0x0000000713007211 */ /* 0x011fe400078e10ff */
[----:B------:R-:W-:Y:S02]  /*b800*/  MOV R20, R18 ;  /* 0x0000001200147202 */ /* 0x000fe40000000f00 */
[----:B------:R-:W-:Y:S01]  /*b810*/  LOP3.LUT R11, R11, 0x3, RZ, 0xc0, !PT ;  /* 0x000000030b0b7812 */ /* 0x000fe200078ec0ff */
[----:B-----5:R-:W-:-:S06]  /*b820*/  ULEA UR7, UR8, UR7, 0x18 ;  /* 0x0000000708077291 */ /* 0x020fcc000f8ec0ff */
[----:B------:R-:W-:-:S07]  /*b830*/  LEA R22, R19, UR7, 0x2 ;  /* 0x0000000713167c11 */ /* 0x000fce000f8e10ff */
.L_x_383:
[----:B------:R-:W-:Y:S01]  /*b840*/  ISETP.GE.AND P0, PT, R19, R10, PT ;  /* 0x0000000a1300720c */ /* 0x000fe20003f06270 */
[----:B------:R-:W-:-:S12]  /*b850*/  BSSY.RECONVERGENT B1, `(.L_x_374) ;  /* 0x000011e000017945 */ /* 0x000fd80003800200 */
[----:B0-234-:R-:W-:Y:S05]  /*b860*/  @P0 BRA `(.L_x_375) ;  /* 0x0000001000700947 */ /* 0x01dfea0003800000 */
[----:B------:R-:W0:Y:S01]  /*b870*/  S2R R2, SR_CgaCtaId ;  /* 0x0000000000027919 */ /* 0x000e220000008800 */
[----:B------:R-:W-:Y:S01]  /*b880*/  MOV R33, 0x400 ;  /* 0x0000040000217802 */ /* 0x000fe20000000f00 */
[----:B------:R-:W-:Y:S01]  /*b890*/  IMAD.U32 R3, RZ, RZ, UR15 ;  /* 0x0000000fff037e24 */ /* 0x000fe2000f8e00ff */
[----:B------:R-:W-:Y:S01]  /*b8a0*/  ISETP.NE.AND P0, PT, R11, RZ, PT ;  /* 0x000000ff0b00720c */ /* 0x000fe20003f05270 */
[----:B------:R-:W-:Y:S01]  /*b8b0*/  BSSY.RECONVERGENT B2, `(.L_x_376) ;  /* 0x0000024000027945 */ /* 0x000fe20003800200 */
[----:B------:R-:W-:Y:S01]  /*b8c0*/  IMAD R32, R20, UR15, RZ ;  /* 0x0000000f14207c24 */ /* 0x000fe2000f8e02ff */
[----:B------:R-:W-:Y:S02]  /*b8d0*/  MOV R35, R19 ;  /* 0x0000001300237202 */ /* 0x000fe40000000f00 */
[----:B0-----:R-:W-:-:S04]  /*b8e0*/  LEA R33, R2, R33, 0x18 ;  /* 0x0000002102217211 */ /* 0x001fc800078ec0ff */
[----:B------:R-:W-:-:S04]  /*b8f0*/  LEA R24, R20, R33, 0x2 ;  /* 0x0000002114187211 */ /* 0x000fc800078e10ff */
[----:B-123--:R-:W-:Y:S02]  /*b900*/  LEA R26, R3, R24, 0x3 ;  /* 0x00000018031a7211 */ /* 0x00efe400078e18ff */
[----:B------:R-:W0:Y:S04]  /*b910*/  LDS R24, [R24] ;  /* 0x0000000018187984 */ /* 0x000e280000000800 */
[----:B------:R-:W1:Y:S01]  /*b920*/  LDS R26, [R26] ;  /* 0x000000001a1a7984 */ /* 0x000e620000000800 */
[----:B------:R-:W-:Y:S05]  /*b930*/  @!P0 BRA `(.L_x_377) ;  /* 0x00000000006c8947 */ /* 0x000fea0003800000 */
[----:B------:R-:W-:Y:S01]  /*b940*/  IADD3 R3, PT, PT, R19, R32, RZ ;  /* 0x0000002013037210 */ /* 0x000fe20007ffe0ff */
[----:B------:R-:W0:Y:S04]  /*b950*/  LDS R14, [R0] ;  /* 0x00000000000e7984 */ /* 0x000e280000000800 */
[----:B------:R-:W-:Y:S01]  /*b960*/  IMAD.WIDE.U32 R2, R3, 0x4, R42 ;  /* 0x0000000403027825 */ /* 0x000fe200078e002a */
[----:B------:R-:W1:Y:S04]  /*b970*/  LDS R28, [R22] ;  /* 0x00000000161c7984 */ /* 0x000e680000000800 */
[----:B------:R-:W0:Y:S01]  /*b980*/  LDG.E R15, desc[UR12][R2.64] ;  /* 0x0000000c020f7981 */ /* 0x000e22000c1e1900 */
[----:B------:R-:W-:Y:S01]  /*b990*/  ISETP.NE.AND P0, PT, R11, 0x1, PT ;  /* 0x000000010b00780c */ /* 0x000fe20003f05270 */
[----:B------:R-:W-:-:S02]  /*b9a0*/  VIADD R35, R19, 0x1 ;  /* 0x0000000113237836 */ /* 0x000fc40000000000 */
[----:B0-----:R-:W-:-:S04]  /*b9b0*/  FFMA R15, -R24, R14, R15 ;  /* 0x0000000e180f7223 */ /* 0x001fc8000000010f */
[----:B-1----:R-:W-:-:S05]  /*b9c0*/  FFMA R15, -R26, R28, R15 ;  /* 0x0000001c1a0f7223 */ /* 0x002fca000000010f */
[----:B------:R2:W-:Y:S01]  /*b9d0*/  STG.E desc[UR12][R2.64], R15 ;  /* 0x0000000f02007986 */ /* 0x0005e2000c10190c */
[----:B------:R-:W-:Y:S05]  /*b9e0*/  @!P0 BRA `(.L_x_377) ;  /* 0x0000000000408947 */ /* 0x000fea0003800000 */
[----:B--2---:R-:W2:Y:S01]  /*b9f0*/  LDG.E R15, desc[UR12][R2.64+0x4] ;  /* 0x0000040c020f7981 */ /* 0x004ea2000c1e1900 */
[----:B------:R-:W-:Y:S02]  /*ba00*/  ISETP.NE.AND P0, PT, R11, 0x2, PT ;  /* 0x000000020b00780c */ /* 0x000fe40003f05270 */
[----:B------:R-:W-:Y:S01]  /*ba10*/  IADD3 R35, PT, PT, R19, 0x2, RZ ;  /* 0x0000000213237810 */ /* 0x000fe20007ffe0ff */
[----:B------:R-:W2:Y:S04]  /*ba20*/  LDS R14, [R0+0x4] ;  /* 0x00000400000e7984 */ /* 0x000ea80000000800 */
[----:B------:R-:W0:Y:S01]  /*ba30*/  LDS R28, [R22+0x4] ;  /* 0x00000400161c7984 */ /* 0x000e220000000800 */
[----:B--2---:R-:W-:-:S04]  /*ba40*/  FFMA R15, -R24, R14, R15 ;  /* 0x0000000e180f7223 */ /* 0x004fc8000000010f */
[----:B0-----:R-:W-:-:S05]  /*ba50*/  FFMA R15, -R26, R28, R15 ;  /* 0x0000001c1a0f7223 */ /* 0x001fca000000010f */
[----:B------:R3:W-:Y:S01]  /*ba60*/  STG.E desc[UR12][R2.64+0x4], R15 ;  /* 0x0000040f02007986 */ /* 0x0007e2000c10190c */
[----:B------:R-:W-:Y:S05]  /*ba70*/  @!P0 BRA `(.L_x_377) ;  /* 0x00000000001c8947 */ /* 0x000fea0003800000 */
[----:B---3--:R-:W2:Y:S01]  /*ba80*/  LDG.E R15, desc[UR12][R2.64+0x8] ;  /* 0x0000080c020f7981 */ /* 0x008ea2000c1e1900 */
[----:B------:R-:W-:-:S03]  /*ba90*/  IADD3 R35, PT, PT, R19, 0x3, RZ ;  /* 0x0000000313237810 */ /* 0x000fc60007ffe0ff */
[----:B------:R-:W2:Y:S04]  /*baa0*/  LDS R14, [R0+0x8] ;  /* 0x00000800000e7984 */ /* 0x000ea80000000800 */
[----:B------:R-:W0:Y:S01]  /*bab0*/  LDS R28, [R22+0x8] ;  /* 0x00000800161c7984 */ /* 0x000e220000000800 */
[----:B--2---:R-:W-:-:S04]  /*bac0*/  FFMA R15, -R24, R14, R15 ;  /* 0x0000000e180f7223 */ /* 0x004fc8000000010f */
[----:B0-----:R-:W-:-:S05]  /*bad0*/  FFMA R15, -R26, R28, R15 ;  /* 0x0000001c1a0f7223 */ /* 0x001fca000000010f */
[----:B------:R4:W-:Y:S02]  /*bae0*/  STG.E desc[UR12][R2.64+0x8], R15 ;  /* 0x0000080f02007986 */ /* 0x0009e4000c10190c */
.L_x_377:
[----:B------:R-:W-:Y:S05]  /*baf0*/  BSYNC.RECONVERGENT B2 ;  /* 0x0000000000027941 */ /* 0x000fea0003800200 */
.L_x_376:
[----:B--234-:R-:W-:-:S04]  /*bb00*/  IADD3 R2, PT, PT, -R10, R19, RZ ;  /* 0x000000130a027210 */ /* 0x01cfc80007ffe1ff */
        /* <DEDUP_REMOVED lines=9> */
.L_x_380:
[----:B------:R-:W-:-:S05]  /*bba0*/  IADD3 R3, PT, PT, R32, R35, RZ ;  /* 0x0000002320037210 */ /* 0x000fca0007ffe0ff */
[----:B------:R-:W-:-:S05]  /*bbb0*/  IMAD.WIDE.U32 R2, R3, 0x4, R42 ;  /* 0x0000000403027825 */ /* 0x000fca00078e002a */
[----:B------:R-:W0:Y:S01]  /*bbc0*/  LDG.E R15, desc[UR12][R2.64] ;  /* 0x0000000c020f7981 */ /* 0x000e22000c1e1900 */
[C---:B------:R-:W-:Y:S02]  /*bbd0*/  LEA R36, R35.reuse, R7, 0x2 ;  /* 0x0000000723247211 */ /* 0x040fe400078e10ff */
[----:B------:R-:W-:Y:S02]  /*bbe0*/  LEA R37, R35, R33, 0x2 ;  /* 0x0000002123257211 */ /* 0x000fe400078e10ff */
[----:B--2---:R-:W-:Y:S01]  /*bbf0*/  IADD3 R39, P1, PT, R32, R35, RZ ;  /* 0x0000002320277210 */ /* 0x004fe20007f3e0ff */
[----:B------:R-:W0:Y:S04]  /*bc00*/  LDS R14, [R36] ;  /* 0x00000000240e7984 */ /* 0x000e280000000800 */
[----:B------:R-:W1:Y:S04]  /*bc10*/  LDS R28, [R37] ;  /* 0x00000000251c7984 */ /* 0x000e680000000800 */
[----:B------:R-:W2:Y:S04]  /*bc20*/  LDS R38, [R36+0x4] ;  /* 0x0000040024267984 */ /* 0x000ea80000000800 */
[----:B------:R-:W3:Y:S04]  /*bc30*/  LDS R40, [R37+0x4] ;  /* 0x0000040025287984 */ /* 0x000ee80000000800 */
[----:B------:R-:W-:Y:S01]  /*bc40*/  LDS R44, [R37+0x14] ;  /* 0x00001400252c7984 */ /* 0x000fe20000000800 */
[----:B0-----:R-:W-:Y:S01]  /*bc50*/  FFMA R29, -R24, R14, R15 ;  /* 0x0000000e181d7223 */ /* 0x001fe2000000010f */
[----:B------:R-:W-:-:S02]  /*bc60*/  IADD3.X R15, PT, PT, RZ, RZ, RZ, P1, !PT ;  /* 0x000000ffff0f7210 */ /* 0x000fc40000ffe4ff */
[C---:B------:R-:W-:Y:S01]  /*bc70*/  LEA R14, P1, R39.reuse, R42, 0x2 ;  /* 0x0000002a270e7211 */ /* 0x040fe200078210ff */
[----:B-1----:R-:W-:Y:S02]  /*bc80*/  FFMA R45, -R26, R28, R29 ;  /* 0x0000001c1a2d7223 */ /* 0x002fe4000000011d */
[----:B------:R-:W0:Y:S01]  /*bc90*/  LDS R28, [R36+0x8] ;  /* 0x00000800241c7984 */ /* 0x000e220000000800 */
[----:B------:R-:W-:-:S03]  /*bca0*/  LEA.HI.X R15, R39, R43, R15, 0x2, P1 ;  /* 0x0000002b270f7211 */ /* 0x000fc600008f140f */
[----:B------:R0:W-:Y:S04]  /*bcb0*/  STG.E desc[UR12][R2.64], R45 ;  /* 0x0000002d02007986 */ /* 0x0001e8000c10190c */
[----:B------:R-:W2:Y:S04]  /*bcc0*/  LDG.E R41, desc[UR12][R14.64+0x4] ;  /* 0x0000040c0e297981 */ /* 0x000ea8000c1e1900 */
[----:B------:R-:W0:Y:S04]  /*bcd0*/  LDG.E R39, desc[UR12][R14.64+0x8] ;  /* 0x0000080c0e277981 */ /* 0x000e28000c1e1900 */
[----:B------:R-:W4:Y:S04]  /*bce0*/  LDG.E R29, desc[UR12][R14.64+0xc] ;  /* 0x00000c0c0e1d7981 */ /* 0x000f28000c1e1900 */
[----:B------:R-:W-:Y:S01]  /*bcf0*/  LDS R3, [R37+0xc] ;  /* 0x00000c0025037984 */ /* 0x000fe20000000800 */
[----:B--2---:R-:W-:-:S03]  /*bd00*/  FFMA R41, -R24, R38, R41 ;  /* 0x0000002618297223 */ /* 0x004fc60000000129 */
[----:B------:R-:W4:Y:S01]  /*bd10*/  LDS R38, [R36+0xc] ;  /* 0x00000c0024267984 */ /* 0x000f220000000800 */
[----:B---3--:R-:W-:Y:S01]  /*bd20*/  FFMA R40, -R26, R40, R41 ;  /* 0x000000281a287223 */ /* 0x008fe20000000129 */
[----:B0-----:R-:W-:Y:S02]  /*bd30*/  FFMA R45, -R24, R28, R39 ;  /* 0x0000001c182d7223 */ /* 0x001fe40000000127 */
[----:B------:R-:W0:Y:S01]  /*bd40*/  LDS R41, [R37+0x8] ;  /* 0x0000080025297984 */ /* 0x000e220000000800 */
[----:B------:R-:W-:-:S03]  /*bd50*/  VIADD R39, R35, 0x4 ;  /* 0x0000000423277836 */ /* 0x000fc60000000000 */
[----:B------:R1:W-:Y:S04]  /*bd60*/  STG.E desc[UR12][R14.64+0x4], R40 ;  /* 0x000004280e007986 */ /* 0x0003e8000c10190c */
[----:B------:R-:W2:Y:S01]  /*bd70*/  LDS R28, [R36+0x10] ;  /* 0x00001000241c7984 */ /* 0x000ea20000000800 */
[----:B----4-:R-:W-:Y:S01]  /*bd80*/  FFMA R38, -R24, R38, R29 ;  /* 0x0000002618267223 */ /* 0x010fe2000000011d */
[----:B------:R-:W-:Y:S01]  /*bd90*/  IADD3 R29, PT, PT, R32, R39, RZ ;  /* 0x00000027201d7210 */ /* 0x000fe20007ffe0ff */
[C---:B0-----:R-:W-:Y:S02]  /*bda0*/  FFMA R41, -R26.reuse, R41, R45 ;  /* 0x000000291a297223 */ /* 0x041fe4000000012d */
[----:B------:R-:W-:Y:S02]  /*bdb0*/  FFMA R45, -R26, R3, R38 ;  /* 0x000000031a2d7223 */ /* 0x000fe40000000126 */
[----:B------:R-:W-:Y:S01]  /*bdc0*/  IMAD.WIDE.U32 R2, R29, 0x4, R42 ;  /* 0x000000041d027825 */ /* 0x000fe200078e002a */
[----:B------:R-:W0:Y:S04]  /*bdd0*/  LDS R38, [R37+0x10] ;  /* 0x0000100025267984 */ /* 0x000e280000000800 */
[----:B------:R3:W-:Y:S04]  /*bde0*/  STG.E desc[UR12][R14.64+0x8], R41 ;  /* 0x000008290e007986 */ /* 0x0007e8000c10190c */
[----:B------:R4:W-:Y:S04]  /*bdf0*/  STG.E desc[UR12][R14.64+0xc], R45 ;  /* 0x00000c2d0e007986 */ /* 0x0009e8000c10190c */
[----:B------:R-:W2:Y:S01]  /*be00*/  LDG.E R29, desc[UR12][R2.64] ;  /* 0x0000000c021d7981 */ /* 0x000ea2000c1e1900 */
[----:B-1----:R-:W-:-:S03]  /*be10*/  IADD3 R40, P1, PT, R32, R39, RZ ;  /* 0x0000002720287210 */ /* 0x002fc60007f3e0ff */
[----:B------:R-:W-:Y:S01]  /*be20*/  LDS R14, [R36+0x18] ;  /* 0x00001800240e7984 */ /* 0x000fe20000000800 */
[----:B--2---:R-:W-:Y:S01]  /*be30*/  FFMA R39, -R24, R28, R29 ;  /* 0x0000001c18277223 */ /* 0x004fe2000000011d */
[----:B------:R-:W-:Y:S02]  /*be40*/  IADD3.X R29, PT, PT, RZ, RZ, RZ, P1, !PT ;  /* 0x000000ffff1d7210 */ /* 0x000fe40000ffe4ff */
[----:B------:R-:W-:-:S04]  /*be50*/  LEA R28, P1, R40, R42, 0x2 ;  /* 0x0000002a281c7211 */ /* 0x000fc800078210ff */
[----:B------:R-:W-:Y:S01]  /*be60*/  LEA.HI.X R29, R40, R43, R29, 0x2, P1 ;  /* 0x0000002b281d7211 */ /* 0x000fe200008f141d */
[----:B0-----:R-:W-:Y:S02]  /*be70*/  FFMA R40, -R26, R38, R39 ;  /* 0x000000261a287223 */ /* 0x001fe40000000127 */
[----:B------:R-:W0:Y:S04]  /*be80*/  LDS R38, [R36+0x14] ;  /* 0x0000140024267984 */ /* 0x000e280000000800 */
[----:B------:R-:W-:Y:S04]  /*be90*/  STG.E desc[UR12][R2.64], R40 ;  /* 0x0000002802007986 */ /* 0x000fe8000c10190c */
[----:B---3--:R-:W0:Y:S04]  /*bea0*/  LDG.E R41, desc[UR12][R28.64+0x4] ;  /* 0x0000040c1c297981 */ /* 0x008e28000c1e1900 */
[----:B------:R-:W2:Y:S04]  /*beb0*/  LDG.E R39, desc[UR12][R28.64+0x8] ;  /* 0x0000080c1c277981 */ /* 0x000ea8000c1e1900 */
[----:B----4-:R-:W3:Y:S04]  /*bec0*/  LDG.E R15, desc[UR12][R28.64+0xc] ;  /* 0x00000c0c1c0f7981 */ /* 0x010ee8000c1e1900 */
[----:B------:R-:W-:Y:S04]  /*bed0*/  LDS R3, [R37+0x1c] ;  /* 0x00001c0025037984 */ /* 0x000fe80000000800 */
[----:B------:R-:W-:Y:S01]  /*bee0*/  LDS R40, [R37+0x20] ;  /* 0x0000200025287984 */ /* 0x000fe20000000800 */
[----:B0-----:R-:W-:-:S03]  /*bef0*/  FFMA R41, -R24, R38, R41 ;  /* 0x0000002618297223 */ /* 0x001fc60000000129 */
[----:B------:R-:W3:Y:S01]  /*bf00*/  LDS R38, [R36+0x1c] ;  /* 0x00001c0024267984 */ /* 0x000ee20000000800 */
[----:B------:R-:W-:Y:S01]  /*bf10*/  FFMA R45, -R26, R44, R41 ;  /* 0x0000002c1a2d7223 */ /* 0x000fe20000000129 */
[----:B--2---:R-:W-:Y:S02]  /*bf20*/  FFMA R14, -R24, R14, R39 ;  /* 0x0000000e180e7223 */ /* 0x004fe40000000127 */
[----:B------:R-:W0:Y:S01]  /*bf30*/  LDS R41, [R37+0x18] ;  /* 0x0000180025297984 */ /* 0x000e220000000800 */
[----:B------:R-:W-:-:S03]  /*bf40*/  IADD3 R39, PT, PT, R35, 0x8, RZ ;  /* 0x0000000823277810 */ /* 0x000fc60007ffe0ff */
[----:B------:R1:W-:Y:S01]  /*bf50*/  STG.E desc[UR12][R28.64+0x4], R45 ;  /* 0x0000042d1c007986 */ /* 0x0003e2000c10190c */
[----:B---3--:R-:W-:Y:S01]  /*bf60*/  FFMA R38, -R24, R38, R15 ;  /* 0x0000002618267223 */ /* 0x008fe2000000010f */
[----:B------:R-:W-:Y:S01]  /*bf70*/  IADD3 R15, PT, PT, R32, R39, RZ ;  /* 0x00000027200f7210 */ /* 0x000fe20007ffe0ff */
[C---:B0-----:R-:W-:Y:S02]  /*bf80*/  FFMA R41, -R26.reuse, R41, R14 ;  /* 0x000000291a297223 */ /* 0x041fe4000000010e */
[----:B------:R-:W-:Y:S02]  /*bf90*/  FFMA R38, -R26, R3, R38 ;  /* 0x000000031a267223 */ /* 0x000fe40000000126 */
[----:B------:R-:W-:Y:S01]  /*bfa0*/  IMAD.WIDE.U32 R2, R15, 0x4, R42 ;  /* 0x000000040f027825 */ /* 0x000fe200078e002a */
[----:B------:R-:W0:Y:S04]  /*bfb0*/  LDS R14, [R36+0x20] ;  /* 0x00002000240e7984 */ /* 0x000e280000000800 */
[----:B------:R2:W-:Y:S04]  /*bfc0*/  STG.E desc[UR12][R28.64+0x8], R41 ;  /* 0x000008291c007986 */ /* 0x0005e8000c10190c */
[----:B------:R3:W-:Y:S04]  /*bfd0*/  STG.E desc[UR12][R28.64+0xc], R38 ;  /* 0x00000c261c007986 */ /* 0x0007e8000c10190c */
[----:B------:R-:W0:Y:S01]  /*bfe0*/  LDG.E R15, desc[UR12][R2.64] ;  /* 0x0000000c020f7981 */ /* 0x000e22000c1e1900 */
[----:B-1----:R-:W-:-:S03]  /*bff0*/  IADD3 R45, P1, PT, R32, R39, RZ ;  /* 0x00000027202d7210 */ /* 0x002fc60007f3e0ff */
[----:B------:R-:W1:Y:S04]  /*c000*/  LDS R38, [R36+0x24] ;  /* 0x0000240024267984 */ /* 0x000e680000000800 */
[----:B------:R-:W-:Y:S01]  /*c010*/  LDS R28, [R36+0x28] ;  /* 0x00002800241c7984 */ /* 0x000fe20000000800 */
[----:B0-----:R-:W-:Y:S01]  /*c020*/  FFMA R39, -R24, R14, R15 ;  /* 0x0000000e18277223 */ /* 0x001fe2000000010f */
[----:B------:R-:W-:Y:S01]  /*c030*/  IMAD.X R15, RZ, RZ, RZ, P1 ;  /* 0x000000ffff0f7224 */ /* 0x000fe200008e06ff */
[----:B------:R-:W-:-:S04]  /*c040*/  LEA R14, P1, R45, R42, 0x2 ;  /* 0x0000002a2d0e7211 */ /* 0x000fc800078210ff */
[----:B------:R-:W-:Y:S01]  /*c050*/  LEA.HI.X R15, R45, R43, R15, 0x2, P1 ;  /* 0x0000002b2d0f7211 */ /* 0x000fe200008f140f */
[----:B------:R-:W-:Y:S02]  /*c060*/  FFMA R45, -R26, R40, R39 ;  /* 0x000000281a2d7223 */ /* 0x000fe40000000127 */
[----:B------:R-:W0:Y:S04]  /*c070*/  LDS R40, [R37+0x24] ;  /* 0x0000240025287984 */ /* 0x000e280000000800 */
[----:B------:R4:W-:Y:S04]  /*c080*/  STG.E desc[UR12][R2.64], R45 ;  /* 0x0000002d02007986 */ /* 0x0009e8000c10190c */
[----:B--2---:R-:W1:Y:S04]  /*c090*/  LDG.E R41, desc[UR12][R14.64+0x4] ;  /* 0x0000040c0e297981 */ /* 0x004e68000c1e1900 */
[----:B------:R-:W4:Y:S04]  /*c0a0*/  LDG.E R39, desc[UR12][R14.64+0x8] ;  /* 0x0000080c0e277981 */ /* 0x000f28000c1e1900 */
[----:B---3--:R-:W2:Y:S04]  /*c0b0*/  LDG.E R29, desc[UR12][R14.64+0xc] ;  /* 0x00000c0c0e1d7981 */ /* 0x008ea8000c1e1900 */
[----:B------:R-:W-:Y:S01]  /*c0c0*/  LDS R3, [R37+0x2c] ;  /* 0x00002c0025037984 */ /* 0x000fe20000000800 */
[----:B-1----:R-:W-:-:S03]  /*c0d0*/  FFMA R41, -R24, R38, R41 ;  /* 0x0000002618297223 */ /* 0x002fc60000000129 */
[----:B------:R-:W2:Y:S01]  /*c0e0*/  LDS R38, [R36+0x2c] ;  /* 0x00002c0024267984 */ /* 0x000ea20000000800 */
[----:B0-----:R-:W-:Y:S01]  /*c0f0*/  FFMA R40, -R26, R40, R41 ;  /* 0x000000281a287223 */ /* 0x001fe20000000129 */
[----:B----4-:R-:W-:Y:S02]  /*c100*/  FFMA R45, -R24, R28, R39 ;  /* 0x0000001c182d7223 */ /* 0x010fe40000000127 */
[----:B------:R-:W0:Y:S01]  /*c110*/  LDS R41, [R37+0x28] ;  /* 0x0000280025297984 */ /* 0x000e220000000800 */
[----:B------:R-:W-:-:S03]  /*c120*/  IADD3 R39, PT, PT, R35, 0xc, RZ ;  /* 0x0000000c23277810 */ /* 0x000fc60007ffe0ff */
[----:B------:R1:W-:Y:S04]  /*c130*/  STG.E desc[UR12][R14.64+0x4], R40 ;  /* 0x000004280e007986 */ /* 0x0003e8000c10190c */
[----:B------:R-:W3:Y:S01]  /*c140*/  LDS R28, [R36+0x30] ;  /* 0x00003000241c7984 */ /* 0x000ee20000000800 */
[----:B--2---:R-:W-:Y:S01]  /*c150*/  FFMA R38, -R24, R38, R29 ;  /* 0x0000002618267223 */ /* 0x004fe2000000011d */
[----:B------:R-:W-:Y:S01]  /*c160*/  IADD3 R29, PT, PT, R32, R39, RZ ;  /* 0x00000027201d7210 */ /* 0x000fe20007ffe0ff */
[C---:B0-----:R-:W-:Y:S02]  /*c170*/  FFMA R41, -R26.reuse, R41, R45 ;  /* 0x000000291a297223 */ /* 0x041fe4000000012d */
[----:B------:R-:W-:Y:S02]  /*c180*/  FFMA R45, -R26, R3, R38 ;  /* 0x000000031a2d7223 */ /* 0x000fe40000000126 */
[----:B------:R-:W-:Y:S01]  /*c190*/  IMAD.WIDE.U32 R2, R29, 0x4, R42 ;  /* 0x000000041d027825 */ /* 0x000fe200078e002a */
[----:B------:R-:W0:Y:S04]  /*c1a0*/  LDS R38, [R37+0x30] ;  /* 0x0000300025267984 */ /* 0x000e280000000800 */
[----:B------:R-:W-:Y:S04]  /*c1b0*/  STG.E desc[UR12][R14.64+0x8], R41 ;  /* 0x000008290e007986 */ /* 0x000fe8000c10190c */
[----:B------:R2:W-:Y:S04]  /*c1c0*/  STG.E desc[UR12][R14.64+0xc], R45 ;  /* 0x00000c2d0e007986 */ /* 0x0005e8000c10190c */
[----:B------:R-:W3:Y:S01]  /*c1d0*/  LDG.E R29, desc[UR12][R2.64] ;  /* 0x0000000c021d7981 */ /* 0x000ee2000c1e1900 */
[----:B-1----:R-:W-:-:S03]  /*c1e0*/  IADD3 R40, P1, PT, R32, R39, RZ ;  /* 0x0000002720287210 */ /* 0x002fc60007f3e0ff */
[----:B------:R-:W-:Y:S04]  /*c1f0*/  LDS R45, [R37+0x34] ;  /* 0x00003400252d7984 */ /* 0x000fe80000000800 */
[----:B------:R-:W-:Y:S01]  /*c200*/  LDS R41, [R37+0x3c] ;  /* 0x00003c0025297984 */ /* 0x000fe20000000800 */
[----:B---3--:R-:W-:Y:S01]  /*c210*/  FFMA R39, -R24, R28, R29 ;  /* 0x0000001c18277223 */ /* 0x008fe2000000011d */
[----:B------:R-:W-:Y:S02]  /*c220*/  IADD3.X R29, PT, PT, RZ, RZ, RZ, P1, !PT ;  /* 0x000000ffff1d7210 */ /* 0x000fe40000ffe4ff */
[----:B------:R-:W-:Y:S01]  /*c230*/  LEA R28, P1, R40, R42, 0x2 ;  /* 0x0000002a281c7211 */ /* 0x000fe200078210ff */
[----:B0-----:R-:W-:Y:S02]  /*c240*/  FFMA R38, -R26, R38, R39 ;  /* 0x000000261a267223 */ /* 0x001fe40000000127 */
[----:B------:R-:W-:Y:S01]  /*c250*/  LDS R39, [R37+0x38] ;  /* 0x0000380025277984 */ /* 0x000fe20000000800 */
[----:B------:R-:W-:-:S03]  /*c260*/  LEA.HI.X R29, R40, R43, R29, 0x2, P1 ;  /* 0x0000002b281d7211 */ /* 0x000fc600008f141d */
[----:B------:R-:W-:Y:S04]  /*c270*/  STG.E desc[UR12][R2.64], R38 ;  /* 0x0000002602007986 */ /* 0x000fe8000c10190c */
[----:B--2---:R-:W2:Y:S04]  /*c280*/  LDG.E R14, desc[UR12][R28.64+0x4] ;  /* 0x0000040c1c0e7981 */ /* 0x004ea8000c1e1900 */
[----:B------:R-:W3:Y:S04]  /*c290*/  LDG.E R44, desc[UR12][R28.64+0x8] ;  /* 0x0000080c1c2c7981 */ /* 0x000ee8000c1e1900 */
[----:B------:R-:W4:Y:S01]  /*c2a0*/  LDG.E R15, desc[UR12][R28.64+0xc] ;  /* 0x00000c0c1c0f7981 */ /* 0x000f22000c1e1900 */
[----:B------:R-:W-:-:S03]  /*c2b0*/  IADD3 R35, PT, PT, R35, 0x10, RZ ;  /* 0x0000001023237810 */ /* 0x000fc60007ffe0ff */
[----:B------:R-:W2:Y:S01]  /*c2c0*/  LDS R40, [R36+0x34] ;  /* 0x0000340024287984 */ /* 0x000ea20000000800 */
[----:B------:R-:W-:-:S03]  /*c2d0*/  ISETP.GE.AND P1, PT, R35, R34, PT ;  /* 0x000000222300720c */ /* 0x000fc60003f26270 */
[----:B------:R-:W3:Y:S04]  /*c2e0*/  LDS R3, [R36+0x38] ;  /* 0x0000380024037984 */ /* 0x000ee80000000800 */
[----:B------:R-:W4:Y:S01]  /*c2f0*/  LDS R2, [R36+0x3c] ;  /* 0x00003c0024027984 */ /* 0x000f220000000800 */
[C---:B--2---:R-:W-:Y:S01]  /*c300*/  FFMA R14, -R24.reuse, R40, R14 ;  /* 0x00000028180e7223 */ /* 0x044fe2000000010e */
[----:B---3--:R-:W-:-:S03]  /*c310*/  FFMA R44, -R24, R3, R44 ;  /* 0x00000003182c7223 */ /* 0x008fc6000000012c */
[----:B------:R-:W-:Y:S01]  /*c320*/  FFMA R45, -R26, R45, R14 ;  /* 0x0000002d1a2d7223 */ /* 0x000fe2000000010e */
[----:B----4-:R-:W-:Y:S01]  /*c330*/  FFMA R2, -R24, R2, R15 ;  /* 0x0000000218027223 */ /* 0x010fe2000000010f */
[----:B------:R-:W-:-:S03]  /*c340*/  FFMA R39, -R26, R39, R44 ;  /* 0x000000271a277223 */ /* 0x000fc6000000012c */
[----:B------:R2:W-:Y:S01]  /*c350*/  STG.E desc[UR12][R28.64+0x4], R45 ;  /* 0x0000042d1c007986 */ /* 0x0005e2000c10190c */
[----:B------:R-:W-:-:S03]  /*c360*/  FFMA R41, -R26, R41, R2 ;  /* 0x000000291a297223 */ /* 0x000fc60000000102 */
[----:B------:R2:W-:Y:S04]  /*c370*/  STG.E desc[UR12][R28.64+0x8], R39 ;  /* 0x000008271c007986 */ /* 0x0005e8000c10190c */
[----:B------:R2:W-:Y:S01]  /*c380*/  STG.E desc[UR12][R28.64+0xc], R41 ;  /* 0x00000c291c007986 */ /* 0x0005e2000c10190c */
[----:B------:R-:W-:Y:S05]  /*c390*/  @!P1 BRA `(.L_x_380) ;  /* 0xfffffff800009947 */ /* 0x000fea000383ffff */
.L_x_379:
[----:B------:R-:W-:Y:S05]  /*c3a0*/  BSYNC.RECONVERGENT B2 ;  /* 0x0000000000027941 */ /* 0x000fea0003800200 */
.L_x_378:
[----:B------:R-:W-:Y:S01]  /*c3b0*/  IMAD.IADD R2, R10, 0x1, -R35 ;  /* 0x000000010a027824 */ /* 0x000fe200078e0a23 */
[----:B------:R-:W-:Y:S04]  /*c3c0*/  BSSY.RECONVERGENT B2, `(.L_x_381) ;  /* 0x0000044000027945 */ /* 0x000fe80003800200 */
[----:B------:R-:W-:-:S13]  /*c3d0*/  ISETP.GT.AND P1, PT, R2, 0x4, PT ;  /* 0x000000040200780c */ /* 0x000fda0003f24270 */
[----:B------:R-:W-:Y:S05]  /*c3e0*/  @!P1 BRA `(.L_x_382) ;  /* 0x0000000400049947 */ /* 0x000fea0003800000 */
[----:B------:R-:W-:-:S05]  /*c3f0*/  IADD3 R3, PT, PT, R32, R35, RZ ;  /* 0x0000002320037210 */ /* 0x000fca0007ffe0ff */
[----:B------:R-:W-:-:S05]  /*c400*/  IMAD.WIDE.U32 R2, R3, 0x4, R42 ;  /* 0x0000000403027825 */ /* 0x000fca00078e002a */
[----:B------:R-:W0:Y:S01]  /*c410*/  LDG.E R15, desc[UR12][R2.64] ;  /* 0x0000000c020f7981 */ /* 0x000e22000c1e1900 */
[C---:B------:R-:W-:Y:S02]  /*c420*/  LEA R34, R35.reuse, R7, 0x2 ;  /* 0x0000000723227211 */ /* 0x040fe400078e10ff */
[----:B------:R-:W-:Y:S02]  /*c430*/  LEA R36, R35, R33, 0x2 ;  /* 0x0000002123247211 */ /* 0x000fe400078e10ff */
[----:B--2---:R-:W-:Y:S01]  /*c440*/  IADD3 R29, P0, PT, R32, R35, RZ ;  /* 0x00000023201d7210 */ /* 0x004fe20007f1e0ff */
[----:B------:R-:W0:Y:S03]  /*c450*/  LDS R14, [R34] ;  /* 0x00000000220e7984 */ /* 0x000e260000000800 */
[----:B------:R-:W-:Y:S01]  /*c460*/  IADD3.X R38, PT, PT, RZ, RZ, RZ, P0, !PT ;  /* 0x000000ffff267210 */ /* 0x000fe200007fe4ff */
[----:B------:R-:W1:Y:S01]  /*c470*/  LDS R37, [R36] ;  /* 0x0000000024257984 */ /* 0x000e620000000800 */
[----:B------:R-:W-:-:S03]  /*c480*/  LEA R28, P0, R29, R42, 0x2 ;  /* 0x0000002a1d1c7211 */ /* 0x000fc600078010ff */
[----:B------:R-:W-:Y:S01]  /*c490*/  LDS R40, [R36+0x4] ;  /* 0x0000040024287984 */ /* 0x000fe20000000800 */
[----:B------:R-:W-:-:S03]  /*c4a0*/  LEA.HI.X R29, R29, R43, R38, 0x2, P0 ;  /* 0x0000002b1d1d7211 */ /* 0x000fc600000f1426 */
[----:B------:R-:W2:Y:S04]  /*c4b0*/  LDS R38, [R34+0x4] ;  /* 0x0000040022267984 */ /* 0x000ea80000000800 */
[----:B------:R-:W-:Y:S01]  /*c4c0*/  LDS R41, [R36+0x8] ;  /* 0x0000080024297984 */ /* 0x000fe20000000800 */
[----:B0-----:R-:W-:-:S03]  /*c4d0*/  FFMA R15, -R24, R14, R15 ;  /* 0x0000000e180f7223 */ /* 0x001fc6000000010f */
[----:B------:R-:W-:Y:S01]  /*c4e0*/  LDS R14, [R34+0xc] ;  /* 0x00000c00220e7984 */ /* 0x000fe20000000800 */
[----:B-1----:R-:W-:-:S05]  /*c4f0*/  FFMA R37, -R26, R37, R15 ;  /* 0x000000251a257223 */ /* 0x002fca000000010f */
[----:B------:R0:W-:Y:S04]  /*c500*/  STG.E desc[UR12][R2.64], R37 ;  /* 0x0000002502007986 */ /* 0x0001e8000c10190c */
[----:B------:R-:W2:Y:S04]  /*c510*/  LDG.E R39, desc[UR12][R28.64+0x4] ;  /* 0x0000040c1c277981 */ /* 0x000ea8000c1e1900 */
[----:B------:R-:W3:Y:S04]  /*c520*/  LDG.E R44, desc[UR12][R28.64+0x8] ;  /* 0x0000080c1c2c7981 */ /* 0x000ee8000c1e1900 */
[----:B------:R-:W4:Y:S04]  /*c530*/  LDG.E R15, desc[UR12][R28.64+0xc] ;  /* 0x00000c0c1c0f7981 */ /* 0x000f28000c1e1900 */
[----:B------:R-:W3:Y:S01]  /*c540*/  LDS R3, [R34+0x8] ;  /* 0x0000080022037984 */ /* 0x000ee20000000800 */
[----:B--2---:R-:W-:-:S03]  /*c550*/  FFMA R45, -R24, R38, R39 ;  /* 0x00000026182d7223 */ /* 0x004fc60000000127 */
[----:B------:R-:W1:Y:S01]  /*c560*/  LDS R39, [R36+0xc] ;  /* 0x00000c0024277984 */ /* 0x000e620000000800 */
[----:B0-----:R-:W-:Y:S01]  /*c570*/  FFMA R37, -R26, R40, R45 ;  /* 0x000000281a257223 */ /* 0x001fe2000000012d */
[C---:B---3--:R-:W-:Y:S01]  /*c580*/  FFMA R45, -R24.reuse, R3, R44 ;  /* 0x00000003182d7223 */ /* 0x048fe2000000012c */
[----:B------:R-:W-:Y:S01]  /*c590*/  VIADD R3, R35, 0x4 ;  /* 0x0000000423037836 */ /* 0x000fe20000000000 */
[----:B------:R-:W0:Y:S01]  /*c5a0*/  LDS R38, [R34+0x10] ;  /* 0x0000100022267984 */ /* 0x000e220000000800 */
[----:B----4-:R-:W-:Y:S01]  /*c5b0*/  FFMA R14, -R24, R14, R15 ;  /* 0x0000000e180e7223 */ /* 0x010fe2000000010f */
[----:B------:R-:W-:Y:S02]  /*c5c0*/  FFMA R41, -R26, R41, R45 ;  /* 0x000000291a297223 */ /* 0x000fe4000000012d */
[----:B------:R-:W-:Y:S01]  /*c5d0*/  IADD3 R15, PT, PT, R32, R3, RZ ;  /* 0x00000003200f7210 */ /* 0x000fe20007ffe0ff */
[----:B------:R-:W-:Y:S04]  /*c5e0*/  STG.E desc[UR12][R28.64+0x4], R37 ;  /* 0x000004251c007986 */ /* 0x000fe8000c10190c */
[----:B------:R-:W-:Y:S04]  /*c5f0*/  STG.E desc[UR12][R28.64+0x8], R41 ;  /* 0x000008291c007986 */ /* 0x000fe8000c10190c */
[----:B------:R-:W2:Y:S01]  /*c600*/  LDS R40, [R36+0x10] ;  /* 0x0000100024287984 */ /* 0x000ea20000000800 */
[----:B-1----:R-:W-:Y:S01]  /*c610*/  FFMA R39, -R26, R39, R14 ;  /* 0x000000271a277223 */ /* 0x002fe2000000010e */
[----:B------:R-:W-:Y:S01]  /*c620*/  IMAD.WIDE.U32 R14, R15, 0x4, R42 ;  /* 0x000000040f0e7825 */ /* 0x000fe200078e002a */
[----:B------:R-:W-:Y:S01]  /*c630*/  IADD3 R3, P0, PT, R32, R3, RZ ;  /* 0x0000000320037210 */ /* 0x000fe20007f1e0ff */
[----:B------:R-:W-:Y:S04]  /*c640*/  LDS R37, [R36+0x18] ;  /* 0x0000180024257984 */ /* 0x000fe80000000800 */
[----:B------:R1:W-:Y:S04]  /*c650*/  STG.E desc[UR12][R28.64+0xc], R39 ;  /* 0x00000c271c007986 */ /* 0x0003e8000c10190c */
[----:B------:R-:W0:Y:S01]  /*c660*/  LDG.E R45, desc[UR12][R14.64] ;  /* 0x0000000c0e2d7981 */ /* 0x000e22000c1e1900 */
[----:B------:R-:W-:-:S02]  /*c670*/  IADD3.X R44, PT, PT, RZ, RZ, RZ, P0, !PT ;  /* 0x000000ffff2c7210 */ /* 0x000fc400007fe4ff */
[C---:B------:R-:W-:Y:S01]  /*c680*/  LEA R2, P0, R3.reuse, R42, 0x2 ;  /* 0x0000002a03027211 */ /* 0x040fe200078010ff */
[----:B------:R-:W3:Y:S03]  /*c690*/  LDS R28, [R34+0x14] ;  /* 0x00001400221c7984 */ /* 0x000ee60000000800 */
[----:B------:R-:W-:Y:S01]  /*c6a0*/  LEA.HI.X R3, R3, R43, R44, 0x2, P0 ;  /* 0x0000002b03037211 */ /* 0x000fe200000f142c */
[----:B------:R-:W-:Y:S01]  /*c6b0*/  LDS R29, [R36+0x1c] ;  /* 0x00001c00241d7984 */ /* 0x000fe20000000800 */
[----:B0-----:R-:W-:-:S03]  /*c6c0*/  FFMA R45, -R24, R38, R45 ;  /* 0x00000026182d7223 */ /* 0x001fc6000000012d */
[----:B------:R-:W-:Y:S01]  /*c6d0*/  LDS R38, [R36+0x14] ;  /* 0x0000140024267984 */ /* 0x000fe20000000800 */
[----:B--2---:R-:W-:-:S03]  /*c6e0*/  FFMA R45, -R26, R40, R45 ;  /* 0x000000281a2d7223 */ /* 0x004fc6000000012d */
[----:B------:R-:W0:Y:S04]  /*c6f0*/  LDS R40, [R34+0x18] ;  /* 0x0000180022287984 */ /* 0x000e280000000800 */
[----:B------:R-:W-:Y:S04]  /*c700*/  STG.E desc[UR12][R14.64], R45 ;  /* 0x0000002d0e007986 */ /* 0x000fe8000c10190c */
[----:B-1----:R-:W3:Y:S04]  /*c710*/  LDG.E R39, desc[UR12][R2.64+0x4] ;  /* 0x0000040c02277981 */ /* 0x002ee8000c1e1900 */
[----:B------:R-:W0:Y:S04]  /*c720*/  LDG.E R41, desc[UR12][R2.64+0x8] ;  /* 0x0000080c02297981 */ /* 0x000e28000c1e1900 */
[----:B------:R-:W2:Y:S01]  /*c730*/  LDG.E R44, desc[UR12][R2.64+0xc] ;  /* 0x00000c0c022c7981 */ /* 0x000ea2000c1e1900 */
[----:B------:R-:W-:-:S02]  /*c740*/  PLOP3.LUT P0, PT, PT, PT, PT, 0x8, 0x80 ;  /* 0x000000000080781c */ /* 0x000fc40003f0e170 */
[----:B------:R-:W-:Y:S01]  /*c750*/  IADD3 R35, PT, PT, R35, 0x8, RZ ;  /* 0x0000000823237810 */ /* 0x000fe20007ffe0ff */
[----:B------:R-:W2:Y:S01]  /*c760*/  LDS R15, [R34+0x1c] ;  /* 0x00001c00220f7984 */ /* 0x000ea20000000800 */
[C---:B---3--:R-:W-:Y:S01]  /*c770*/  FFMA R39, -R24.reuse, R28, R39 ;  /* 0x0000001c18277223 */ /* 0x048fe20000000127 */
[----:B0-----:R-:W-:-:S03]  /*c780*/  FFMA R40, -R24, R40, R41 ;  /* 0x0000002818287223 */ /* 0x001fc60000000129 */
[----:B------:R-:W-:Y:S01]  /*c790*/  FFMA R39, -R26, R38, R39 ;  /* 0x000000261a277223 */ /* 0x000fe20000000127 */
[----:B--2---:R-:W-:Y:S01]  /*c7a0*/  FFMA R44, -R24, R15, R44 ;  /* 0x0000000f182c7223 */ /* 0x004fe2000000012c */
[----:B------:R-:W-:-:S03]  /*c7b0*/  FFMA R37, -R26, R37, R40 ;  /* 0x000000251a257223 */ /* 0x000fc60000000128 */
[----:B------:R3:W-:Y:S01]  /*c7c0*/  STG.E desc[UR12][R2.64+0x4], R39 ;  /* 0x0000042702007986 */ /* 0x0007e2000c10190c */
[----:B------:R-:W-:-:S03]  /*c7d0*/  FFMA R29, -R26, R29, R44 ;  /* 0x0000001d1a1d7223 */ /* 0x000fc6000000012c */
[----:B------:R3:W-:Y:S04]  /*c7e0*/  STG.E desc[UR12][R2.64+0x8], R37 ;  /* 0x0000082502007986 */ /* 0x0007e8000c10190c */
[----:B------:R3:W-:Y:S02]  /*c7f0*/  STG.E desc[UR12][R2.64+0xc], R29 ;  /* 0x00000c1d02007986 */ /* 0x0007e4000c10190c */
.L_x_382:
[----:B------:R-:W-:Y:S05]  /*c800*/  BSYNC.RECONVERGENT B2 ;  /* 0x0000000000027941 */ /* 0x000fea0003800200 */
.L_x_381:
[----:B------:R-:W-:-:S13]  /*c810*/  ISETP.LT.OR P0, PT, R35, R10, P0 ;  /* 0x0000000a2300720c */ /* 0x000fda0000701670 */
[----:B------:R-:W-:Y:S05]  /*c820*/  @!P0 BRA `(.L_x_375) ;  /* 0x0000000000808947 */ /* 0x000fea0003800000 */
[----:B---3--:R-:W-:-:S05]  /*c830*/  IADD3 R3, PT, PT, R32, R35, RZ ;  /* 0x0000002320037210 */ /* 0x008fca0007ffe0ff */
[----:B------:R-:W-:-:S05]  /*c840*/  IMAD.WIDE.U32 R2, R3, 0x4, R42 ;  /* 0x0000000403027825 */ /* 0x000fca00078e002a */
[----:B------:R-:W0:Y:S01]  /*c850*/  LDG.E R15, desc[UR12][R2.64] ;  /* 0x0000000c020f7981 */ /* 0x000e22000c1e1900 */
[C---:B--2---:R-:W-:Y:S01]  /*c860*/  IMAD R28, R35.reuse, 0x4, R7 ;  /* 0x00000004231c7824 */ /* 0x044fe200078e0207 */
[----:B------:R-:W-:Y:S02]  /*c870*/  LEA R33, R35, R33, 0x2 ;  /* 0x0000002123217211 */ /* 0x000fe400078e10ff */
[----:B------:R-:W-:Y:S02]  /*c880*/  IADD3 R35, P0, PT, R32, R35, RZ ;  /* 0x0000002320237210 */ /* 0x000fe40007f1e0ff */
[----:B------:R-:W0:Y:S02]  /*c890*/  LDS R29, [R28] ;  /* 0x000000001c1d7984 */ /* 0x000e240000000800 */
[----:B------:R-:W-:Y:S02]  /*c8a0*/  IADD3.X R32, PT, PT, RZ, RZ, RZ, P0, !PT ;  /* 0x000000ffff207210 */ /* 0x000fe400007fe4ff */
[----:B------:R-:W1:Y:S01]  /*c8b0*/  LDS R34, [R33] ;  /* 0x0000000021227984 */ /* 0x000e620000000800 */
[----:B------:R-:W-:-:S03]  /*c8c0*/  LEA R14, P0, R35, R42, 0x2 ;  /* 0x0000002a230e7211 */ /* 0x000fc600078010ff */
[----:B------:R-:W-:Y:S04]  /*c8d0*/  LDS R36, [R28+0x8] ;  /* 0x000008001c247984 */ /* 0x000fe80000000800 */
[----:B------:R-:W-:Y:S04]  /*c8e0*/  LDS R40, [R28+0xc] ;  /* 0x00000c001c287984 */ /* 0x000fe80000000800 */
[----:B------:R-:W-:Y:S04]  /*c8f0*/  LDS R38, [R33+0x8] ;  /* 0x0000080021267984 */ /* 0x000fe80000000800 */
[----:B------:R-:W-:Y:S01]  /*c900*/  LDS R44, [R33+0xc] ;  /* 0x00000c00212c7984 */ /* 0x000fe20000000800 */
[----:B0-----:R-:W-:Y:S01]  /*c910*/  FFMA R29, -R24, R29, R15 ;  /* 0x0000001d181d7223 */ /* 0x001fe2000000010f */
[----:B------:R-:W-:-:S02]  /*c920*/  LEA.HI.X R15, R35, R43, R32, 0x2, P0 ;  /* 0x0000002b230f7211 */ /* 0x000fc400000f1420 */
[----:B------:R-:W0:Y:S01]  /*c930*/  LDS R32, [R28+0x4] ;  /* 0x000004001c207984 */ /* 0x000e220000000800 */
[----:B-1----:R-:W-:-:S03]  /*c940*/  FFMA R29, -R26, R34, R29 ;  /* 0x000000221a1d7223 */ /* 0x002fc6000000011d */
[----:B------:R-:W1:Y:S04]  /*c950*/  LDS R34, [R33+0x4] ;  /* 0x0000040021227984 */ /* 0x000e680000000800 */
[----:B------:R4:W-:Y:S04]  /*c960*/  STG.E desc[UR12][R2.64], R29 ;  /* 0x0000001d02007986 */ /* 0x0009e8000c10190c */
[----:B------:R-:W0:Y:S04]  /*c970*/  LDG.E R35, desc[UR12][R14.64+0x4] ;  /* 0x0000040c0e237981 */ /* 0x000e28000c1e1900 */
[----:B------:R-:W2:Y:S04]  /*c980*/  LDG.E R37, desc[UR12][R14.64+0x8] ;  /* 0x0000080c0e257981 */ /* 0x000ea8000c1e1900 */
[----:B------:R-:W3:Y:S01]  /*c990*/  LDG.E R39, desc[UR12][R14.64+0xc] ;  /* 0x00000c0c0e277981 */ /* 0x000ee2000c1e1900 */
[C---:B0-----:R-:W-:Y:S01]  /*c9a0*/  FFMA R35, -R24.reuse, R32, R35 ;  /* 0x0000002018237223 */ /* 0x041fe20000000123 */
[----:B--2---:R-:W-:-:S03]  /*c9b0*/  FFMA R37, -R24, R36, R37 ;  /* 0x0000002418257223 */ /* 0x004fc60000000125 */
[----:B-1----:R-:W-:Y:S01]  /*c9c0*/  FFMA R35, -R26, R34, R35 ;  /* 0x000000221a237223 */ /* 0x002fe20000000123 */
[----:B---3--:R-:W-:Y:S01]  /*c9d0*/  FFMA R39, -R24, R40, R39 ;  /* 0x0000002818277223 */ /* 0x008fe20000000127 */
[----:B------:R-:W-:-:S03]  /*c9e0*/  FFMA R37, -R26, R38, R37 ;  /* 0x000000261a257223 */ /* 0x000fc60000000125 */
[----:B------:R4:W-:Y:S01]  /*c9f0*/  STG.E desc[UR12][R14.64+0x4], R35 ;  /* 0x000004230e007986 */ /* 0x0009e2000c10190c */
[----:B------:R-:W-:-:S03]  /*ca00*/  FFMA R39, -R26, R44, R39 ;  /* 0x0000002c1a277223 */ /* 0x000fc60000000127 */
[----:B------:R4:W-:Y:S04]  /*ca10*/  STG.E desc[UR12][R14.64+0x8], R37 ;  /* 0x000008250e007986 */ /* 0x0009e8000c10190c */
[----:B------:R4:W-:Y:S02]  /*ca20*/  STG.E desc[UR12][R14.64+0xc], R39 ;  /* 0x00000c270e007986 */ /* 0x0009e4000c10190c */
.L_x_375:
[----:B------:R-:W-:Y:S05]  /*ca30*/  BSYNC.RECONVERGENT B1 ;  /* 0x0000000000017941 */ /* 0x000fea0003800200 */
.L_x_374:
[----:B------:R-:W-:-:S04]  /*ca40*/  IADD3 R20, PT, PT, R20, 0x1, RZ ;  /* 0x0000000114147810 */ /* 0x000fc80007ffe0ff */
[----:B------:R-:W-:-:S13]  /*ca50*/  ISETP.GE.AND P0, PT, R20, R9, PT ;  /* 0x000000091400720c */ /* 0x000fda0003f06270 */
[----:B------:R-:W-:Y:S05]  /*ca60*/  @!P0 BRA `(.L_x_383) ;  /* 0xffffffec00748947 */ /* 0x000fea000383ffff */
.L_x_373:
[----:B------:R-:W-:Y:S05]  /*ca70*/  BSYNC.RECONVERGENT B0 ;  /* 0x0000000000007941 */ /* 0x000fea0003800200 */
.L_x_372:
[-C--:B------:R-:W-:Y:S01]  /*ca80*/  ISETP.NE.AND P0, PT, R13, R21.reuse, PT ;  /* 0x000000150d00720c */ /* 0x080fe20003f05270 */
[----:B------:R-:W-:Y:S03]  /*ca90*/  BSSY.RECONVERGENT B0, `(.L_x_384) ;  /* 0x00000c0000007945 */ /* 0x000fe60003800200 */
[----:B------:R-:W-:-:S13]  /*caa0*/  ISETP.NE.OR P0, PT, R12, R21, P0 ;  /* 0x000000150c00720c */ /* 0x000fda0000705670 */
[----:B------:R-:W-:-:S05]  /*cab0*/  VOTEU.ALL UP0, P0 ;  /* 0x0000000000ff7886 */ /* 0x000fca0000000000 */
[----:B------:R-:W-:-:S06]  /*cac0*/  @!UP0 UIMAD UR7, UR15, UR6, UR4 ;  /* 0x000000060f0782a4 */ /* 0x000fcc000f8e0204 */
[----:B---34-:R-:W-:-:S05]  /*cad0*/  MOV R3, UR7 ;  /* 0x0000000700037c02 */ /* 0x018fca0008000f00 */
[----:B------:R-:W-:-:S05]  /*cae0*/  @!P0 IMAD.WIDE R2, R3, 0x4, R42 ;  /* 0x0000000403028825 */ /* 0x000fca00078e022a */
[----:B------:R3:W-:Y:S01]  /*caf0*/  @!P0 STG.E desc[UR12][R2.64], R23 ;  /* 0x0000001702008986 */ /* 0x0007e2000c10190c */
[----:B------:R-:W-:-:S04]  /*cb00*/  ISETP.NE.AND P0, PT, R12, R21, PT ;  /* 0x000000150c00720c */ /* 0x000fc80003f05270 */
[----:B------:R-:W-:-:S04]  /*cb10*/  ISETP.LT.OR P0, PT, R13, R21, P0 ;  /* 0x000000150d00720c */ /* 0x000fc80000701670 */
[----:B------:R-:W-:-:S13]  /*cb20*/  ISETP.GE.OR P0, PT, R18, R9, P0 ;  /* 0x000000091200720c */ /* 0x000fda0000706670 */
[----:B---3--:R-:W-:Y:S05]  /*cb30*/  @P0 BRA `(.L_x_385) ;  /* 0x0000000800d40947 */ /* 0x008fea0003800000 */
[C---:B0-----:R-:W-:Y:S01]  /*cb40*/  IMAD.IADD R0, R9.reuse, 0x1, -R18 ;  /* 0x0000000109007824 */ /* 0x041fe200078e0a12 */
[-C--:B------:R-:W-:Y:S01]  /*cb50*/  IADD3 R2, PT, PT, -R9, R18.reuse, RZ ;  /* 0x0000001209027210 */ /* 0x080fe20007ffe1ff */
[----:B------:R-:W-:Y:S03]  /*cb60*/  BSSY.RECONVERGENT B1, `(.L_x_386) ;  /* 0x0000016000017945 */ /* 0x000fe60003800200 */
[----:B------:R-:W-:Y:S02]  /*cb70*/  LOP3.LUT P0, R14, R0, 0x3, RZ, 0xc0, !PT ;  /* 0x00000003000e7812 */ /* 0x000fe4000780c0ff */
[----:B------:R-:W-:Y:S02]  /*cb80*/  ISETP.GT.U32.AND P1, PT, R2, -0x4, PT ;  /* 0xfffffffc0200780c */ /* 0x000fe40003f24070 */
[----:B------:R-:W-:-:S09]  /*cb90*/  MOV R0, R18 ;  /* 0x0000001200007202 */ /* 0x000fd20000000f00 */
[----:B------:R-:W-:Y:S05]  /*cba0*/  @!P0 BRA `(.L_x_387) ;  /* 0x0000000000448947 */ /* 0x000fea0003800000 */
[----:B------:R-:W0:Y:S01]  /*cbb0*/  LDS R11, [R16] ;  /* 0x00000000100b7984 */ /* 0x000e220000000800 */
[----:B------:R-:W-:Y:S01]  /*cbc0*/  IMAD.WIDE.U32 R2, R17, 0x4, R42 ;  /* 0x0000000411027825 */ /* 0x000fe200078e002a */
[----:B------:R-:W-:Y:S02]  /*cbd0*/  ISETP.NE.AND P0, PT, R14, 0x1, PT ;  /* 0x000000010e00780c */ /* 0x000fe40003f05270 */
[----:B------:R-:W-:Y:S02]  /*cbe0*/  IADD3 R0, PT, PT, R18, 0x1, RZ ;  /* 0x0000000112007810 */ /* 0x000fe40007ffe0ff */
[----:B0-----:R0:W-:Y:S09]  /*cbf0*/  STG.E desc[UR12][R2.64], R11 ;  /* 0x0000000b02007986 */ /* 0x0011f2000c10190c */
[----:B------:R-:W-:Y:S05]  /*cc00*/  @!P0 BRA `(.L_x_387) ;  /* 0x00000000002c8947 */ /* 0x000fea0003800000 */
[----:B------:R-:W-:Y:S01]  /*cc10*/  ISETP.NE.AND P0, PT, R14, 0x2, PT ;  /* 0x000000020e00780c */ /* 0x000fe20003f05270 */
[----:B0-----:R-:W0:Y:S01]  /*cc20*/  LDS R11, [R16+0x4] ;  /* 0x00000400100b7984 */ /* 0x001e220000000800 */
[----:B------:R-:W-:Y:S02]  /*cc30*/  IADD3 R3, PT, PT, R17, UR15, RZ ;  /* 0x0000000f11037c10 */ /* 0x000fe4000fffe0ff */
[----:B------:R-:W-:-:S09]  /*cc40*/  IADD3 R0, PT, PT, R18, 0x2, RZ ;  /* 0x0000000212007810 */ /* 0x000fd20007ffe0ff */
[----:B------:R-:W3:Y:S01]  /*cc50*/  @P0 LDS R19, [R16+0x8] ;  /* 0x0000080010130984 */ /* 0x000ee20000000800 */
[C---:B-12---:R-:W-:Y:S01]  /*cc60*/  @P0 VIADD R15, R3.reuse, UR15 ;  /* 0x0000000f030f0c36 */ /* 0x046fe20008000000 */
[----:B------:R-:W-:Y:S01]  /*cc70*/  @P0 IADD3 R0, PT, PT, R18, 0x3, RZ ;  /* 0x0000000312000810 */ /* 0x000fe20007ffe0ff */
[----:B------:R-:W-:-:S04]  /*cc80*/  IMAD.WIDE.U32 R2, R3, 0x4, R42 ;  /* 0x0000000403027825 */ /* 0x000fc800078e002a */
[----:B------:R-:W-:Y:S01]  /*cc90*/  @P0 IMAD.WIDE.U32 R14, R15, 0x4, R42 ;  /* 0x000000040f0e0825 */ /* 0x000fe200078e002a */
[----:B0-----:R4:W-:Y:S04]  /*cca0*/  STG.E desc[UR12][R2.64], R11 ;  /* 0x0000000b02007986 */ /* 0x0019e8000c10190c */
[----:B---3--:R4:W-:Y:S02]  /*ccb0*/  @P0 STG.E desc[UR12][R14.64], R19 ;  /* 0x000000130e000986 */ /* 0x0089e4000c10190c */
.L_x_387:
[----:B------:R-:W-:Y:S05]  /*ccc0*/  BSYNC.RECONVERGENT B1 ;  /* 0x0000000000017941 */ /* 0x000fea0003800200 */
.L_x_386:
[----:B------:R-:W-:Y:S05]  /*ccd0*/  @P1 BRA `(.L_x_385) ;  /* 0x00000008006c1947 */ /* 0x000fea0003800000 */
[----:B0---4-:R-:W-:Y:S01]  /*cce0*/  IADD3 R2, PT, PT, R9, -R0, RZ ;  /* 0x8000000009027210 */ /* 0x011fe20007ffe0ff */
[----:B------:R-:W-:Y:S01]  /*ccf0*/  BSSY.RECONVERGENT B1, `(.L_x_388) ;  /* 0x0000054000017945 */ /* 0x000fe20003800200 */
[----:B------:R-:W-:Y:S02]  /*cd00*/  PLOP3.LUT P0, PT, PT, PT, PT, 0x80, 0x8 ;  /* 0x000000000008781c */ /* 0x000fe40003f0f070 */
[----:B------:R-:W-:-:S13]  /*cd10*/  ISETP.GT.AND P1, PT, R2, 0xc, PT ;  /* 0x0000000c0200780c */ /* 0x000fda0003f24270 */
[----:B------:R-:W-:Y:S05]  /*cd20*/  @!P1 BRA `(.L_x_389) ;  /* 0x0000000400409947 */ /* 0x000fea0003800000 */
[----:B------:R-:W0:Y:S01]  /*cd30*/  S2R R2, SR_CgaCtaId ;  /* 0x0000000000027919 */ /* 0x000e220000008800 */
[----:B------:R-:W-:Y:S02]  /*cd40*/  MOV R3, 0x400 ;  /* 0x0000040000037802 */ /* 0x000fe40000000f00 */
[----:B------:R-:W-:Y:S02]  /*cd50*/  PLOP3.LUT P0, PT, PT, PT, PT, 0x8, 0x80 ;  /* 0x000000000080781c */ /* 0x000fe40003f0e170 */
[----:B------:R-:W-:Y:S02]  /*cd60*/  IADD3 R11, PT, PT, R9, -0xc, RZ ;  /* 0xfffffff4090b7810 */ /* 0x000fe40007ffe0ff */
[----:B0-----:R-:W-:-:S09]  /*cd70*/  LEA R3, R2, R3, 0x18 ;  /* 0x0000000302037211 */ /* 0x001fd200078ec0ff */
.L_x_390:
[C---:B0-----:R-:W-:Y:S01]  /*cd80*/  IMAD R34, R0.reuse, 0x4, R3 ;  /* 0x0000000400227824 */ /* 0x041fe200078e0203 */
[----:B-12---:R-:W-:Y:S02]  /*cd90*/  MOV R15, UR15 ;  /* 0x0000000f000f7c02 */ /* 0x006fe40008000f00 */
[C---:B------:R-:W-:Y:S02]  /*cda0*/  IADD3 R21, PT, PT, R0.reuse, 0x4, RZ ;  /* 0x0000000400157810 */ /* 0x040fe40007ffe0ff */
[----:B------:R-:W0:Y:S01]  /*cdb0*/  LDS R39, [R34] ;  /* 0x0000000022277984 */ /* 0x000e220000000800 */
[C---:B------:R-:W-:Y:S01]  /*cdc0*/  IMAD R15, R0.reuse, R15, UR6 ;  /* 0x00000006000f7e24 */ /* 0x040fe2000f8e020f */
[----:B------:R-:W-:Y:S02]  /*cdd0*/  MOV R2, UR15 ;  /* 0x0000000f00027c02 */ /* 0x000fe40008000f00 */
[----:B------:R-:W1:Y:S01]  /*cde0*/  LDS R20, [R34+0x4] ;  /* 0x0000040022147984 */ /* 0x000e620000000800 */
[----:B------:R-:W-:-:S02]  /*cdf0*/  IADD3 R38, PT, PT, R0, 0x8, RZ ;  /* 0x0000000800267810 */ /* 0x000fc40007ffe0ff */
[----:B------:R-:W-:Y:S01]  /*ce00*/  IADD3 R17, PT, PT, R15, UR15, RZ ;  /* 0x0000000f0f117c10 */ /* 0x000fe2000fffe0ff */
[----:B------:R-:W2:Y:S01]  /*ce10*/  LDS R36, [R34+0x8] ;  /* 0x0000080022247984 */ /* 0x000ea20000000800 */
[----:B------:R-:W-:Y:S02]  /*ce20*/  IMAD R21, R21, R2, UR6 ;  /* 0x0000000615157e24 */ /* 0x000fe4000f8e0202 */
[--C-:B------:R-:W-:Y:S01]  /*ce30*/  IMAD.WIDE.U32 R14, R15, 0x4, R42.reuse ;  /* 0x000000040f0e7825 */ /* 0x100fe200078e002a */
[----:B------:R-:W3:Y:S03]  /*ce40*/  LDS R35, [R34+0xc] ;  /* 0x00000c0022237984 */ /* 0x000ee60000000800 */
[C---:B------:R-:W-:Y:S01]  /*ce50*/  VIADD R23, R17.reuse, UR15 ;  /* 0x0000000f11177c36 */ /* 0x040fe20008000000 */
[----:B------:R-:W4:Y:S01]  /*ce60*/  LDS R37, [R34+0x10] ;  /* 0x0000100022257984 */ /* 0x000f220000000800 */
[----:B------:R-:W-:-:S03]  /*ce70*/  IMAD.WIDE.U32 R16, R17, 0x4, R42 ;  /* 0x0000000411107825 */ /* 0x000fc600078e002a */
[----:B------:R-:W5:Y:S01]  /*ce80*/  LDS R32, [R34+0x14] ;  /* 0x0000140022207984 */ /* 0x000f620000000800 */
[C-C-:B------:R-:W-:Y:S01]  /*ce90*/  IMAD.WIDE.U32 R18, R23.reuse, 0x4, R42.reuse ;  /* 0x0000000417127825 */ /* 0x140fe200078e002a */
[----:B------:R-:W-:Y:S02]  /*cea0*/  IADD3 R23, PT, PT, R23, UR15, RZ ;  /* 0x0000000f17177c10 */ /* 0x000fe4000fffe0ff */
[----:B------:R-:W5:Y:S03]  /*ceb0*/  LDS R40, [R34+0x18] ;  /* 0x0000180022287984 */ /* 0x000f660000000800 */
[----:B------:R-:W-:Y:S01]  /*cec0*/  IMAD.WIDE.U32 R22, R23, 0x4, R42 ;  /* 0x0000000417167825 */ /* 0x000fe200078e002a */
[----:B------:R-:W5:Y:S04]  /*ced0*/  LDS R44, [R34+0x1c] ;  /* 0x00001c00222c7984 */ /* 0x000f680000000800 */
        /* <DEDUP_REMOVED lines=8> */
[----:B0-----:R0:W-:Y:S04]  /*cf60*/  STG.E desc[UR12][R14.64], R39 ;  /* 0x000000270e007986 */ /* 0x0011e8000c10190c */
[----:B-1----:R1:W-:Y:S04]  /*cf70*/  STG.E desc[UR12][R16.64], R20 ;  /* 0x0000001410007986 */ /* 0x0023e8000c10190c */
[----:B--2---:R2:W-:Y:S01]  /*cf80*/  STG.E desc[UR12][R18.64], R36 ;  /* 0x0000002412007986 */ /* 0x0045e2000c10190c */
[----:B0-----:R-:W-:-:S03]  /*cf90*/  IADD3 R15, PT, PT, R21, UR15, RZ ;  /* 0x0000000f150f7c10 */ /* 0x001fc6000fffe0ff */
[----:B---3--:R0:W-:Y:S01]  /*cfa0*/  STG.E desc[UR12][R22.64], R35 ;  /* 0x0000002316007986 */ /* 0x0081e2000c10190c */
[----:B------:R-:W-:Y:S01]  /*cfb0*/  MOV R39, UR15 ;  /* 0x0000000f00277c02 */ /* 0x000fe20008000f00 */
[----:B-1----:R-:W-:-:S04]  /*cfc0*/  IMAD.WIDE.U32 R20, R21, 0x4, R42 ;  /* 0x0000000415147825 */ /* 0x002fc800078e002a */
[----:B------:R-:W-:Y:S01]  /*cfd0*/  IMAD R39, R38, R39, UR6 ;  /* 0x0000000626277e24 */ /* 0x000fe2000f8e0227 */
[----:B----4-:R1:W-:Y:S01]  /*cfe0*/  STG.E desc[UR12][R20.64], R37 ;  /* 0x0000002514007986 */ /* 0x0103e2000c10190c */
[----:B------:R-:W-:Y:S01]  /*cff0*/  IADD3 R38, PT, PT, R0, 0xc, RZ ;  /* 0x0000000c00267810 */ /* 0x000fe20007ffe0ff */
[----:B------:R-:W-:Y:S02]  /*d000*/  VIADD R17, R15, UR15 ;  /* 0x0000000f0f117c36 */ /* 0x000fe40008000000 */
[----:B--2---:R-:W-:Y:S01]  /*d010*/  IADD3 R36, PT, PT, R39, UR15, RZ ;  /* 0x0000000f27247c10 */ /* 0x004fe2000fffe0ff */
[--C-:B------:R-:W-:Y:S02]  /*d020*/  IMAD.WIDE.U32 R14, R15, 0x4, R42.reuse ;  /* 0x000000040f0e7825 */ /* 0x100fe400078e002a */
[----:B------:R-:W-:Y:S02]  /*d030*/  IADD3 R19, PT, PT, R17, UR15, RZ ;  /* 0x0000000f11137c10 */ /* 0x000fe4000fffe0ff */
[----:B0-----:R-:W-:Y:S01]  /*d040*/  VIADD R23, R36, UR15 ;  /* 0x0000000f24177c36 */ /* 0x001fe20008000000 */
[----:B-----5:R0:W-:Y:S01]  /*d050*/  STG.E desc[UR12][R14.64], R32 ;  /* 0x000000200e007986 */ /* 0x0201e2000c10190c */
[----:B------:R-:W-:Y:S01]  /*d060*/  IMAD.WIDE.U32 R34, R39, 0x4, R42 ;  /* 0x0000000427227825 */ /* 0x000fe200078e002a */
[----:B-1----:R-:W-:-:S03]  /*d070*/  MOV R21, UR15 ;  /* 0x0000000f00157c02 */ /* 0x002fc60008000f00 */
[----:B------:R-:W-:-:S04]  /*d080*/  IMAD.WIDE.U32 R16, R17, 0x4, R42 ;  /* 0x0000000411107825 */ /* 0x000fc800078e002a */
[----:B------:R-:W-:Y:S01]  /*d090*/  IMAD R21, R38, R21, UR6 ;  /* 0x0000000626157e24 */ /* 0x000fe2000f8e0215 */
[----:B------:R1:W-:Y:S01]  /*d0a0*/  STG.E desc[UR12][R16.64], R40 ;  /* 0x0000002810007986 */ /* 0x0003e2000c10190c */
[C-C-:B------:R-:W-:Y:S01]  /*d0b0*/  IMAD.WIDE.U32 R38, R23.reuse, 0x4, R42.reuse ;  /* 0x0000000417267825 */ /* 0x140fe200078e002a */
[----:B------:R-:W-:Y:S02]  /*d0c0*/  IADD3 R23, PT, PT, R23, UR15, RZ ;  /* 0x0000000f17177c10 */ /* 0x000fe4000fffe0ff */
[----:B------:R-:W-:Y:S01]  /*d0d0*/  IADD3 R20, PT, PT, R21, UR15, RZ ;  /* 0x0000000f15147c10 */ /* 0x000fe2000fffe0ff */
[----:B------:R-:W-:-:S03]  /*d0e0*/  IMAD.WIDE.U32 R18, R19, 0x4, R42 ;  /* 0x0000000413127825 */ /* 0x000fc600078e002a */
[----:B------:R-:W-:Y:S01]  /*d0f0*/  IADD3 R22, PT, PT, R20, UR15, RZ ;  /* 0x0000000f14167c10 */ /* 0x000fe2000fffe0ff */
[--C-:B------:R-:W-:Y:S01]  /*d100*/  IMAD.WIDE.U32 R36, R36, 0x4, R42.reuse ;  /* 0x0000000424247825 */ /* 0x100fe200078e002a */
[----:B------:R2:W-:Y:S02]  /*d110*/  STG.E desc[UR12][R18.64], R44 ;  /* 0x0000002c12007986 */ /* 0x0005e4000c10190c */
[----:B0-----:R-:W-:Y:S01]  /*d120*/  IADD3 R32, PT, PT, R22, UR15, RZ ;  /* 0x0000000f16207c10 */ /* 0x001fe2000fffe0ff */
[--C-:B------:R-:W-:Y:S01]  /*d130*/  IMAD.WIDE.U32 R14, R23, 0x4, R42.reuse ;  /* 0x00000004170e7825 */ /* 0x100fe200078e002a */
[----:B------:R0:W-:Y:S03]  /*d140*/  STG.E desc[UR12][R34.64], R24 ;  /* 0x0000001822007986 */ /* 0x0001e6000c10190c */
[--C-:B-1----:R-:W-:Y:S01]  /*d150*/  IMAD.WIDE.U32 R16, R21, 0x4, R42.reuse ;  /* 0x0000000415107825 */ /* 0x102fe200078e002a */
[----:B------:R0:W-:Y:S03]  /*d160*/  STG.E desc[UR12][R36.64], R26 ;  /* 0x0000001a24007986 */ /* 0x0001e6000c10190c */
[----:B------:R-:W-:Y:S01]  /*d170*/  VIADD R0, R0, 0x10 ;  /* 0x0000001000007836 */ /* 0x000fe20000000000 */
[----:B------:R0:W-:Y:S01]  /*d180*/  STG.E desc[UR12][R38.64], R28 ;  /* 0x0000001c26007986 */ /* 0x0001e2000c10190c */
[----:B--2---:R-:W-:-:S03]  /*d190*/  IMAD.WIDE.U32 R18, R20, 0x4, R42 ;  /* 0x0000000414127825 */ /* 0x004fc600078e002a */
[----:B------:R0:W-:Y:S01]  /*d1a0*/  STG.E desc[UR12][R14.64], R45 ;  /* 0x0000002d0e007986 */ /* 0x0001e2000c10190c */
[--C-:B------:R-:W-:Y:S01]  /*d1b0*/  IMAD.WIDE.U32 R20, R22, 0x4, R42.reuse ;  /* 0x0000000416147825 */ /* 0x100fe200078e002a */
[----:B------:R-:W-:Y:S02]  /*d1c0*/  ISETP.GE.AND P1, PT, R0, R11, PT ;  /* 0x0000000b0000720c */ /* 0x000fe40003f26270 */
[----:B------:R0:W-:Y:S01]  /*d1d0*/  STG.E desc[UR12][R16.64], R41 ;  /* 0x0000002910007986 */ /* 0x0001e2000c10190c */
[----:B------:R-:W-:-:S03]  /*d1e0*/  IMAD.WIDE.U32 R22, R32, 0x4, R42 ;  /* 0x0000000420167825 */ /* 0x000fc600078e002a */
[----:B------:R0:W-:Y:S04]  /*d1f0*/  STG.E desc[UR12][R18.64], R33 ;  /* 0x0000002112007986 */ /* 0x0001e8000c10190c */
[----:B------:R0:W-:Y:S04]  /*d200*/  STG.E desc[UR12][R20.64], R29 ;  /* 0x0000001d14007986 */ /* 0x0001e8000c10190c */
[----:B------:R0:W-:Y:S01]  /*d210*/  STG.E desc[UR12][R22.64], R2 ;  /* 0x0000000216007986 */ /* 0x0001e2000c10190c */
[----:B------:R-:W-:Y:S05]  /*d220*/  @!P1 BRA `(.L_x_390) ;  /* 0xfffffff800d49947 */ /* 0x000fea000383ffff */
.L_x_389:
[----:B------:R-:W-:Y:S05]  /*d230*/  BSYNC.RECONVERGENT B1 ;  /* 0x0000000000017941 */ /* 0x000fea0003800200 */
.L_x_388:
[----:B0-----:R-:W-:Y:S01]  /*d240*/  IADD3 R2, PT, PT, R9, -R0, RZ ;  /* 0x8000000009027210 */ /* 0x001fe20007ffe0ff */
[----:B------:R-:W-:Y:S03]  /*d250*/  BSSY.RECONVERGENT B1, `(.L_x_391) ;  /* 0x000002c000017945 */ /* 0x000fe60003800200 */
[----:B------:R-:W-:-:S13]  /*d260*/  ISETP.GT.AND P1, PT, R2, 0x4, PT ;  /* 0x000000040200780c */ /* 0x000fda0003f24270 */
[----:B------:R-:W-:Y:S05]  /*d270*/  @!P1 BRA `(.L_x_392) ;  /* 0x0000000000a49947 */ /* 0x000fea0003800000 */
[----:B------:R-:W0:Y:S01]  /*d280*/  S2UR UR8, SR_CgaCtaId ;  /* 0x00000000000879c3 */ /* 0x000e220000008800 */
[----:B------:R-:W-:Y:S01]  /*d290*/  UMOV UR7, 0x400 ;  /* 0x0000040000077882 */ /* 0x000fe20000000000 */
[----:B------:R-:W-:Y:S02]  /*d2a0*/  MOV R23, UR15 ;  /* 0x0000000f00177c02 */ /* 0x000fe40008000f00 */
[C---:B------:R-:W-:Y:S02]  /*d2b0*/  IADD3 R3, PT, PT, R0.reuse, 0x4, RZ ;  /* 0x0000000400037810 */ /* 0x040fe40007ffe0ff */
[----:B------:R-:W-:Y:S01]  /*d2c0*/  MOV R14, UR15 ;  /* 0x0000000f000e7c02 */ /* 0x000fe20008000f00 */
[----:B------:R-:W-:Y:S01]  /*d2d0*/  IMAD R23, R0, R23, UR6 ;  /* 0x0000000600177e24 */ /* 0x000fe2000f8e0217 */
[----:B------:R-:W-:-:S03]  /*d2e0*/  PLOP3.LUT P0, PT, PT, PT, PT, 0x8, 0x80 ;  /* 0x000000000080781c */ /* 0x000fc60003f0e170 */
[----:B--2---:R-:W-:Y:S02]  /*d2f0*/  VIADD R29, R23, UR15 ;  /* 0x0000000f171d7c36 */ /* 0x004fe40008000000 */
[----:B-1----:R-:W-:Y:S02]  /*d300*/  IMAD R15, R3, R14, UR6 ;  /* 0x00000006030f7e24 */ /* 0x002fe4000f8e020e */
[--C-:B------:R-:W-:Y:S01]  /*d310*/  IMAD.WIDE.U32 R22, R23, 0x4, R42.reuse ;  /* 0x0000000417167825 */ /* 0x100fe200078e002a */
[----:B------:R-:W-:Y:S02]  /*d320*/  IADD3 R3, PT, PT, R29, UR15, RZ ;  /* 0x0000000f1d037c10 */ /* 0x000fe4000fffe0ff */
[----:B------:R-:W-:Y:S01]  /*d330*/  IADD3 R17, PT, PT, R15, UR15, RZ ;  /* 0x0000000f0f117c10 */ /* 0x000fe2000fffe0ff */
[----:B------:R-:W-:-:S03]  /*d340*/  IMAD.WIDE.U32 R28, R29, 0x4, R42 ;  /* 0x000000041d1c7825 */ /* 0x000fc600078e002a */
[----:B------:R-:W-:Y:S01]  /*d350*/  IADD3 R19, PT, PT, R17, UR15, RZ ;  /* 0x0000000f11137c10 */ /* 0x000fe2000fffe0ff */
[C-C-:B------:R-:W-:Y:S01]  /*d360*/  IMAD.WIDE.U32 R32, R3.reuse, 0x4, R42.reuse ;  /* 0x0000000403207825 */ /* 0x140fe200078e002a */
[----:B0-----:R-:W-:Y:S01]  /*d370*/  ULEA UR7, UR8, UR7, 0x18 ;  /* 0x0000000708077291 */ /* 0x001fe2000f8ec0ff */
[----:B------:R-:W-:Y:S02]  /*d380*/  IADD3 R3, PT, PT, R3, UR15, RZ ;  /* 0x0000000f03037c10 */ /* 0x000fe4000fffe0ff */
[----:B------:R-:W-:Y:S02]  /*d390*/  VIADD R21, R19, UR15 ;  /* 0x0000000f13157c36 */ /* 0x000fe40008000000 */
[--C-:B------:R-:W-:Y:S01]  /*d3a0*/  IMAD.WIDE.U32 R14, R15, 0x4, R42.reuse ;  /* 0x000000040f0e7825 */ /* 0x100fe200078e002a */
[C---:B------:R-:W-:Y:S02]  /*d3b0*/  LEA R2, R0.reuse, UR7, 0x2 ;  /* 0x0000000700027c11 */ /* 0x040fe4000f8e10ff */
[----:B------:R-:W-:Y:S01]  /*d3c0*/  IADD3 R0, PT, PT, R0, 0x8, RZ ;  /* 0x0000000800007810 */ /* 0x000fe20007ffe0ff */
[----:B------:R-:W-:-:S02]  /*d3d0*/  IMAD.WIDE.U32 R16, R17, 0x4, R42 ;  /* 0x0000000411107825 */ /* 0x000fc400078e002a */
[----:B------:R-:W0:Y:S02]  /*d3e0*/  LDS R45, [R2] ;  /* 0x00000000022d7984 */ /* 0x000e240000000800 */
[--C-:B------:R-:W-:Y:S02]  /*d3f0*/  IMAD.WIDE.U32 R18, R19, 0x4, R42.reuse ;  /* 0x0000000413127825 */ /* 0x100fe400078e002a */
[----:B------:R-:W1:Y:S02]  /*d400*/  LDS R24, [R2+0x4] ;  /* 0x0000040002187984 */ /* 0x000e640000000800 */
[--C-:B------:R-:W-:Y:S02]  /*d410*/  IMAD.WIDE.U32 R20, R21, 0x4, R42.reuse ;  /* 0x0000000415147825 */ /* 0x100fe400078e002a */
[----:B------:R-:W2:Y:S04]  /*d420*/  LDS R26, [R2+0x8] ;  /* 0x00000800021a7984 */ /* 0x000ea80000000800 */
[----:B------:R-:W3:Y:S04]  /*d430*/  LDS R39, [R2+0xc] ;  /* 0x00000c0002277984 */ /* 0x000ee80000000800 */
[----:B------:R-:W4:Y:S04]  /*d440*/  LDS R37, [R2+0x10] ;  /* 0x0000100002257984 */ /* 0x000f280000000800 */
[----:B------:R-:W5:Y:S04]  /*d450*/  LDS R35, [R2+0x14] ;  /* 0x0000140002237984 */ /* 0x000f680000000800 */
[----:B------:R-:W5:Y:S04]  /*d460*/  LDS R11, [R2+0x18] ;  /* 0x00001800020b7984 */ /* 0x000f680000000800 */
[----:B------:R0:W5:Y:S02]  /*d470*/  LDS R41, [R2+0x1c] ;  /* 0x00001c0002297984 */ /* 0x0001640000000800 */
[----:B0-----:R-:W-:-:S02]  /*d480*/  IMAD.WIDE.U32 R2, R3, 0x4, R42 ;  /* 0x0000000403027825 */ /* 0x001fc400078e002a */
[----:B------:R0:W-:Y:S04]  /*d490*/  STG.E desc[UR12][R22.64], R45 ;  /* 0x0000002d16007986 */ /* 0x0001e8000c10190c */
[----:B-1----:R0:W-:Y:S04]  /*d4a0*/  STG.E desc[UR12][R28.64], R24 ;  /* 0x000000181c007986 */ /* 0x0021e8000c10190c */
[----:B--2---:R0:W-:Y:S04]  /*d4b0*/  STG.E desc[UR12][R32.64], R26 ;  /* 0x0000001a20007986 */ /* 0x0041e8000c10190c */
[----:B---3--:R0:W-:Y:S04]  /*d4c0*/  STG.E desc[UR12][R2.64], R39 ;  /* 0x0000002702007986 */ /* 0x0081e8000c10190c */
[----:B----4-:R0:W-:Y:S04]  /*d4d0*/  STG.E desc[UR12][R14.64], R37 ;  /* 0x000000250e007986 */ /* 0x0101e8000c10190c */
[----:B-----5:R0:W-:Y:S04]  /*d4e0*/  STG.E desc[UR12][R16.64], R35 ;  /* 0x0000002310007986 */ /* 0x0201e8000c10190c */
[----:B------:R0:W-:Y:S04]  /*d4f0*/  STG.E desc[UR12][R18.64], R11 ;  /* 0x0000000b12007986 */ /* 0x0001e8000c10190c */
[----:B------:R0:W-:Y:S02]  /*d500*/  STG.E desc[UR12][R20.64], R41 ;  /* 0x0000002914007986 */ /* 0x0001e4000c10190c */
.L_x_392:
[----:B------:R-:W-:Y:S05]  /*d510*/  BSYNC.RECONVERGENT B1 ;  /* 0x0000000000017941 */ /* 0x000fea0003800200 */
.L_x_391:
[----:B------:R-:W-:-:S13]  /*d520*/  ISETP.LT.OR P0, PT, R0, R9, P0 ;  /* 0x000000090000720c */ /* 0x000fda0000701670 */
[----:B------:R-:W-:Y:S05]  /*d530*/  @!P0 BRA `(.L_x_385) ;  /* 0x0000000000548947 */ /* 0x000fea0003800000 */
[----:B------:R-:W3:Y:S01]  /*d540*/  S2UR UR8, SR_CgaCtaId ;  /* 0x00000000000879c3 */ /* 0x000ee20000008800 */
[----:B------:R-:W-:Y:S01]  /*d550*/  UMOV UR7, 0x400 ;  /* 0x0000040000077882 */ /* 0x000fe20000000000 */
[----:B0-----:R-:W-:-:S05]  /*d560*/  MOV R3, UR15 ;  /* 0x0000000f00037c02 */ /* 0x001fca0008000f00 */
[----:B------:R-:W-:-:S05]  /*d570*/  IMAD R3, R0, R3, UR6 ;  /* 0x0000000600037e24 */ /* 0x000fca000f8e0203 */
[C---:B-12---:R-:W-:Y:S01]  /*d580*/  IADD3 R15, PT, PT, R3.reuse, UR15, RZ ;  /* 0x0000000f030f7c10 */ /* 0x046fe2000fffe0ff */
[----:B------:R-:W-:-:S03]  /*d590*/  IMAD.WIDE.U32 R2, R3, 0x4, R42 ;  /* 0x0000000403027825 */ /* 0x000fc600078e002a */
[C---:B------:R-:W-:Y:S01]  /*d5a0*/  IADD3 R17, PT, PT, R15.reuse, UR15, RZ ;  /* 0x0000000f0f117c10 */ /* 0x040fe2000fffe0ff */
[----:B------:R-:W-:-:S04]  /*d5b0*/  IMAD.WIDE.U32 R14, R15, 0x4, R42 ;  /* 0x000000040f0e7825 */ /* 0x000fc800078e002a */
[C---:B------:R-:W-:Y:S02]  /*d5c0*/  VIADD R19, R17.reuse, UR15 ;  /* 0x0000000f11137c36 */ /* 0x040fe40008000000 */
[----:B------:R-:W-:Y:S01]  /*d5d0*/  IMAD.WIDE.U32 R16, R17, 0x4, R42 ;  /* 0x0000000411107825 */ /* 0x000fe200078e002a */
[----:B---3--:R-:W-:-:S03]  /*d5e0*/  ULEA UR7, UR8, UR7, 0x18 ;  /* 0x0000000708077291 */ /* 0x008fc6000f8ec0ff */
[----:B------:R-:W-:-:S03]  /*d5f0*/  IMAD.WIDE.U32 R18, R19, 0x4, R42 ;  /* 0x0000000413127825 */ /* 0x000fc600078e002a */
[----:B------:R-:W-:-:S05]  /*d600*/  LEA R11, R0, UR7, 0x2 ;  /* 0x00000007000b7c11 */ /* 0x000fca000f8e10ff */
[----:B------:R-:W0:Y:S04]  /*d610*/  LDS R21, [R11] ;  /* 0x000000000b157984 */ /* 0x000e280000000800 */
[----:B------:R-:W1:Y:S04]  /*d620*/  LDS R23, [R11+0x4] ;  /* 0x000004000b177984 */ /* 0x000e680000000800 */
[----:B------:R-:W2:Y:S04]  /*d630*/  LDS R29, [R11+0x8] ;  /* 0x000008000b1d7984 */ /* 0x000ea80000000800 */
[----:B------:R-:W3:Y:S04]  /*d640*/  LDS R33, [R11+0xc] ;  /* 0x00000c000b217984 */ /* 0x000ee80000000800 */
[----:B0-----:R0:W-:Y:S04]  /*d650*/  STG.E desc[UR12][R2.64], R21 ;  /* 0x0000001502007986 */ /* 0x0011e8000c10190c */
[----:B-1----:R0:W-:Y:S04]  /*d660*/  STG.E desc[UR12][R14.64], R23 ;  /* 0x000000170e007986 */ /* 0x0021e8000c10190c */
[----:B--2---:R0:W-:Y:S04]  /*d670*/  STG.E desc[UR12][R16.64], R29 ;  /* 0x0000001d10007986 */ /* 0x0041e8000c10190c */
[----:B---3--:R0:W-:Y:S02]  /*d680*/  STG.E desc[UR12][R18.64], R33 ;  /* 0x0000002112007986 */ /* 0x0081e4000c10190c */
.L_x_385:
[----:B------:R-:W-:Y:S05]  /*d690*/  BSYNC.RECONVERGENT B0 ;  /* 0x0000000000007941 */ /* 0x000fea0003800200 */
.L_x_384:
[----:B------:R-:W-:Y:S01]  /*d6a0*/  BAR.SYNC.DEFER_BLOCKING 0x0 ;  /* 0x0000000000007b1d */ /* 0x000fe20000010000 */
[----:B------:R-:W-:Y:S01]  /*d6b0*/  UIADD3 UR6, UPT, UPT, UR15, -0x2, URZ ;  /* 0xfffffffe0f067890 */ /* 0x000fe2000fffe0ff */
[----:B------:R-:W-:Y:S02]  /*d6c0*/  IADD3 R25, PT, PT, R25, 0x1, RZ ;  /* 0x0000000119197810 */ /* 0x000fe40007ffe0ff */
[----:B------:R-:W-:Y:S01]  /*d6d0*/  IADD3 R27, PT, PT, R27, 0x1, RZ ;  /* 0x000000011b1b7810 */ /* 0x000fe20007ffe0ff */
[----:B------:R-:W-:-:S09]  /*d6e0*/  UISETP.NE.AND UP0, UPT, UR4, UR6, UPT ;  /* 0x000000060400728c */ /* 0x000fd2000bf05270 */
[----:B------:R-:W-:Y:S05]  /*d6f0*/  BRA.U UP0, `(.L_x_393) ;  /* 0xffffff9d00047547 */ /* 0x000fea000b83ffff */
.L_x_286:
[----:B------:R-:W-:Y:S01]  /*d700*/  ISETP.GT.U32.AND P0, PT, R4, 0x7ffffffe, PT ;  /* 0x7ffffffe0400780c */ /* 0x000fe20003f04070 */
[----:B------:R-:W-:Y:S03]  /*d710*/  BSSY.RECONVERGENT B0, `(.L_x_394) ;  /* 0x0000055000007945 */ /* 0x000fe60003800200 */
[----:B------:R-:W-:-:S13]  /*d720*/  ISETP.NE.OR P0, PT, R13, R12, P0 ;  /* 0x0000000c0d00720c */ /* 0x000fda0000705670 */
[----:B------:R-:W-:Y:S05]  /*d730*/  @P0 BRA `(.L_x_395) ;  /* 0x0000000400480947 */ /* 0x000fea0003800000 */
[C---:B------:R-:W-:Y:S01]  /*d740*/  VIADDMNMX R9, R6.reuse, R5, UR15, PT ;  /* 0x0000000f06097e46 */ /* 0x040fe2000b800105 */
[----:B------:R-:W-:Y:S01]  /*d750*/  BSSY.RECONVERGENT B1, `(.L_x_396) ;  /* 0x000001b000017945 */ /* 0x000fe20003800200 */
[----:B0-----:R-:W-:Y:S02]  /*d760*/  MOV R17, R6 ;  /* 0x0000000600117202 */ /* 0x001fe40000000f00 */
[----:B----4-:R-:W-:-:S04]  /*d770*/  VIADDMNMX R3, R6, 0x1, R9, !PT ;  /* 0x0000000106037846 */ /* 0x010fc80007800109 */
[CC--:B------:R-:W-:Y:S02]  /*d780*/  IADD3 R0, PT, PT, -R6.reuse, R3.reuse, RZ ;  /* 0x0000000306007210 */ /* 0x0c0fe40007ffe1ff */
[----:B------:R-:W-:Y:S02]  /*d790*/  IADD3 R3, PT, PT, R6, -R3, RZ ;  /* 0x8000000306037210 */ /* 0x000fe40007ffe0ff */
[----:B------:R-:W-:Y:S01]  /*d7a0*/  LOP3.LUT P0, R21, R0, 0x3, RZ, 0xc0, !PT ;  /* 0x0000000300157812 */ /* 0x000fe2000780c0ff */
[----:B------:R-:W-:Y:S01]  /*d7b0*/  IMAD.U32 R0, RZ, RZ, UR15 ;  /* 0x0000000fff007e24 */ /* 0x000fe2000f8e00ff */
[----:B------:R-:W-:-:S04]  /*d7c0*/  ISETP.GT.U32.AND P1, PT, R3, -0x4, PT ;  /* 0xfffffffc0300780c */ /* 0x000fc80003f24070 */
[----:B------:R-:W-:-:S07]  /*d7d0*/  IADD3 R0, PT, PT, R0, -0x1, RZ ;  /* 0xffffffff00007810 */ /* 0x000fce0007ffe0ff */
[----:B------:R-:W-:Y:S05]  /*d7e0*/  @!P0 BRA `(.L_x_397) ;  /* 0x0000000000448947 */ /* 0x000fea0003800000 */
[----:B------:R-:W-:Y:S01]  /*d7f0*/  HFMA2 R4, -RZ, RZ, 0, 0 ;  /* 0x00000000ff047431 */ /* 0x000fe200000001ff */
[----:B------:R-:W-:-:S07]  /*d800*/  MOV R17, R6 ;  /* 0x0000000600117202 */ /* 0x000fce0000000f00 */
.L_x_398:
[----:B------:R-:W-:-:S04]  /*d810*/  IMAD R11, R17, UR15, R17 ;  /* 0x0000000f110b7c24 */ /* 0x000fc8000f8e0211 */
[----:B------:R-:W-:-:S05]  /*d820*/  IMAD.WIDE R10, R11, 0x4, R42 ;  /* 0x000000040b0a7825 */ /* 0x000fca00078e022a */
[----:B-12---:R-:W2:Y:S01]  /*d830*/  LDG.E R15, desc[UR12][R10.64] ;  /* 0x0000000c0a0f7981 */ /* 0x006ea2000c1e1900 */
[C---:B------:R-:W-:Y:S01]  /*d840*/  ISETP.GE.AND P0, PT, R17.reuse, R0, PT ;  /* 0x000000001100720c */ /* 0x040fe20003f06270 */
[----:B------:R-:W-:-:S04]  /*d850*/  IMAD.WIDE R2, R17, 0x4, R30 ;  /* 0x0000000411027825 */ /* 0x000fc800078e021e */
[----:B------:R-:W-:Y:S01]  /*d860*/  IMAD.MOV.U32 R23, RZ, RZ, 0x3f800000 ;  /* 0x3f800000ff177424 */ /* 0x000fe200078e00ff */
[----:B--2---:R0:W-:Y:S07]  /*d870*/  STG.E desc[UR12][R2.64], R15 ;  /* 0x0000000f02007986 */ /* 0x0041ee000c10190c */
[----:B------:R-:W2:Y:S01]  /*d880*/  @!P0 LDG.E R14, desc[UR12][R10.64+0x4] ;  /* 0x0000040c0a0e8981 */ /* 0x000ea2000c1e1900 */
[C---:B------:R-:W-:Y:S02]  /*d890*/  @!P0 LEA R19, R17.reuse, UR5, 0x2 ;  /* 0x0000000511138c11 */ /* 0x040fe4000f8e10ff */
[----:B------:R-:W-:Y:S01]  /*d8a0*/  IADD3 R4, PT, PT, R4, 0x1, RZ ;  /* 0x0000000104047810 */ /* 0x000fe20007ffe0ff */
[----:B------:R0:W-:Y:S01]  /*d8b0*/  STG.E desc[UR12][R10.64], R23 ;  /* 0x000000170a007986 */ /* 0x0001e2000c10190c */
[----:B------:R-:W-:-:S03]  /*d8c0*/  IADD3 R17, PT, PT, R17, 0x1, RZ ;  /* 0x0000000111117810 */ /* 0x000fc60007ffe0ff */
[----:B--2---:R0:W-:Y:S01]  /*d8d0*/  @!P0 STS [R19], R14 ;  /* 0x0000000e13008388 */ /* 0x0041e20000000800 */
[----:B------:R-:W-:-:S13]  /*d8e0*/  ISETP.NE.AND P0, PT, R4, R21, PT ;  /* 0x000000150400720c */ /* 0x000fda0003f05270 */
[----:B0-----:R-:W-:Y:S05]  /*d8f0*/  @P0 BRA `(.L_x_398) ;  /* 0xfffffffc00c40947 */ /* 0x001fea000383ffff */
.L_x_397:
[----:B------:R-:W-:Y:S05]  /*d900*/  BSYNC.RECONVERGENT B1 ;  /* 0x0000000000017941 */ /* 0x000fea0003800200 */
.L_x_396:
[----:B------:R-:W-:Y:S05]  /*d910*/  @P1 BRA `(.L_x_395) ;  /* 0x0000000000d01947 */ /* 0x000fea0003800000 */
.L_x_399:
[----:B0-----:R-:W-:-:S05]  /*d920*/  IMAD R2, R17, UR15, RZ ;  /* 0x0000000f11027c24 */ /* 0x001fca000f8e02ff */
[----:B------:R-:W-:-:S05]  /*d930*/  IADD3 R21, PT, PT, R2, R17, RZ ;  /* 0x0000001102157210 */ /* 0x000fca0007ffe0ff */
[----:B------:R-:W-:-:S05]  /*d940*/  IMAD.WIDE R20, R21, 0x4, R42 ;  /* 0x0000000415147825 */ /* 0x000fca00078e022a */
[----:B-12---:R-:W2:Y:S01]  /*d950*/  LDG.E R15, desc[UR12][R20.64] ;  /* 0x0000000c140f7981 */ /* 0x006ea2000c1e1900 */
[----:B------:R-:W-:Y:S01]  /*d960*/  IADD3 R10, PT, PT, R2, UR15, RZ ;  /* 0x0000000f020a7c10 */ /* 0x000fe2000fffe0ff */
[----:B------:R-:W-:Y:S01]  /*d970*/  IMAD.WIDE R2, R17, 0x4, R30 ;  /* 0x0000000411027825 */ /* 0x000fe200078e021e */
[----:B------:R-:W-:Y:S02]  /*d980*/  SHF.R.S32.HI R29, RZ, 0x1f, R17 ;  /* 0x0000001fff1d7819 */ /* 0x000fe40000011411 */
[----:B------:R-:W-:Y:S01]  /*d990*/  IADD3 R11, P0, PT, R10, R17, RZ ;  /* 0x000000110a0b7210 */ /* 0x000fe20007f1e0ff */
[----:B------:R-:W-:-:S03]  /*d9a0*/  IMAD.MOV.U32 R33, RZ, RZ, 0x3f800000 ;  /* 0x3f800000ff217424 */ /* 0x000fc600078e00ff */
[----:B------:R-:W-:Y:S02]  /*d9b0*/  LEA.HI.X.SX32 R4, R10, R29, 0x1, P0 ;  /* 0x0000001d0a047211 */ /* 0x000fe400000f0eff */
[----:B------:R-:W-:-:S04]  /*d9c0*/  LEA R18, P0, R11, R42, 0x2 ;  /* 0x0000002a0b127211 */ /* 0x000fc800078010ff */
[----:B------:R-:W-:Y:S01]  /*d9d0*/  LEA.HI.X R19, R11, R43, R4, 0x2, P0 ;  /* 0x0000002b0b137211 */ /* 0x000fe200000f1404 */
[----:B--2---:R0:W-:Y:S04]  /*d9e0*/  STG.E desc[UR12][R2.64], R15 ;  /* 0x0000000f02007986 */ /* 0x0041e8000c10190c */
[----:B------:R1:W-:Y:S04]  /*d9f0*/  STG.E desc[UR12][R20.64], R33 ;  /* 0x0000002114007986 */ /* 0x0003e8000c10190c */
[----:B------:R-:W2:Y:S01]  /*da00*/  LDG.E R23, desc[UR12][R18.64+0x4] ;  /* 0x0000040c12177981 */ /* 0x000ea2000c1e1900 */
[----:B------:R-:W-:-:S02]  /*da10*/  IADD3 R14, PT, PT, R10, UR15, RZ ;  /* 0x0000000f0a0e7c10 */ /* 0x000fc4000fffe0ff */
[----:B------:R-:W-:Y:S02]  /*da20*/  ISETP.GE.AND P0, PT, R17, R0, PT ;  /* 0x000000001100720c */ /* 0x000fe40003f06270 */
[----:B------:R-:W-:-:S04]  /*da30*/  IADD3 R11, P1, PT, R14, R17, RZ ;  /* 0x000000110e0b7210 */ /* 0x000fc80007f3e0ff */
[----:B------:R-:W-:Y:S02]  /*da40*/  LEA.HI.X.SX32 R4, R14, R29, 0x1, P1 ;  /* 0x0000001d0e047211 */ /* 0x000fe400008f0eff */
[----:B------:R-:W-:-:S04]  /*da50*/  LEA R10, P1, R11, R42, 0x2 ;  /* 0x0000002a0b0a7211 */ /* 0x000fc800078210ff */
[----:B------:R-:W-:Y:S02]  /*da60*/  LEA.HI.X R11, R11, R43, R4, 0x2, P1 ;  /* 0x0000002b0b0b7211 */ /* 0x000fe400008f1404 */
[----:B------:R1:W3:Y:S04]  /*da70*/  @!P0 LDG.E R4, desc[UR12][R20.64+0x4] ;  /* 0x0000040c14048981 */ /* 0x0002e8000c1e1900 */
[----:B--2---:R2:W-:Y:S04]  /*da80*/  STG.E desc[UR12][R2.64+0x4], R23 ;  /* 0x0000041702007986 */ /* 0x0045e8000c10190c */
[----:B------:R4:W-:Y:S04]  /*da90*/  STG.E desc[UR12][R18.64+0x4], R33 ;  /* 0x0000042112007986 */ /* 0x0009e8000c10190c */
[----:B------:R-:W5:Y:S01]  /*daa0*/  LDG.E R25, desc[UR12][R10.64+0x8] ;  /* 0x0000080c0a197981 */ /* 0x000f62000c1e1900 */
[----:B0-----:R-:W-:-:S02]  /*dab0*/  IADD3 R15, PT, PT, R17, 0x1, RZ ;  /* 0x00000001110f7810 */ /* 0x001fc40007ffe0ff */
[----:B------:R-:W-:Y:S02]  /*dac0*/  IADD3 R14, PT, PT, R14, UR15, RZ ;  /* 0x0000000f0e0e7c10 */ /* 0x000fe4000fffe0ff */
[----:B------:R-:W-:Y:S02]  /*dad0*/  ISETP.GE.AND P1, PT, R15, R0, PT ;  /* 0x000000000f00720c */ /* 0x000fe40003f26270 */
[----:B------:R-:W-:-:S04]  /*dae0*/  IADD3 R27, P2, PT, R14, R17, RZ ;  /* 0x000000110e1b7210 */ /* 0x000fc80007f5e0ff */
[----:B------:R-:W-:Y:S02]  /*daf0*/  LEA.HI.X.SX32 R15, R14, R29, 0x1, P2 ;  /* 0x0000001d0e0f7211 */ /* 0x000fe400010f0eff */
[----:B------:R-:W-:-:S04]  /*db00*/  LEA R14, P2, R27, R42, 0x2 ;  /* 0x0000002a1b0e7211 */ /* 0x000fc800078410ff */
[----:B------:R-:W-:Y:S01]  /*db10*/  LEA.HI.X R15, R27, R43, R15, 0x2, P2 ;  /* 0x0000002b1b0f7211 */ /* 0x000fe200010f140f */
[----:B------:R4:W3:Y:S04]  /*db20*/  @!P1 LDG.E R16, desc[UR12][R18.64+0x8] ;  /* 0x0000080c12109981 */ /* 0x0008e8000c1e1900 */
[----:B-----5:R0:W-:Y:S04]  /*db30*/  STG.E desc[UR12][R2.64+0x8], R25 ;  /* 0x0000081902007986 */ /* 0x0201e8000c10190c */
[----:B------:R0:W-:Y:S04]  /*db40*/  STG.E desc[UR12][R10.64+0x8], R33 ;  /* 0x000008210a007986 */ /* 0x0001e8000c10190c */
[----:B------:R-:W5:Y:S01]  /*db50*/  LDG.E R27, desc[UR12][R14.64+0xc] ;  /* 0x00000c0c0e1b7981 */ /* 0x000f62000c1e1900 */
[C---:B-1----:R-:W-:Y:S01]  /*db60*/  IADD3 R21, PT, PT, R17.reuse, 0x2, RZ ;  /* 0x0000000211157810 */ /* 0x042fe20007ffe0ff */
[----:B--2---:R-:W-:-:S03]  /*db70*/  VIADD R23, R17, 0x3 ;  /* 0x0000000311177836 */ /* 0x004fc60000000000 */
[-C--:B------:R-:W-:Y:S02]  /*db80*/  ISETP.GE.AND P2, PT, R21, R0.reuse, PT ;  /* 0x000000001500720c */ /* 0x080fe40003f46270 */
[----:B------:R-:W-:-:S11]  /*db90*/  ISETP.GE.AND P3, PT, R23, R0, PT ;  /* 0x000000001700720c */ /* 0x000fd60003f66270 */
[----:B------:R-:W2:Y:S04]  /*dba0*/  @!P2 LDG.E R20, desc[UR12][R10.64+0xc] ;  /* 0x00000c0c0a14a981 */ /* 0x000ea8000c1e1900 */
[----:B-----5:R0:W-:Y:S04]  /*dbb0*/  STG.E desc[UR12][R2.64+0xc], R27 ;  /* 0x00000c1b02007986 */ /* 0x0201e8000c10190c */
[----:B------:R-:W5:Y:S01]  /*dbc0*/  @!P3 LDG.E R21, desc[UR12][R14.64+0x10] ;  /* 0x0000100c0e15b981 */ /* 0x000f62000c1e1900 */
[C---:B----4-:R-:W-:Y:S02]  /*dbd0*/  LEA R19, R17.reuse, UR5, 0x2 ;  /* 0x0000000511137c11 */ /* 0x050fe4000f8e10ff */
[----:B------:R-:W-:Y:S01]  /*dbe0*/  IADD3 R17, PT, PT, R17, 0x4, RZ ;  /* 0x0000000411117810 */ /* 0x000fe20007ffe0ff */
[----:B------:R0:W-:Y:S04]  /*dbf0*/  STG.E desc[UR12][R14.64+0xc], R33 ;  /* 0x00000c210e007986 */ /* 0x0001e8000c10190c */
[----:B---3--:R0:W-:Y:S04]  /*dc00*/  @!P1 STS [R19+0x4], R16 ;  /* 0x0000041013009388 */ /* 0x0081e80000000800 */
[----:B------:R0:W-:Y:S01]  /*dc10*/  @!P0 STS [R19], R4 ;  /* 0x0000000413008388 */ /* 0x0001e20000000800 */
[----:B------:R-:W-:-:S03]  /*dc20*/  ISETP.GE.AND P0, PT, R17, R9, PT ;  /* 0x000000091100720c */ /* 0x000fc60003f06270 */
[----:B--2---:R0:W-:Y:S04]  /*dc30*/  @!P2 STS [R19+0x8], R20 ;  /* 0x000008141300a388 */ /* 0x0041e80000000800 */
[----:B-----5:R0:W-:Y:S06]  /*dc40*/  @!P3 STS [R19+0xc], R21 ;  /* 0x00000c151300b388 */ /* 0x0201ec0000000800 */
[----:B------:R-:W-:Y:S05]  /*dc50*/  @!P0 BRA `(.L_x_399) ;  /* 0xfffffffc00308947 */ /* 0x000fea000383ffff */
.L_x_395:
[----:B------:R-:W-:Y:S05]  /*dc60*/  BSYNC.RECONVERGENT B0 ;  /* 0x0000000000007941 */ /* 0x000fea0003800200 */
.L_x_394:
[----:B0-----:R-:W-:Y:S01]  /*dc70*/  MOV R0, UR15 ;  /* 0x0000000f00007c02 */ /* 0x001fe20008000f00 */
[----:B------:R-:W-:Y:S03]  /*dc80*/  BAR.SYNC.DEFER_BLOCKING 0x0 ;  /* 0x0000000000007b1d */ /* 0x000fe60000010000 */
[----:B------:R-:W-:-:S03]  /*dc90*/  ISETP.GE.AND P0, PT, R0, 0x2, PT ;  /* 0x000000020000780c */ /* 0x000fc60003f06270 */
[----:B------:R-:W0:Y:S01]  /*dca0*/  LDCU UR7, c[0x0][0x3b4] ;  /* 0x00007680ff0777ac */ /* 0x000e220008000800 */
[----:B------:R-:W3:Y:S09]  /*dcb0*/  LDCU UR8, c[0x0][0x3b4] ;  /* 0x00007680ff0877ac */ /* 0x000ef20008000800 */
[----:B------:R-:W-:Y:S05]  /*dcc0*/  @!P0 BRA `(.L_x_400) ;  /* 0x00000038007c8947 */ /* 0x000fea0003800000 */
[----:B------:R-:W-:Y:S01]  /*dcd0*/  HFMA2 R0, -RZ, RZ, 0, 0 ;  /* 0x00000000ff007431 */ /* 0x000fe200000001ff */
[CC--:B------:R-:W-:Y:S02]  /*dce0*/  VIADDMNMX R10, R6.reuse, R5.reuse, UR15, PT ;  /* 0x0000000f060a7e46 */ /* 0x0c0fe4000b800105 */
[----:B------:R-:W-:Y:S02]  /*dcf0*/  VIMNMX R24, PT, PT, R6, R8, PT ;  /* 0x0000000806187248 */ /* 0x000fe40003fe0100 */
[----:B------:R-:W-:Y:S02]  /*dd00*/  VIADDMNMX R9, R8, R5, UR15, PT ;  /* 0x0000000f08097e46 */ /* 0x000fe4000b800105 */
[----:B------:R-:W-:Y:S02]  /*dd10*/  PRMT R22, RZ, 0x7610, R22 ;  /* 0x00007610ff167816 */ /* 0x000fe40000000016 */
[----:B------:R-:W-:Y:S02]  /*dd20*/  PRMT R20, RZ, 0x7610, R20 ;  /* 0x00007610ff147816 */ /* 0x000fe40000000014 */
[----:B------:R-:W-:-:S07]  /*dd30*/  MOV R21, UR15 ;  /* 0x0000000f00157c02 */ /* 0x000fce0008000f00 */
.L_x_450:
[----:B-12-4-:R-:W-:Y:S01]  /*dd40*/  IADD3 R15, PT, PT, R21, -0x1, RZ ;  /* 0xffffffff150f7810 */ /* 0x016fe20007ffe0ff */
[----:B------:R-:W-:Y:S01]  /*dd50*/  VIADD R22, R22, 0x1 ;  /* 0x0000000116167836 */ /* 0x000fe20000000000 */
[C---:B------:R-:W-:Y:S02]  /*dd60*/  ISETP.GE.AND P0, PT, R6.reuse, R21, PT ;  /* 0x000000150600720c */ /* 0x040fe40003f06270 */
[----:B------:R-:W-:Y:S02]  /*dd70*/  ISETP.GE.AND P2, PT, R6, R15, PT ;  /* 0x0000000f0600720c */ /* 0x000fe40003f46270 */
[----:B------:R-:W-:Y:S02]  /*dd80*/  ISETP.GE.AND P1, PT, R8, R21, PT ;  /* 0x000000150800720c */ /* 0x000fe40003f26270 */
[----:B------:R-:W-:Y:S02]  /*dd90*/  IADD3 R20, PT, PT, R20, 0x1, RZ ;  /* 0x0000000114147810 */ /* 0x000fe40007ffe0ff */
[----:B------:R-:W-:-:S02]  /*dda0*/  IADD3 R17, PT, PT, R0, 0x1, RZ ;  /* 0x0000000100117810 */ /* 0x000fc40007ffe0ff */
[C---:B------:R-:W-:Y:S02]  /*ddb0*/  SEL R19, R15.reuse, R6, !P0 ;  /* 0x000000060f137207 */ /* 0x040fe40004000000 */
[----:B------:R-:W-:-:S03]  /*ddc0*/  SEL R16, R15, R8, !P1 ;  /* 0x000000080f107207 */ /* 0x000fc60004800000 */
[----:B---3--:R-:W-:Y:S05]  /*ddd0*/  @!P2 BRA `(.L_x_401) ;  /* 0x000000080060a947 */ /* 0x008fea0003800000 */
[----:B------:R-:W-:Y:S02]  /*dde0*/  IABS R4, R5 ;  /* 0x0000000500047213 */ /* 0x000fe40000000000 */
[----:B------:R-:W-:Y:S02]  /*ddf0*/  IABS R11, R15 ;  /* 0x0000000f000b7213 */ /* 0x000fe40000000000 */
[----:B------:R-:W1:Y:S01]  /*de00*/  I2F.RP R14, R4 ;  /* 0x00000004000e7306 */ /* 0x000e620000209400 */
[----:B------:R-:W-:-:S07]  /*de10*/  IABS R25, R5 ;  /* 0x0000000500197213 */ /* 0x000fce0000000000 */
[----:B-1----:R-:W1:Y:S02]  /*de20*/  MUFU.RCP R14, R14 ;  /* 0x0000000e000e7308 */ /* 0x002e640000001000 */
[----:B-1----:R-:W-:-:S06]  /*de30*/  IADD3 R2, PT, PT, R14, 0xffffffe, RZ ;  /* 0x0ffffffe0e027810 */ /* 0x002fcc0007ffe0ff */
[----:B------:R1:W2:Y:S02]  /*de40*/  F2I.FTZ.U32.TRUNC.NTZ R3, R2 ;  /* 0x0000000200037305 */ /* 0x0002a4000021f000 */
[----:B-1----:R-:W-:Y:S01]  /*de50*/  MOV R2, RZ ;  /* 0x000000ff00027202 */ /* 0x002fe20000000f00 */
[----:B--2---:R-:W-:-:S04]  /*de60*/  IMAD.MOV R23, RZ, RZ, -R3 ;  /* 0x000000ffff177224 */ /* 0x004fc800078e0a03 */
[----:B------:R-:W-:-:S04]  /*de70*/  IMAD R23, R23, R4, RZ ;  /* 0x0000000417177224 */ /* 0x000fc800078e02ff */
[----:B------:R-:W-:Y:S01]  /*de80*/  IMAD.HI.U32 R18, R3, R23, R2 ;  /* 0x0000001703127227 */ /* 0x000fe200078e0002 */
[----:B------:R-:W-:-:S05]  /*de90*/  IADD3 R3, PT, PT, RZ, -R25, RZ ;  /* 0x80000019ff037210 */ /* 0x000fca0007ffe0ff */
[----:B------:R-:W-:-:S04]  /*dea0*/  IMAD.HI.U32 R2, R18, R11, RZ ;  /* 0x0000000b12027227 */ /* 0x000fc800078e00ff */
[----:B------:R-:W-:-:S05]  /*deb0*/  IMAD R3, R2, R3, R11 ;  /* 0x0000000302037224 */ /* 0x000fca00078e020b */
[----:B------:R-:W-:-:S13]  /*dec0*/  ISETP.GT.U32.AND P1, PT, R4, R3, PT ;  /* 0x000000030400720c */ /* 0x000fda0003f24070 */
[-C--:B------:R-:W-:Y:S02]  /*ded0*/  @!P1 IADD3 R3, PT, PT, R3, -R4.reuse, RZ ;  /* 0x8000000403039210 */ /* 0x080fe40007ffe0ff */
[----:B------:R-:W-:Y:S02]  /*dee0*/  @!P1 IADD3 R2, PT, PT, R2, 0x1, RZ ;  /* 0x0000000102029810 */ /* 0x000fe40007ffe0ff */
[----:B------:R-:W-:Y:S02]  /*def0*/  ISETP.GE.U32.AND P0, PT, R3, R4, PT ;  /* 0x000000040300720c */ /* 0x000fe40003f06070 */
[----:B------:R-:W-:Y:S02]  /*df00*/  LOP3.LUT R3, R15, R5, RZ, 0x3c, !PT ;  /* 0x000000050f037212 */ /* 0x000fe400078e3cff */
[----:B------:R-:W-:Y:S02]  /*df10*/  ISETP.NE.AND P1, PT, R5, RZ, PT ;  /* 0x000000ff0500720c */ /* 0x000fe40003f25270 */
[----:B------:R-:W-:-:S07]  /*df20*/  ISETP.GE.AND P2, PT, R3, RZ, PT ;  /* 0x000000ff0300720c */ /* 0x000fce0003f46270 */
[----:B------:R-:W-:Y:S01]  /*df30*/  @P0 VIADD R2, R2, 0x1 ;  /* 0x0000000102020836 */ /* 0x000fe20000000000 */
[----:B------:R-:W-:-:S05]  /*df40*/  ISETP.GE.AND P0, PT, R19, R10, PT ;  /* 0x0000000a1300720c */ /* 0x000fca0003f06270 */
[----:B------:R-:W-:Y:S02]  /*df50*/  @!P2 IADD3 R2, PT, PT, -R2, RZ, RZ ;  /* 0x000000ff0202a210 */ /* 0x000fe40007ffe1ff */
[----:B------:R-:W-:-:S04]  /*df60*/  @!P1 LOP3.LUT R2, RZ, R5, RZ, 0x33, !PT ;  /* 0x00000005ff029212 */ /* 0x000fc800078e33ff */
[----:B------:R-:W-:-:S13]  /*df70*/  ISETP.NE.OR P0, PT, R12, R2, P0 ;  /* 0x000000020c00720c */ /* 0x000fda0000705670 */
[----:B------:R-:W-:Y:S05]  /*df80*/  @P0 BRA `(.L_x_401) ;  /* 0x0000000400f40947 */ /* 0x000fea0003800000 */
[-C--:B------:R-:W-:Y:S01]  /*df90*/  IADD3 R18, PT, PT, R10, -R19.reuse, RZ ;  /* 0x800000130a127210 */ /* 0x080fe20007ffe0ff */
[----:B------:R-:W-:Y:S01]  /*dfa0*/  BSSY.RECONVERGENT B0, `(.L_x_402) ;  /* 0x000003b000007945 */ /* 0x000fe20003800200 */
[----:B------:R-:W-:Y:S01]  /*dfb0*/  IMAD R4, R15, UR15, RZ ;  /* 0x0000000f0f047c24 */ /* 0x000fe2000f8e02ff */
[----:B------:R-:W-:Y:S02]  /*dfc0*/  MOV R11, R19 ;  /* 0x00000013000b7202 */ /* 0x000fe40000000f00 */
[----:B------:R-:W-:-:S13]  /*dfd0*/  LOP3.LUT P0, R18, R18, 0x3, RZ, 0xc0, !PT ;  /* 0x0000000312127812 */ /* 0x000fda000780c0ff */
[----:B------:R-:W-:Y:S05]  /*dfe0*/  @!P0 BRA `(.L_x_403) ;  /* 0x0000000000d88947 */ /* 0x000fea0003800000 */
[----:B------:R-:W-:-:S13]  /*dff0*/  ISETP.NE.AND P0, PT, R19, R15, PT ;  /* 0x0000000f1300720c */ /* 0x000fda0003f05270 */
[----:B------:R-:W-:Y:S01]  /*e000*/  @P0 IMAD R2, R19, UR15, RZ ;  /* 0x0000000f13020c24 */ /* 0x000fe2000f8e02ff */
[----:B------:R-:W-:-:S04]  /*e010*/  @P0 SHF.R.S32.HI R3, RZ, 0x1f, R21 ;  /* 0x0000001fff030819 */ /* 0x000fc80000011415 */
[----:B------:R-:W-:-:S04]  /*e020*/  @P0 IADD3 R11, P1, PT, R2, R21, RZ ;  /* 0x00000015020b0210 */ /* 0x000fc80007f3e0ff */
[----:B------:R-:W-:Y:S02]  /*e030*/  @P0 LEA.HI.X.SX32 R3, R2, R3, 0x1, P1 ;  /* 0x0000000302030211 */ /* 0x000fe400008f0eff */
[----:B------:R-:W-:-:S04]  /*e040*/  @P0 LEA R2, P1, R11, R42, 0x2 ;  /* 0x0000002a0b020211 */ /* 0x000fc800078210ff */
[----:B------:R-:W-:-:S05]  /*e050*/  @P0 LEA.HI.X R3, R11, R43, R3, 0x2, P1 ;  /* 0x0000002b0b030211 */ /* 0x000fca00008f1403 */
[----:B------:R-:W2:Y:S01]  /*e060*/  @P0 LDG.E R23, desc[UR12][R2.64+-0x4] ;  /* 0xfffffc0c02170981 */ /* 0x000ea2000c1e1900 */
[----:B------:R-:W1:Y:S01]  /*e070*/  S2UR UR6, SR_CgaCtaId ;  /* 0x00000000000679c3 */ /* 0x000e620000008800 */
[----:B------:R-:W-:Y:S01]  /*e080*/  UMOV UR4, 0x400 ;  /* 0x0000040000047882 */ /* 0x000fe20000000000 */
[C---:B------:R-:W-:Y:S01]  /*e090*/  @P0 IADD3 R27, PT, PT, R19.reuse, R4, RZ ;  /* 0x00000004131b0210 */ /* 0x040fe20007ffe0ff */
[----:B------:R4:W-:Y:S01]  /*e0a0*/  @P0 STG.E desc[UR12][R2.64+-0x4], RZ ;  /* 0xfffffcff02000986 */ /* 0x0009e2000c10190c */
[----:B------:R-:W-:-:S03]  /*e0b0*/  VIADD R11, R19, 0x1 ;  /* 0x00000001130b7836 */ /* 0x000fc60000000000 */
[----:B------:R-:W-:-:S05]  /*e0c0*/  @P0 IMAD.WIDE R26, R27, 0x4, R42 ;  /* 0x000000041b1a0825 */ /* 0x000fca00078e022a */
[----:B------:R4:W-:Y:S01]  /*e0d0*/  @P0 STG.E desc[UR12][R26.64], RZ ;  /* 0x000000ff1a000986 */ /* 0x0009e2000c10190c */
[----:B-1----:R-:W-:-:S06]  /*e0e0*/  ULEA UR4, UR6, UR4, 0x18 ;  /* 0x0000000406047291 */ /* 0x002fcc000f8ec0ff */
[----:B------:R-:W-:-:S05]  /*e0f0*/  LEA R14, R19, UR4, 0x2 ;  /* 0x00000004130e7c11 */ /* 0x000fca000f8e10ff */
[----:B--2---:R4:W-:Y:S01]  /*e100*/  @P0 STS [R14], R23 ;  /* 0x000000170e000388 */ /* 0x0049e20000000800 */
[----:B------:R-:W-:-:S13]  /*e110*/  ISETP.NE.AND P0, PT, R18, 0x1, PT ;  /* 0x000000011200780c */ /* 0x000fda0003f05270 */
[----:B----4-:R-:W-:Y:S05]  /*e120*/  @!P0 BRA `(.L_x_403) ;  /* 0x0000000000888947 */ /* 0x010fea0003800000 */
[----:B------:R-:W-:-:S13]  /*e130*/  ISETP.NE.AND P0, PT, R11, R15, PT ;  /* 0x0000000f0b00720c */ /* 0x000fda0003f05270 */
[----:B------:R-:W-:-:S05]  /*e140*/  @P0 IMAD R2, R11, UR15, RZ ;  /* 0x0000000f0b020c24 */ /* 0x000fca000f8e02ff */
[----:B------:R-:W-:Y:S02]  /*e150*/  @P0 SHF.R.S32.HI R26, RZ, 0x1f, R2 ;  /* 0x0000001fff1a0819 */ /* 0x000fe40000011402 */
[----:B------:R-:W-:-:S04]  /*e160*/  @P0 IADD3 R3, P1, PT, R2, R21, RZ ;  /* 0x0000001502030210 */ /* 0x000fc80007f3e0ff */
[----:B------:R-:W-:Y:S02]  /*e170*/  @P0 LEA.HI.X.SX32 R2, R21, R26, 0x1, P1 ;  /* 0x0000001a15020211 */ /* 0x000fe400008f0eff */
[----:B------:R-:W-:-:S04]  /*e180*/  @P0 LEA R26, P1, R3, R42, 0x2 ;  /* 0x0000002a031a0211 */ /* 0x000fc800078210ff */
[----:B------:R-:W-:-:S05]  /*e190*/  @P0 LEA.HI.X R27, R3, R43, R2, 0x2, P1 ;  /* 0x0000002b031b0211 */ /* 0x000fca00008f1402 */
[----:B------:R-:W2:Y:S01]  /*e1a0*/  @P0 LDG.E R23, desc[UR12][R26.64+-0x4] ;  /* 0xfffffc0c1a170981 */ /* 0x000ea2000c1e1900 */
[----:B------:R-:W-:Y:S02]  /*e1b0*/  SHF.R.S32.HI R3, RZ, 0x1f, R19 ;  /* 0x0000001fff037819 */ /* 0x000fe40000011413 */
[----:B------:R-:W-:Y:S01]  /*e1c0*/  IADD3 R11, P1, PT, R19, R4, RZ ;  /* 0x00000004130b7210 */ /* 0x000fe20007f3e0ff */
[----:B------:R1:W-:Y:S03]  /*e1d0*/  @P0 STG.E desc[UR12][R26.64+-0x4], RZ ;  /* 0xfffffcff1a000986 */ /* 0x0003e6000c10190c */
[----:B------:R-:W-:Y:S02]  /*e1e0*/  LEA.HI.X.SX32 R3, R4, R3, 0x1, P1 ;  /* 0x0000000304037211 */ /* 0x000fe400008f0eff */
[----:B------:R-:W-:-:S04]  /*e1f0*/  LEA R2, P1, R11, R42, 0x2 ;  /* 0x0000002a0b027211 */ /* 0x000fc800078210ff */
[----:B------:R-:W-:Y:S02]  /*e200*/  LEA.HI.X R3, R11, R43, R3, 0x2, P1 ;  /* 0x0000002b0b037211 */ /* 0x000fe400008f1403 */
[----:B------:R-:W-:-:S03]  /*e210*/  IADD3 R11, PT, PT, R19, 0x2, RZ ;  /* 0x00000002130b7810 */ /* 0x000fc60007ffe0ff */
[----:B------:R1:W-:Y:S04]  /*e220*/  @P0 STG.E desc[UR12][R2.64+0x4], RZ ;  /* 0x000004ff02000986 */ /* 0x0003e8000c10190c */
[----:B--2---:R1:W-:Y:S01]  /*e230*/  @P0 STS [R14+0x4], R23 ;  /* 0x000004170e000388 */ /* 0x0043e20000000800 */
[----:B------:R-:W-:-:S13]  /*e240*/  ISETP.NE.AND P0, PT, R18, 0x2, PT ;  /* 0x000000021200780c */ /* 0x000fda0003f05270 */
[----:B-1----:R-:W-:Y:S05]  /*e250*/  @!P0 BRA `(.L_x_403) ;  /* 0x00000000003c8947 */ /* 0x002fea0003800000 */
[----:B------:R-:W-:Y:S01]  /*e260*/  ISETP.NE.AND P0, PT, R11, R15, PT ;  /* 0x0000000f0b00720c */ /* 0x000fe20003f05270 */
[----:B------:R-:W-:-:S12]  /*e270*/  BSSY.RECONVERGENT B1, `(.L_x_404) ;  /* 0x000000c000017945 */ /* 0x000fd80003800200 */
[----:B------:R-:W-:Y:S05]  /*e280*/  @!P0 BRA `(.L_x_405) ;  /* 0x0000000000288947 */ /* 0x000fea0003800000 */
[----:B------:R-:W-:-:S05]  /*e290*/  IMAD R18, R11, UR15, RZ ;  /* 0x0000000f0b127c24 */ /* 0x000fca000f8e02ff */
[----:B------:R-:W-:Y:S02]  /*e2a0*/  SHF.R.S32.HI R26, RZ, 0x1f, R18 ;  /* 0x0000001fff1a7819 */ /* 0x000fe40000011412 */
[----:B------:R-:W-:-:S04]  /*e2b0*/  IADD3 R11, P0, PT, R18, R21, RZ ;  /* 0x00000015120b7210 */ /* 0x000fc80007f1e0ff */
[----:B------:R-:W-:Y:S02]  /*e2c0*/  LEA.HI.X.SX32 R18, R21, R26, 0x1, P0 ;  /* 0x0000001a15127211 */ /* 0x000fe400000f0eff */
[----:B------:R-:W-:-:S04]  /*e2d0*/  LEA R26, P0, R11, R42, 0x2 ;  /* 0x0000002a0b1a7211 */ /* 0x000fc800078010ff */
[----:B------:R-:W-:-:S05]  /*e2e0*/  LEA.HI.X R27, R11, R43, R18, 0x2, P0 ;  /* 0x0000002b0b1b7211 */ /* 0x000fca00000f1412 */
[----:B------:R-:W2:Y:S04]  /*e2f0*/  LDG.E R11, desc[UR12][R26.64+-0x4] ;  /* 0xfffffc0c1a0b7981 */ /* 0x000ea8000c1e1900 */
[----:B------:R1:W-:Y:S04]  /*e300*/  STG.E desc[UR12][R26.64+-0x4], RZ ;  /* 0xfffffcff1a007986 */ /* 0x0003e8000c10190c */
[----:B------:R1:W-:Y:S04]  /*e310*/  STG.E desc[UR12][R2.64+0x8], RZ ;  /* 0x000008ff02007986 */ /* 0x0003e8000c10190c */
[----:B--2---:R1:W-:Y:S02]  /*e320*/  STS [R14+0x8], R11 ;  /* 0x0000080b0e007388 */ /* 0x0043e40000000800 */
.L_x_405:
[----:B0--3--:R-:W-:Y:S05]  /*e330*/  BSYNC.RECONVERGENT B1 ;  /* 0x0000000000017941 */ /* 0x009fea0003800200 */
.L_x_404:
[----:B-1----:R-:W-:-:S07]  /*e340*/  IADD3 R11, PT, PT, R19, 0x3, RZ ;  /* 0x00000003130b7810 */ /* 0x002fce0007ffe0ff */
.L_x_403:
[----:B0--3--:R-:W-:Y:S05]  /*e350*/  BSYNC.RECONVERGENT B0 ;  /* 0x0000000000007941 */ /* 0x009fea0003800200 */
.L_x_402:
[----:B------:R-:W-:-:S04]  /*e360*/  IADD3 R2, PT, PT, -R10, R19, RZ ;  /* 0x000000130a027210 */ /* 0x000fc80007ffe1ff */
[----:B------:R-:W-:-:S13]  /*e370*/  ISETP.GT.U32.AND P0, PT, R2, -0x4, PT ;  /* 0xfffffffc0200780c */ /* 0x000fda0003f04070 */
[----:B------:R-:W-:Y:S05]  /*e380*/  @P0 BRA `(.L_x_401) ;  /* 0x0000000000f40947 */ /* 0x000fea0003800000 */
[----:B------:R-:W0:Y:S01]  /*e390*/  S2R R3, SR_CgaCtaId ;  /* 0x0000000000037919 */ /* 0x000e220000008800 */
[----:B------:R-:W-:-:S04]  /*e3a0*/  MOV R14, 0x400 ;  /* 0x00000400000e7802 */ /* 0x000fc80000000f00 */
[----:B0-----:R-:W-:-:S07]  /*e3b0*/  LEA R14, R3, R14, 0x18 ;  /* 0x0000000e030e7211 */ /* 0x001fce00078ec0ff */
.L_x_406:
[C---:B-1----:R-:W-:Y:S01]  /*e3c0*/  IADD3 R18, PT, PT, R11.reuse, 0x1, RZ ;  /* 0x000000010b127810 */ /* 0x042fe20007ffe0ff */
[C---:B------:R-:W-:Y:S01]  /*e3d0*/  VIADD R34, R11.reuse, 0x2 ;  /* 0x000000020b227836 */ /* 0x040fe20000000000 */
[CC--:B------:R-:W-:Y:S02]  /*e3e0*/  ISETP.NE.AND P2, PT, R11.reuse, R15.reuse, PT ;  /* 0x0000000f0b00720c */ /* 0x0c0fe40003f45270 */
[-C--:B------:R-:W-:Y:S02]  /*e3f0*/  ISETP.NE.AND P1, PT, R18, R15.reuse, PT ;  /* 0x0000000f1200720c */ /* 0x080fe40003f25270 */
[----:B------:R-:W-:Y:S02]  /*e400*/  IADD3 R38, PT, PT, R11, 0x3, RZ ;  /* 0x000000030b267810 */ /* 0x000fe40007ffe0ff */
[-C--:B------:R-:W-:Y:S02]  /*e410*/  ISETP.NE.AND P0, PT, R34, R15.reuse, PT ;  /* 0x0000000f2200720c */ /* 0x080fe40003f05270 */
[----:B------:R-:W-:-:S02]  /*e420*/  ISETP.NE.AND P3, PT, R38, R15, PT ;  /* 0x0000000f2600720c */ /* 0x000fc40003f65270 */
[----:B------:R-:W-:Y:S02]  /*e430*/  SHF.R.S32.HI R3, RZ, 0x1f, R11 ;  /* 0x0000001fff037819 */ /* 0x000fe4000001140b */
[CC--:B------:R-:W-:Y:S01]  /*e440*/  IADD3 R25, P5, PT, R4.reuse, R11.reuse, RZ ;  /* 0x0000000b04197210 */ /* 0x0c0fe20007fbe0ff */
[----:B------:R-:W-:Y:S01]  /*e450*/  @P2 IMAD R2, R11, UR15, RZ ;  /* 0x0000000f0b022c24 */ /* 0x000fe2000f8e02ff */
[----:B------:R-:W-:Y:S01]  /*e460*/  @P2 IADD3 R35, PT, PT, R4, R11, RZ ;  /* 0x0000000b04232210 */ /* 0x000fe20007ffe0ff */
[----:B------:R-:W-:Y:S01]  /*e470*/  @P1 IMAD R18, R18, UR15, RZ ;  /* 0x0000000f12121c24 */ /* 0x000fe2000f8e02ff */
[----:B------:R-:W-:Y:S02]  /*e480*/  LEA.HI.X.SX32 R27, R4, R3, 0x1, P5 ;  /* 0x00000003041b7211 */ /* 0x000fe400028f0eff */
[----:B------:R-:W-:Y:S02]  /*e490*/  @P2 SHF.R.S32.HI R26, RZ, 0x1f, R2 ;  /* 0x0000001fff1a2819 */ /* 0x000fe40000011402 */
[----:B------:R-:W-:-:S02]  /*e4a0*/  @P1 SHF.R.S32.HI R28, RZ, 0x1f, R18 ;  /* 0x0000001fff1c1819 */ /* 0x000fc40000011412 */
[-C--:B------:R-:W-:Y:S01]  /*e4b0*/  @P1 IADD3 R3, P5, PT, R18, R21.reuse, RZ ;  /* 0x0000001512031210 */ /* 0x080fe20007fbe0ff */
[----:B------:R-:W-:Y:S01]  /*e4c0*/  @P3 IMAD R18, R38, UR15, RZ ;  /* 0x0000000f26123c24 */ /* 0x000fe2000f8e02ff */
[----:B------:R-:W-:Y:S01]  /*e4d0*/  @P2 IADD3 R29, P4, PT, R2, R21, RZ ;  /* 0x00000015021d2210 */ /* 0x000fe20007f9e0ff */
[----:B------:R-:W-:Y:S01]  /*e4e0*/  @P0 IMAD R2, R34, UR15, RZ ;  /* 0x0000000f22020c24 */ /* 0x000fe2000f8e02ff */
[----:B------:R-:W-:Y:S01]  /*e4f0*/  @P1 LEA.HI.X.SX32 R23, R21, R28, 0x1, P5 ;  /* 0x0000001c15171211 */ /* 0x000fe200028f0eff */
[----:B------:R-:W-:Y:S01]  /*e500*/  @P2 IMAD.WIDE R34, R35, 0x4, R42 ;  /* 0x0000000423222825 */ /* 0x000fe200078e022a */
[----:B------:R-:W-:Y:S02]  /*e510*/  @P2 LEA.HI.X.SX32 R32, R21, R26, 0x1, P4 ;  /* 0x0000001a15202211 */ /* 0x000fe400020f0eff */
[-C--:B------:R-:W-:Y:S02]  /*e520*/  @P2 LEA R36, P5, R29, R42.reuse, 0x2 ;  /* 0x0000002a1d242211 */ /* 0x080fe400078a10ff */
[----:B------:R-:W-:-:S02]  /*e530*/  LEA R26, P4, R25, R42, 0x2 ;  /* 0x0000002a191a7211 */ /* 0x000fc400078810ff */
[----:B------:R-:W-:Y:S02]  /*e540*/  @P1 LEA R28, P6, R3, R42, 0x2 ;  /* 0x0000002a031c1211 */ /* 0x000fe400078c10ff */
[-C--:B------:R-:W-:Y:S02]  /*e550*/  @P2 LEA.HI.X R37, R29, R43.reuse, R32, 0x2, P5 ;  /* 0x0000002b1d252211 */ /* 0x080fe400028f1420 */
[-C--:B------:R-:W-:Y:S02]  /*e560*/  LEA.HI.X R27, R25, R43.reuse, R27, 0x2, P4 ;  /* 0x0000002b191b7211 */ /* 0x080fe400020f141b */
[----:B------:R-:W-:Y:S02]  /*e570*/  @P1 LEA.HI.X R29, R3, R43, R23, 0x2, P6 ;  /* 0x0000002b031d1211 */ /* 0x000fe400030f1417 */
[----:B------:R-:W-:Y:S02]  /*e580*/  @P0 SHF.R.S32.HI R32, RZ, 0x1f, R2 ;  /* 0x0000001fff200819 */ /* 0x000fe40000011402 */
[----:B------:R-:W-:-:S02]  /*e590*/  @P0 IADD3 R23, P4, PT, R2, R21, RZ ;  /* 0x0000001502170210 */ /* 0x000fc40007f9e0ff */
[----:B------:R-:W-:Y:S02]  /*e5a0*/  @P3 SHF.R.S32.HI R2, RZ, 0x1f, R18 ;  /* 0x0000001fff023819 */ /* 0x000fe40000011412 */
[----:B------:R-:W-:Y:S02]  /*e5b0*/  @P3 IADD3 R3, P5, PT, R18, R21, RZ ;  /* 0x0000001512033210 */ /* 0x000fe40007fbe0ff */
[C---:B------:R-:W-:Y:S02]  /*e5c0*/  @P0 LEA.HI.X.SX32 R25, R21.reuse, R32, 0x1, P4 ;  /* 0x0000002015190211 */ /* 0x040fe400020f0eff */
[----:B------:R-:W-:Y:S02]  /*e5d0*/  @P3 LEA.HI.X.SX32 R18, R21, R2, 0x1, P5 ;  /* 0x0000000215123211 */ /* 0x000fe400028f0eff */
[-C--:B------:R-:W-:Y:S02]  /*e5e0*/  @P3 LEA R2, P5, R3, R42.reuse, 0x2 ;  /* 0x0000002a03023211 */ /* 0x080fe400078a10ff */
[----:B------:R-:W-:-:S02]  /*e5f0*/  @P0 LEA R32, P4, R23, R42, 0x2 ;  /* 0x0000002a17200211 */ /* 0x000fc400078810ff */
[-C--:B------:R-:W-:Y:S02]  /*e600*/  @P3 LEA.HI.X R3, R3, R43.reuse, R18, 0x2, P5 ;  /* 0x0000002b03033211 */ /* 0x080fe400028f1412 */
[----:B------:R-:W2:Y:S01]  /*e610*/  @P2 LDG.E R18, desc[UR12][R36.64+-0x4] ;  /* 0xfffffc0c24122981 */ /* 0x000ea2000c1e1900 */
[----:B------:R-:W-:-:S03]  /*e620*/  @P0 LEA.HI.X R33, R23, R43, R25, 0x2, P4 ;  /* 0x0000002b17210211 */ /* 0x000fc600020f1419 */
[----:B------:R1:W-:Y:S04]  /*e630*/  @P2 STG.E desc[UR12][R36.64+-0x4], RZ ;  /* 0xfffffcff24002986 */ /* 0x0003e8000c10190c */
[----:B------:R1:W-:Y:S04]  /*e640*/  @P2 STG.E desc[UR12][R34.64], RZ ;  /* 0x000000ff22002986 */ /* 0x0003e8000c10190c */
[----:B------:R-:W3:Y:S04]  /*e650*/  @P1 LDG.E R23, desc[UR12][R28.64+-0x4] ;  /* 0xfffffc0c1c171981 */ /* 0x000ee8000c1e1900 */
[----:B------:R1:W-:Y:S04]  /*e660*/  @P1 STG.E desc[UR12][R28.64+-0x4], RZ ;  /* 0xfffffcff1c001986 */ /* 0x0003e8000c10190c */
[----:B------:R1:W-:Y:S04]  /*e670*/  @P1 STG.E desc[UR12][R26.64+0x4], RZ ;  /* 0x000004ff1a001986 */ /* 0x0003e8000c10190c */
[----:B------:R-:W4:Y:S04]  /*e680*/  @P0 LDG.E R25, desc[UR12][R32.64+-0x4] ;  /* 0xfffffc0c20190981 */ /* 0x000f28000c1e1900 */
[----:B------:R1:W-:Y:S04]  /*e690*/  @P0 STG.E desc[UR12][R32.64+-0x4], RZ ;  /* 0xfffffcff20000986 */ /* 0x0003e8000c10190c */
[----:B------:R1:W-:Y:S04]  /*e6a0*/  @P0 STG.E desc[UR12][R26.64+0x8], RZ ;  /* 0x000008ff1a000986 */ /* 0x0003e8000c10190c */
[----:B------:R-:W5:Y:S01]  /*e6b0*/  @P3 LDG.E R38, desc[UR12][R2.64+-0x4] ;  /* 0xfffffc0c02263981 */ /* 0x000f62000c1e1900 */
[----:B------:R-:W-:-:S03]  /*e6c0*/  LEA R39, R11, R14, 0x2 ;  /* 0x0000000e0b277211 */ /* 0x000fc600078e10ff */
[----:B------:R1:W-:Y:S01]  /*e6d0*/  @P3 STG.E desc[UR12][R2.64+-0x4], RZ ;  /* 0xfffffcff02003986 */ /* 0x0003e2000c10190c */
[----:B------:R-:W-:-:S03]  /*e6e0*/  IADD3 R11, PT, PT, R11, 0x4, RZ ;  /* 0x000000040b0b7810 */ /* 0x000fc60007ffe0ff */
[----:B------:R1:W-:Y:S04]  /*e6f0*/  @P3 STG.E desc[UR12][R26.64+0xc], RZ ;  /* 0x00000cff1a003986 */ /* 0x0003e8000c10190c */
[----:B--2---:R1:W-:Y:S04]  /*e700*/  @P2 STS [R39], R18 ;  /* 0x0000001227002388 */ /* 0x0043e80000000800 */
[----:B---3--:R1:W-:Y:S04]  /*e710*/  @P1 STS [R39+0x4], R23 ;  /* 0x0000041727001388 */ /* 0x0083e80000000800 */
[----:B----4-:R1:W-:Y:S01]  /*e720*/  @P0 STS [R39+0x8], R25 ;  /* 0x0000081927000388 */ /* 0x0103e20000000800 */
[----:B------:R-:W-:-:S03]  /*e730*/  ISETP.NE.AND P0, PT, R11, R10, PT ;  /* 0x0000000a0b00720c */ /* 0x000fc60003f05270 */
[----:B-----5:R1:W-:Y:S10]  /*e740*/  @P3 STS [R39+0xc], R38 ;  /* 0x00000c2627003388 */ /* 0x0203f40000000800 */
[----:B------:R-:W-:Y:S05]  /*e750*/  @P0 BRA `(.L_x_406) ;  /* 0xfffffffc00180947 */ /* 0x000fea000383ffff */
.L_x_401:
[----:B------:R-:W-:Y:S01]  /*e760*/  ISETP.GT.AND P0, PT, R21, UR15, PT ;  /* 0x0000000f15007c0c */ /* 0x000fe2000bf04270 */
[----:B------:R-:W-:Y:S05]  /*e770*/  WARPSYNC.ALL ;  /* 0x0000000000007948 */ /* 0x000fea0003800000 */
[----:B------:R-:W-:Y:S01]  /*e780*/  BAR.SYNC.DEFER_BLOCKING 0x0 ;  /* 0x0000000000007b1d */ /* 0x000fe20000010000 */
[----:B-1----:R-:W-:-:S05]  /*e790*/  IMAD.MOV.U32 R27, RZ, RZ, RZ ;  /* 0x000000ffff1b7224 */ /* 0x002fca00078e00ff */
[----:B------:R-:W-:Y:S04]  /*e7a0*/  BSSY.RECONVERGENT B0, `(.L_x_407) ;  /* 0x0000077000007945 */ /* 0x000fe80003800200 */
[----:B------:R-:W-:Y:S05]  /*e7b0*/  @P0 BRA `(.L_x_408) ;  /* 0x0000000400d40947 */ /* 0x000fea0003800000 */
[----:B------:R-:W-:Y:S01]  /*e7c0*/  ISETP.GE.U32.AND P0, PT, R0, 0xf, PT ;  /* 0x0000000f0000780c */ /* 0x000fe20003f06070 */
[----:B------:R-:W-:Y:S01]  /*e7d0*/  BSSY.RECONVERGENT B1, `(.L_x_409) ;  /* 0x0000031000017945 */ /* 0x000fe20003800200 */
[----:B------:R-:W-:Y:S01]  /*e7e0*/  HFMA2 R27, -RZ, RZ, 0, 0 ;  /* 0x00000000ff1b7431 */ /* 0x000fe200000001ff */
[----:B------:R-:W-:Y:S02]  /*e7f0*/  LOP3.LUT P1, RZ, R17, 0xf, RZ, 0xc0, !PT ;  /* 0x0000000f11ff7812 */ /* 0x000fe4000782c0ff */
[----:B------:R-:W-:-:S08]  /*e800*/  MOV R3, R15 ;  /* 0x0000000f00037202 */ /* 0x000fd00000000f00 */
[----:B------:R-:W-:Y:S05]  /*e810*/  @!P0 BRA `(.L_x_410) ;  /* 0x0000000000b08947 */ /* 0x000fea0003800000 */
[----:B------:R-:W1:Y:S01]  /*e820*/  S2R R3, SR_CgaCtaId ;  /* 0x0000000000037919 */ /* 0x000e620000008800 */
[----:B------:R-:W-:Y:S02]  /*e830*/  MOV R0, 0x400 ;  /* 0x0000040000007802 */ /* 0x000fe40000000f00 */
[----:B------:R-:W-:Y:S02]  /*e840*/  LOP3.LUT R2, R17, 0xfffffff0, RZ, 0xc0, !PT ;  /* 0xfffffff011027812 */ /* 0x000fe400078ec0ff */
[----:B------:R-:W-:Y:S02]  /*e850*/  MOV R11, RZ ;  /* 0x000000ff000b7202 */ /* 0x000fe40000000f00 */
[----:B------:R-:W-:Y:S02]  /*e860*/  MOV R27, RZ ;  /* 0x000000ff001b7202 */ /* 0x000fe40000000f00 */
[----:B-1----:R-:W-:Y:S01]  /*e870*/  LEA R0, R3, R0, 0x18 ;  /* 0x0000000003007211 */ /* 0x002fe200078ec0ff */
[----:B------:R-:W-:-:S07]  /*e880*/  IMAD.MOV.U32 R3, RZ, RZ, R15 ;  /* 0x000000ffff037224 */ /* 0x000fce00078e000f */
.L_x_411:
[----:B------:R-:W-:Y:S02]  /*e890*/  LEA R4, R3, R0, 0x2 ;  /* 0x0000000003047211 */ /* 0x000fe400078e10ff */
[----:B------:R-:W-:Y:S02]  /*e8a0*/  IADD3 R11, PT, PT, R11, 0x10, RZ ;  /* 0x000000100b0b7810 */ /* 0x000fe40007ffe0ff */
[----:B------:R-:W-:Y:S01]  /*e8b0*/  IADD3 R3, PT, PT, R3, 0x10, RZ ;  /* 0x0000001003037810 */ /* 0x000fe20007ffe0ff */
[----:B------:R-:W1:Y:S01]  /*e8c0*/  LDS R28, [R4] ;  /* 0x00000000041c7984 */ /* 0x000e620000000800 */
[----:B------:R-:W-:-:S03]  /*e8d0*/  ISETP.NE.AND P0, PT, R11, R2, PT ;  /* 0x000000020b00720c */ /* 0x000fc60003f05270 */
[----:B------:R-:W2:Y:S04]  /*e8e0*/  LDS R29, [R4+0x4] ;  /* 0x00000400041d7984 */ /* 0x000ea80000000800 */
[----:B------:R-:W4:Y:S04]  /*e8f0*/  LDS R32, [R4+0x8] ;  /* 0x0000080004207984 */ /* 0x000f280000000800 */
[----:B------:R-:W5:Y:S04]  /*e900*/  LDS R33, [R4+0xc] ;  /* 0x00000c0004217984 */ /* 0x000f680000000800 */
[----:B------:R-:W0:Y:S04]  /*e910*/  LDS R34, [R4+0x10] ;  /* 0x0000100004227984 */ /* 0x000e280000000800 */
[----:B------:R-:W3:Y:S04]  /*e920*/  LDS R26, [R4+0x14] ;  /* 0x00001400041a7984 */ /* 0x000ee80000000800 */
[----:B------:R-:W3:Y:S04]  /*e930*/  LDS R25, [R4+0x18] ;  /* 0x0000180004197984 */ /* 0x000ee80000000800 */
[----:B------:R-:W3:Y:S04]  /*e940*/  LDS R23, [R4+0x1c] ;  /* 0x00001c0004177984 */ /* 0x000ee80000000800 */
[----:B------:R-:W3:Y:S04]  /*e950*/  LDS R18, [R4+0x20] ;  /* 0x0000200004127984 */ /* 0x000ee80000000800 */
[----:B------:R-:W3:Y:S01]  /*e960*/  LDS R14, [R4+0x24] ;  /* 0x00002400040e7984 */ /* 0x000ee20000000800 */
[----:B-1----:R-:W-:-:S03]  /*e970*/  FFMA R28, R28, R28, R27 ;  /* 0x0000001c1c1c7223 */ /* 0x002fc6000000001b */
[----:B------:R-:W1:Y:S01]  /*e980*/  LDS R27, [R4+0x28] ;  /* 0x00002800041b7984 */ /* 0x000e620000000800 */
[----:B--2---:R-:W-:-:S03]  /*e990*/  FFMA R29, R29, R29, R28 ;  /* 0x0000001d1d1d7223 */ /* 0x004fc6000000001c */
[----:B------:R-:W2:Y:S01]  /*e9a0*/  LDS R28, [R4+0x2c] ;  /* 0x00002c00041c7984 */ /* 0x000ea20000000800 */
[----:B----4-:R-:W-:-:S03]  /*e9b0*/  FFMA R32, R32, R32, R29 ;  /* 0x0000002020207223 */ /* 0x010fc6000000001d */
[----:B------:R-:W4:Y:S01]  /*e9c0*/  LDS R29, [R4+0x30] ;  /* 0x00003000041d7984 */ /* 0x000f220000000800 */
[----:B-----5:R-:W-:-:S03]  /*e9d0*/  FFMA R33, R33, R33, R32 ;  /* 0x0000002121217223 */ /* 0x020fc60000000020 */
[----:B------:R-:W5:Y:S01]  /*e9e0*/  LDS R32, [R4+0x34] ;  /* 0x0000340004207984 */ /* 0x000f620000000800 */
[----:B0-----:R-:W-:-:S03]  /*e9f0*/  FFMA R35, R34, R34, R33 ;  /* 0x0000002222237223 */ /* 0x001fc60000000021 */
[----:B------:R-:W0:Y:S01]  /*ea00*/  LDS R33, [R4+0x38] ;  /* 0x0000380004217984 */ /* 0x000e220000000800 */
[----:B---3--:R-:W-:-:S03]  /*ea10*/  FFMA R26, R26, R26, R35 ;  /* 0x0000001a1a1a7223 */ /* 0x008fc60000000023 */
[----:B------:R-:W3:Y:S01]  /*ea20*/  LDS R35, [R4+0x3c] ;  /* 0x00003c0004237984 */ /* 0x000ee20000000800 */
[----:B------:R-:W-:-:S04]  /*ea30*/  FFMA R26, R25, R25, R26 ;  /* 0x00000019191a7223 */ /* 0x000fc8000000001a */
[----:B------:R-:W-:-:S04]  /*ea40*/  FFMA R23, R23, R23, R26 ;  /* 0x0000001717177223 */ /* 0x000fc8000000001a */
[----:B------:R-:W-:-:S04]  /*ea50*/  FFMA R23, R18, R18, R23 ;  /* 0x0000001212177223 */ /* 0x000fc80000000017 */
[----:B------:R-:W-:-:S04]  /*ea60*/  FFMA R14, R14, R14, R23 ;  /* 0x0000000e0e0e7223 */ /* 0x000fc80000000017 */
[----:B-1----:R-:W-:-:S04]  /*ea70*/  FFMA R27, R27, R27, R14 ;  /* 0x0000001b1b1b7223 */ /* 0x002fc8000000000e */
[----:B--2---:R-:W-:-:S04]  /*ea80*/  FFMA R28, R28, R28, R27 ;  /* 0x0000001c1c1c7223 */ /* 0x004fc8000000001b */
[----:B----4-:R-:W-:-:S04]  /*ea90*/  FFMA R29, R29, R29, R28 ;  /* 0x0000001d1d1d7223 */ /* 0x010fc8000000001c */
[----:B-----5:R-:W-:-:S04]  /*eaa0*/  FFMA R32, R32, R32, R29 ;  /* 0x0000002020207223 */ /* 0x020fc8000000001d */
[----:B0-----:R-:W-:-:S04]  /*eab0*/  FFMA R32, R33, R33, R32 ;  /* 0x0000002121207223 */ /* 0x001fc80000000020 */
[----:B---3--:R-:W-:Y:S01]  /*eac0*/  FFMA R27, R35, R35, R32 ;  /* 0x00000023231b7223 */ /* 0x008fe20000000020 */
[----:B------:R-:W-:Y:S06]  /*ead0*/  @P0 BRA `(.L_x_411) ;  /* 0xfffffffc006c0947 */ /* 0x000fec000383ffff */
.L_x_410:
[----:B0--3--:R-:W-:Y:S05]  /*eae0*/  BSYNC.RECONVERGENT B1 ;  /* 0x0000000000017941 */ /* 0x009fea0003800200 */
.L_x_409:
[----:B------:R-:W-:Y:S05]  /*eaf0*/  @!P1 BRA `(.L_x_408) ;  /* 0x0000000400049947 */ /* 0x000fea0003800000 */
[----:B------:R-:W-:Y:S01]  /*eb00*/  LOP3.LUT R2, R20, 0xf, RZ, 0xc0, !PT ;  /* 0x0000000f14027812 */ /* 0x000fe200078ec0ff */
[----:B------:R-:W-:Y:S03]  /*eb10*/  BSSY.RECONVERGENT B1, `(.L_x_412) ;  /* 0x000001a000017945 */ /* 0x000fe60003800200 */
[C---:B------:R-:W-:Y:S02]  /*eb20*/  IADD3 R0, PT, PT, R2.reuse, -0x1, RZ ;  /* 0xffffffff02007810 */ /* 0x040fe40007ffe0ff */
[----:B------:R-:W-:Y:S02]  /*eb30*/  LOP3.LUT P1, RZ, R2, 0x7, RZ, 0xc0, !PT ;  /* 0x0000000702ff7812 */ /* 0x000fe4000782c0ff */
[----:B------:R-:W-:-:S13]  /*eb40*/  ISETP.GE.U32.AND P0, PT, R0, 0x7, PT ;  /* 0x000000070000780c */ /* 0x000fda0003f06070 */
[----:B------:R-:W-:Y:S05]  /*eb50*/  @!P0 BRA `(.L_x_413) ;  /* 0x0000000000548947 */ /* 0x000fea0003800000 */
[----:B------:R-:W0:Y:S01]  /*eb60*/  S2UR UR6, SR_CgaCtaId ;  /* 0x00000000000679c3 */ /* 0x000e220000008800 */
[----:B------:R-:W-:Y:S02]  /*eb70*/  UMOV UR4, 0x400 ;  /* 0x0000040000047882 */ /* 0x000fe40000000000 */
[----:B0-----:R-:W-:-:S06]  /*eb80*/  ULEA UR4, UR6, UR4, 0x18 ;  /* 0x0000000406047291 */ /* 0x001fcc000f8ec0ff */
[C---:B------:R-:W-:Y:S01]  /*eb90*/  LEA R0, R3.reuse, UR4, 0x2 ;  /* 0x0000000403007c11 */ /* 0x040fe2000f8e10ff */
        /* <DEDUP_REMOVED lines=17> */
.L_x_413:
[----:B------:R-:W-:Y:S05]  /*ecb0*/  BSYNC.RECONVERGENT B1 ;  /* 0x0000000000017941 */ /* 0x000fea0003800200 */
.L_x_412:
[----:B------:R-:W-:Y:S05]  /*ecc0*/  @!P1 BRA `(.L_x_408) ;  /* 0x0000000000909947 */ /* 0x000fea0003800000 */
[----:B------:R-:W-:Y:S01]  /*ecd0*/  LOP3.LUT R0, R22, 0xffff, RZ, 0xc0, !PT ;  /* 0x0000ffff16007812 */ /* 0x000fe200078ec0ff */
[----:B------:R-:W-:Y:S03]  /*ece0*/  BSSY.RECONVERGENT B1, `(.L_x_414) ;  /* 0x0000014000017945 */ /* 0x000fe60003800200 */
[C---:B------:R-:W-:Y:S02]  /*ecf0*/  LOP3.LUT R2, R0.reuse, 0x7, RZ, 0xc0, !PT ;  /* 0x0000000700027812 */ /* 0x040fe400078ec0ff */
[----:B------:R-:W-:Y:S02]  /*ed00*/  LOP3.LUT R4, R0, 0x3, RZ, 0xc0, !PT ;  /* 0x0000000300047812 */ /* 0x000fe400078ec0ff */
[----:B------:R-:W-:Y:S02]  /*ed10*/  IADD3 R2, PT, PT, R2, -0x1, RZ ;  /* 0xffffffff02027810 */ /* 0x000fe40007ffe0ff */
[----:B------:R-:W-:-:S02]  /*ed20*/  ISETP.NE.AND P1, PT, R4, RZ, PT ;  /* 0x000000ff0400720c */ /* 0x000fc40003f25270 */
[----:B------:R-:W-:-:S13]  /*ed30*/  ISETP.GE.U32.AND P0, PT, R2, 0x3, PT ;  /* 0x000000030200780c */ /* 0x000fda0003f06070 */
[----:B------:R-:W-:Y:S05]  /*ed40*/  @!P0 BRA `(.L_x_415) ;  /* 0x0000000000348947 */ /* 0x000fea0003800000 */
[----:B------:R-:W0:Y:S01]  /*ed50*/  S2UR UR6, SR_CgaCtaId ;  /* 0x00000000000679c3 */ /* 0x000e220000008800 */
[----:B------:R-:W-:Y:S02]  /*ed60*/  UMOV UR4, 0x400 ;  /* 0x0000040000047882 */ /* 0x000fe40000000000 */
[----:B0-----:R-:W-:-:S06]  /*ed70*/  ULEA UR4, UR6, UR4, 0x18 ;  /* 0x0000000406047291 */ /* 0x001fcc000f8ec0ff */
        /* <DEDUP_REMOVED lines=10> */
.L_x_415:
[----:B------:R-:W-:Y:S05]  /*ee20*/  BSYNC.RECONVERGENT B1 ;  /* 0x0000000000017941 */ /* 0x000fea0003800200 */
.L_x_414:
[----:B------:R-:W-:Y:S05]  /*ee30*/  @!P1 BRA `(.L_x_408) ;  /* 0x0000000000349947 */ /* 0x000fea0003800000 */
[----:B------:R-:W0:Y:S01]  /*ee40*/  S2UR UR6, SR_CgaCtaId ;  /* 0x00000000000679c3 */ /* 0x000e220000008800 */
[----:B------:R-:W-:Y:S01]  /*ee50*/  UMOV UR4, 0x400 ;  /* 0x0000040000047882 */ /* 0x000fe20000000000 */
[----:B------:R-:W-:Y:S01]  /*ee60*/  ISETP.NE.AND P0, PT, R4, 0x1, PT ;  /* 0x000000010400780c */ /* 0x000fe20003f05270 */
[----:B0-----:R-:W-:-:S06]  /*ee70*/  ULEA UR4, UR6, UR4, 0x18 ;  /* 0x0000000406047291 */ /* 0x001fcc000f8ec0ff */
[----:B------:R-:W-:-:S05]  /*ee80*/  LEA R3, R3, UR4, 0x2 ;  /* 0x0000000403037c11 */ /* 0x000fca000f8e10ff */
        /* <DEDUP_REMOVED lines=8> */
.L_x_408:
[----:B0--3--:R-:W-:Y:S05]  /*ef10*/  BSYNC.RECONVERGENT B0 ;  /* 0x0000000000007941 */ /* 0x009fea0003800200 */
.L_x_407:
[----:B------:R-:W-:-:S13]  /*ef20*/  ISETP.GT.AND P0, PT, R15, R24, PT ;  /* 0x000000180f00720c */ /* 0x000fda0003f04270 */
[----:B------:R-:W-:Y:S05]  /*ef30*/  @P0 BRA `(.L_x_416) ;  /* 0x0000002400d00947 */ /* 0x000fea0003800000 */
[----:B------:R-:W-:Y:S01]  /*ef40*/  ISETP.GE.AND P0, PT, R19, R10, PT ;  /* 0x0000000a1300720c */ /* 0x000fe20003f06270 */
[----:B------:R-:W-:Y:S01]  /*ef50*/  BSSY.RECONVERGENT B0, `(.L_x_417) ;  /* 0x000004c000007945 */ /* 0x000fe20003800200 */
[----:B------:R-:W-:-:S11]  /*ef60*/  MOV R18, R19 ;  /* 0x0000001300127202 */ /* 0x000fd60000000f00 */
[----:B------:R-:W-:Y:S05]  /*ef70*/  @P0 BRA `(.L_x_418) ;  /* 0x0000000400240947 */ /* 0x000fea0003800000 */
[----:B------:R-:W-:Y:S01]  /*ef80*/  IMAD.IADD R0, R19, 0x1, -R10 ;  /* 0x0000000113007824 */ /* 0x000fe200078e0a0a */
[-C--:B------:R-:W-:Y:S01]  /*ef90*/  IADD3 R4, PT, PT, R10, -R19.reuse, RZ ;  /* 0x800000130a047210 */ /* 0x080fe20007ffe0ff */
[----:B------:R-:W-:Y:S01]  /*efa0*/  BSSY.RECONVERGENT B1, `(.L_x_419) ;  /* 0x000001e000017945 */ /* 0x000fe20003800200 */
[----:B------:R-:W-:Y:S02]  /*efb0*/  MOV R18, R19 ;  /* 0x0000001300127202 */ /* 0x000fe40000000f00 */
[----:B------:R-:W-:Y:S02]  /*efc0*/  ISETP.GT.U32.AND P0, PT, R0, -0x10, PT ;  /* 0xfffffff00000780c */ /* 0x000fe40003f04070 */
[----:B------:R-:W-:-:S04]  /*efd0*/  LOP3.LUT R11, R4, 0xf, RZ, 0xc0, !PT ;  /* 0x0000000f040b7812 */ /* 0x000fc800078ec0ff */
[----:B------:R-:W-:-:S07]  /*efe0*/  ISETP.NE.AND P1, PT, R11, RZ, PT ;  /* 0x000000ff0b00720c */ /* 0x000fce0003f25270 */
[----:B------:R-:W-:Y:S06]  /*eff0*/  @P0 BRA `(.L_x_420) ;  /* 0x0000000000600947 */ /* 0x000fec0003800000 */
[----:B------:R-:W-:Y:S01]  /*f000*/  HFMA2 R0, -RZ, RZ, 0, 0 ;  /* 0x00000000ff007431 */ /* 0x000fe200000001ff */
[----:B------:R-:W-:Y:S02]  /*f010*/  LOP3.LUT R3, R4, 0xfffffff0, RZ, 0xc0, !PT ;  /* 0xfffffff004037812 */ /* 0x000fe400078ec0ff */
[----:B------:R-:W-:-:S07]  /*f020*/  MOV R18, R19 ;  /* 0x0000001300127202 */ /* 0x000fce0000000f00 */
.L_x_421:
[----:B0-----:R-:W-:Y:S01]  /*f030*/  LEA R2, R18, R7, 0x2 ;  /* 0x0000000712027211 */ /* 0x001fe200078e10ff */
[----:B------:R-:W-:Y:S01]  /*f040*/  VIADD R0, R0, 0x10 ;  /* 0x0000001000007836 */ /* 0x000fe20000000000 */
[----:B------:R-:W-:-:S03]  /*f050*/  IADD3 R18, PT, PT, R18, 0x10, RZ ;  /* 0x0000001012127810 */ /* 0x000fc60007ffe0ff */
[----:B------:R0:W-:Y:S01]  /*f060*/  STS [R2], RZ ;  /* 0x000000ff02007388 */ /* 0x0001e20000000800 */
[----:B------:R-:W-:-:S03]  /*f070*/  ISETP.NE.AND P0, PT, R0, R3, PT ;  /* 0x000000030000720c */ /* 0x000fc60003f05270 */
[----:B------:R0:W-:Y:S04]  /*f080*/  STS [R2+0x4], RZ ;  /* 0x000004ff02007388 */ /* 0x0001e80000000800 */
        /* <DEDUP_REMOVED lines=13> */
[----:B------:R0:W-:Y:S01]  /*f160*/  STS [R2+0x3c], RZ ;  /* 0x00003cff02007388 */ /* 0x0001e20000000800 */
[----:B------:R-:W-:Y:S05]  /*f170*/  @P0 BRA `(.L_x_421) ;  /* 0xfffffffc00ac0947 */ /* 0x000fea000383ffff */
.L_x_420:
[----:B------:R-:W-:Y:S05]  /*f180*/  BSYNC.RECONVERGENT B1 ;  /* 0x0000000000017941 */ /* 0x000fea0003800200 */
.L_x_419:
[----:B------:R-:W-:Y:S05]  /*f190*/  @!P1 BRA `(.L_x_418) ;  /* 0x00000000009c9947 */ /* 0x000fea0003800000 */
[----:B------:R-:W-:Y:S01]  /*f1a0*/  ISETP.GE.U32.AND P0, PT, R11, 0x8, PT ;  /* 0x000000080b00780c */ /* 0x000fe20003f06070 */
[----:B------:R-:W-:Y:S01]  /*f1b0*/  BSSY.RECONVERGENT B1, `(.L_x_422) ;  /* 0x000000e000017945 */ /* 0x000fe20003800200 */
[----:B0-----:R-:W-:-:S04]  /*f1c0*/  LOP3.LUT R2, R4, 0x7, RZ, 0xc0, !PT ;  /* 0x0000000704027812 */ /* 0x001fc800078ec0ff */
[----:B------:R-:W-:-:S07]  /*f1d0*/  ISETP.NE.AND P1, PT, R2, RZ, PT ;  /* 0x000000ff0200720c */ /* 0x000fce0003f25270 */
[----:B------:R-:W-:Y:S06]  /*f1e0*/  @!P0 BRA `(.L_x_423) ;  /* 0x0000000000288947 */ /* 0x000fec0003800000 */
[C---:B------:R-:W-:Y:S02]  /*f1f0*/  LEA R0, R18.reuse, R7, 0x2 ;  /* 0x0000000712007211 */ /* 0x040fe400078e10ff */
[----:B------:R-:W-:-:S03]  /*f200*/  IADD3 R18, PT, PT, R18, 0x8, RZ ;  /* 0x0000000812127810 */ /* 0x000fc60007ffe0ff */
[----:B------:R0:W-:Y:S04]  /*f210*/  STS [R0], RZ ;  /* 0x000000ff00007388 */ /* 0x0001e80000000800 */
[----:B------:R0:W-:Y:S04]  /*f220*/  STS [R0+0x4], RZ ;  /* 0x000004ff00007388 */ /* 0x0001e80000000800 */
[----:B------:R0:W-:Y:S04]  /*f230*/  STS [R0+0x8], RZ ;  /* 0x000008ff00007388 */ /* 0x0001e80000000800 */
[----:B------:R0:W-:Y:S04]  /*f240*/  STS [R0+0xc], RZ ;  /* 0x00000cff00007388 */ /* 0x0001e80000000800 */
[----:B------:R0:W-:Y:S04]  /*f250*/  STS [R0+0x10], RZ ;  /* 0x000010ff00007388 */ /* 0x0001e80000000800 */
[----:B------:R0:W-:Y:S04]  /*f260*/  STS [R0+0x14], RZ ;  /* 0x000014ff00007388 */ /* 0x0001e80000000800 */
[----:B------:R0:W-:Y:S04]  /*f270*/  STS [R0+0x18], RZ ;  /* 0x000018ff00007388 */ /* 0x0001e80000000800 */
[----:B------:R0:W-:Y:S02]  /*f280*/  STS [R0+0x1c], RZ ;  /* 0x00001cff00007388 */ /* 0x0001e40000000800 */
.L_x_423:
[----:B------:R-:W-:Y:S05]  /*f290*/  BSYNC.RECONVERGENT B1 ;  /* 0x0000000000017941 */ /* 0x000fea0003800200 */
.L_x_422:
[----:B------:R-:W-:Y:S05]  /*f2a0*/  @!P1 BRA `(.L_x_418) ;  /* 0x0000000000589947 */ /* 0x000fea0003800000 */
[----:B------:R-:W-:Y:S01]  /*f2b0*/  ISETP.GE.U32.AND P0, PT, R2, 0x4, PT ;  /* 0x000000040200780c */ /* 0x000fe20003f06070 */
[----:B0-----:R-:W-:Y:S01]  /*f2c0*/  IMAD.MOV.U32 R0, RZ, RZ, R18 ;  /* 0x000000ffff007224 */ /* 0x001fe200078e0012 */
[----:B------:R-:W-:-:S04]  /*f2d0*/  LOP3.LUT R2, R4, 0x3, RZ, 0xc0, !PT ;  /* 0x0000000304027812 */ /* 0x000fc800078ec0ff */
[----:B------:R-:W-:-:S07]  /*f2e0*/  ISETP.NE.AND P1, PT, R2, RZ, PT ;  /* 0x000000ff0200720c */ /* 0x000fce0003f25270 */
[C---:B------:R-:W-:Y:S02]  /*f2f0*/  @P0 LEA R3, R18.reuse, R7, 0x2 ;  /* 0x0000000712030211 */ /* 0x040fe400078e10ff */
[----:B------:R-:W-:-:S03]  /*f300*/  @P0 IADD3 R18, PT, PT, R18, 0x4, RZ ;  /* 0x0000000412120810 */ /* 0x000fc60007ffe0ff */
[----:B------:R1:W-:Y:S01]  /*f310*/  @P0 STS [R3], RZ ;  /* 0x000000ff03000388 */ /* 0x0003e20000000800 */
[----:B------:R-:W-:-:S03]  /*f320*/  @P0 MOV R0, R18 ;  /* 0x0000001200000202 */ /* 0x000fc60000000f00 */
[----:B------:R1:W-:Y:S04]  /*f330*/  @P0 STS [R3+0x4], RZ ;  /* 0x000004ff03000388 */ /* 0x0003e80000000800 */
[----:B------:R1:W-:Y:S04]  /*f340*/  @P0 STS [R3+0x8], RZ ;  /* 0x000008ff03000388 */ /* 0x0003e80000000800 */
[----:B------:R1:W-:Y:S01]  /*f350*/  @P0 STS [R3+0xc], RZ ;  /* 0x00000cff03000388 */ /* 0x0003e20000000800 */
[----:B------:R-:W-:Y:S05]  /*f360*/  @!P1 BRA `(.L_x_418) ;  /* 0x0000000000289947 */ /* 0x000fea0003800000 */
[----:B-1----:R-:W-:Y:S02]  /*f370*/  LEA R3, R0, R7, 0x2 ;  /* 0x0000000700037211 */ /* 0x002fe400078e10ff */
[----:B------:R-:W-:Y:S02]  /*f380*/  ISETP.NE.AND P0, PT, R2, 0x1, PT ;  /* 0x000000010200780c */ /* 0x000fe40003f05270 */
[----:B------:R-:W-:Y:S01]  /*f390*/  IADD3 R18, PT, PT, R0, 0x1, RZ ;  /* 0x0000000100127810 */ /* 0x000fe20007ffe0ff */
[----:B------:R2:W-:Y:S10]  /*f3a0*/  STS [R3], RZ ;  /* 0x000000ff03007388 */ /* 0x0005f40000000800 */
[----:B--2---:R-:W-:Y:S05]  /*f3b0*/  @!P0 BRA `(.L_x_418) ;  /* 0x0000000000148947 */ /* 0x004fea0003800000 */
[----:B------:R-:W-:Y:S01]  /*f3c0*/  ISETP.NE.AND P0, PT, R2, 0x2, PT ;  /* 0x000000020200780c */ /* 0x000fe20003f05270 */
[----:B------:R2:W-:Y:S01]  /*f3d0*/  STS [R3+0x4], RZ ;  /* 0x000004ff03007388 */ /* 0x0005e20000000800 */
[----:B------:R-:W-:-:S11]  /*f3e0*/  VIADD R18, R0, 0x2 ;  /* 0x0000000200127836 */ /* 0x000fd60000000000 */
[----:B------:R2:W-:Y:S01]  /*f3f0*/  @P0 STS [R3+0x8], RZ ;  /* 0x000008ff03000388 */ /* 0x0005e20000000800 */
[----:B------:R-:W-:-:S07]  /*f400*/  @P0 IADD3 R18, PT, PT, R0, 0x3, RZ ;  /* 0x0000000300120810 */ /* 0x000fce0007ffe0ff */
.L_x_418:
[----:B------:R-:W-:Y:S05]  /*f410*/  BSYNC.RECONVERGENT B0 ;  /* 0x0000000000007941 */ /* 0x000fea0003800200 */
.L_x_417:
[----:B-12---:R-:W1:Y:S01]  /*f420*/  S2R R3, SR_CgaCtaId ;  /* 0x0000000000037919 */ /* 0x006e620000008800 */
[----:B------:R-:W-:Y:S02]  /*f430*/  ISETP.GE.AND P0, PT, R16, R9, PT ;  /* 0x000000091000720c */ /* 0x000fe40003f06270 */
[----:B------:R-:W-:-:S04]  /*f440*/  MOV R4, 0x400 ;  /* 0x0000040000047802 */ /* 0x000fc80000000f00 */
[----:B-1----:R-:W-:-:S04]  /*f450*/  LEA R4, R3, R4, 0x18 ;  /* 0x0000000403047211 */ /* 0x002fc800078ec0ff */
[----:B------:R-:W-:-:S03]  /*f460*/  LEA R14, R16, R4, 0x2 ;  /* 0x00000004100e7211 */ /* 0x000fc600078e10ff */
[----:B------:R-:W-:Y:S05]  /*f470*/  @P0 BRA `(.L_x_424) ;  /* 0x0000001000680947 */ /* 0x000fea0003800000 */
[----:B0-----:R-:W0:Y:S01]  /*f480*/  MUFU.RCP R0, R27 ;  /* 0x0000001b00007308 */ /* 0x001e220000001000 */
[----:B------:R-:W-:Y:S01]  /*f490*/  UMOV UR4, 0x40000000 ;  /* 0x4000000000047882 */ /* 0x000fe20000000000 */
[----:B------:R-:W-:Y:S01]  /*f4a0*/  BSSY.RECONVERGENT B2, `(.L_x_425) ;  /* 0x000000e000027945 */ /* 0x000fe20003800200 */
[----:B------:R-:W-:Y:S02]  /*f4b0*/  MOV R26, UR4 ;  /* 0x00000004001a7c02 */ /* 0x000fe40008000f00 */
[----:B------:R-:W-:-:S03]  /*f4c0*/  LEA R11, R18, R7, 0x2 ;  /* 0x00000007120b7211 */ /* 0x000fc600078e10ff */
[----:B------:R-:W1:Y:S01]  /*f4d0*/  FCHK P0, R26, R27 ;  /* 0x0000001b1a007302 */ /* 0x000e620000000000 */
[----:B0-----:R-:W-:-:S04]  /*f4e0*/  FFMA R3, R0, -R27, 1 ;  /* 0x3f80000000037423 */ /* 0x001fc8000000081b */
[----:B------:R-:W-:-:S04]  /*f4f0*/  FFMA R0, R0, R3, R0 ;  /* 0x0000000300007223 */ /* 0x000fc80000000000 */
[----:B------:R-:W-:-:S04]  /*f500*/  FFMA R2, R0, 2, RZ ;  /* 0x4000000000027823 */ /* 0x000fc800000000ff */
[----:B------:R-:W-:-:S04]  /*f510*/  FFMA R3, R2, -R27, 2 ;  /* 0x4000000002037423 */ /* 0x000fc8000000081b */
[----:B------:R-:W-:Y:S01]  /*f520*/  FFMA R0, R0, R3, R2 ;  /* 0x0000000300007223 */ /* 0x000fe20000000002 */
[----:B-1----:R-:W-:Y:S06]  /*f530*/  @!P0 BRA `(.L_x_426) ;  /* 0x0000000000108947 */ /* 0x002fec0003800000 */
[----:B------:R-:W-:Y:S02]  /*f540*/  HFMA2 R0, -RZ, RZ, 2, 0 ;  /* 0x40000000ff007431 */ /* 0x000fe400000001ff */
[----:B------:R-:W-:Y:S01]  /*f550*/  IMAD.MOV.U32 R3, RZ, RZ, R27 ;  /* 0x000000ffff037224 */ /* 0x000fe200078e001b */
[----:B------:R-:W-:-:S07]  /*f560*/  MOV R2, 0xf580 ;  /* 0x0000f58000027802 */ /* 0x000fce0000000f00 */
[----:B------:R-:W-:Y:S05]  /*f570*/  CALL.REL.NOINC `($__internal_5_$__cuda_sm3x_div_rn_noftz_f32_slowpath) ;  /* 0x00000058005c7944 */ /* 0x000fea0003c00000 */
.L_x_426:
[----:B------:R-:W-:Y:S05]  /*f580*/  BSYNC.RECONVERGENT B2 ;  /* 0x0000000000027941 */ /* 0x000fea0003800200 */
.L_x_425:
[----:B------:R0:W1:Y:S01]  /*f590*/  LDS R34, [R11] ;  /* 0x000000000b227984 */ /* 0x0000620000000800 */
[CC--:B------:R-:W-:Y:S01]  /*f5a0*/  IADD3 R2, PT, PT, R9.reuse, -R16.reuse, RZ ;  /* 0x8000001009027210 */ /* 0x0c0fe20007ffe0ff */
[----:B------:R-:W-:Y:S01]  /*f5b0*/  BSSY.RECONVERGENT B0, `(.L_x_427) ;  /* 0x0000021000007945 */ /* 0x000fe20003800200 */
[-C--:B------:R-:W-:Y:S02]  /*f5c0*/  IADD3 R3, PT, PT, -R9, R16.reuse, RZ ;  /* 0x0000001009037210 */ /* 0x080fe40007ffe1ff */
[----:B------:R-:W-:Y:S02]  /*f5d0*/  LOP3.LUT P0, R26, R2, 0x3, RZ, 0xc0, !PT ;  /* 0x00000003021a7812 */ /* 0x000fe4000780c0ff */
[----:B------:R-:W-:Y:S02]  /*f5e0*/  ISETP.GT.U32.AND P1, PT, R3, -0x4, PT ;  /* 0xfffffffc0300780c */ /* 0x000fe40003f24070 */
[----:B------:R-:W-:-:S09]  /*f5f0*/  MOV R23, R16 ;  /* 0x0000001000177202 */ /* 0x000fd20000000f00 */
[----:B0-----:R-:W-:Y:S05]  /*f600*/  @!P0 BRA `(.L_x_428) ;  /* 0x00000000006c8947 */ /* 0x001fea0003800000 */
[----:B------:R-:W-:Y:S01]  /*f610*/  IMAD R3, R16, UR15, R18 ;  /* 0x0000000f10037c24 */ /* 0x000fe2000f8e0212 */
[----:B------:R-:W1:Y:S03]  /*f620*/  LDS R25, [R14] ;  /* 0x000000000e197984 */ /* 0x000e660000000800 */
[----:B------:R-:W-:-:S05]  /*f630*/  IMAD.WIDE R2, R3, 0x4, R42 ;  /* 0x0000000403027825 */ /* 0x000fca00078e022a */
[----:B------:R-:W2:Y:S01]  /*f640*/  LDG.E R23, desc[UR12][R2.64] ;  /* 0x0000000c02177981 */ /* 0x000ea2000c1e1900 */
[----:B------:R-:W-:Y:S01]  /*f650*/  ISETP.NE.AND P0, PT, R26, 0x1, PT ;  /* 0x000000011a00780c */ /* 0x000fe20003f05270 */
[----:B--2---:R-:W-:-:S04]  /*f660*/  FMUL R23, R23, R0 ;  /* 0x0000000017177220 */ /* 0x004fc80000400000 */
[----:B-1----:R-:W-:Y:S01]  /*f670*/  FFMA R34, -R23, R25, R34 ;  /* 0x0000001917227223 */ /* 0x002fe20000000122 */
[----:B------:R-:W-:-:S04]  /*f680*/  VIADD R23, R16, 0x1 ;  /* 0x0000000110177836 */ /* 0x000fc80000000000 */
[----:B------:R0:W-:Y:S03]  /*f690*/  STS [R11], R34 ;  /* 0x000000220b007388 */ /* 0x0001e60000000800 */
[----:B------:R-:W-:Y:S05]  /*f6a0*/  @!P0 BRA `(.L_x_428) ;  /* 0x0000000000448947 */ /* 0x000fea0003800000 */
[----:B------:R-:W-:Y:S01]  /*f6b0*/  MOV R23, UR15 ;  /* 0x0000000f00177c02 */ /* 0x000fe20008000f00 */
[----:B------:R-:W0:Y:S04]  /*f6c0*/  LDS R25, [R14+0x4] ;  /* 0x000004000e197984 */ /* 0x000e280000000800 */
[----:B------:R-:W-:-:S05]  /*f6d0*/  IMAD.WIDE.U32 R2, R23, 0x4, R2 ;  /* 0x0000000417027825 */ /* 0x000fca00078e0002 */
[----:B------:R-:W2:Y:S01]  /*f6e0*/  LDG.E R23, desc[UR12][R2.64] ;  /* 0x0000000c02177981 */ /* 0x000ea2000c1e1900 */
[----:B------:R-:W-:Y:S02]  /*f6f0*/  ISETP.NE.AND P0, PT, R26, 0x2, PT ;  /* 0x000000021a00780c */ /* 0x000fe40003f05270 */
[----:B------:R-:W-:-:S11]  /*f700*/  MOV R27, UR15 ;  /* 0x0000000f001b7c02 */ /* 0x000fd60008000f00 */
[----:B------:R-:W-:-:S06]  /*f710*/  @P0 IMAD.WIDE.U32 R26, R27, 0x4, R2 ;  /* 0x000000041b1a0825 */ /* 0x000fcc00078e0002 */
[----:B------:R-:W3:Y:S01]  /*f720*/  @P0 LDG.E R27, desc[UR12][R26.64] ;  /* 0x0000000c1a1b0981 */ /* 0x000ee2000c1e1900 */
[----:B--2---:R-:W-:-:S04]  /*f730*/  FMUL R23, R23, R0 ;  /* 0x0000000017177220 */ /* 0x004fc80000400000 */
[----:B0-----:R-:W-:-:S05]  /*f740*/  FFMA R34, -R23, R25, R34 ;  /* 0x0000001917227223 */ /* 0x001fca0000000122 */
[----:B------:R-:W-:Y:S04]  /*f750*/  STS [R11], R34 ;  /* 0x000000220b007388 */ /* 0x000fe80000000800 */
[----:B------:R-:W0:Y:S01]  /*f760*/  @P0 LDS R25, [R14+0x8] ;  /* 0x000008000e190984 */ /* 0x000e220000000800 */
[----:B---3--:R-:W-:-:S04]  /*f770*/  @P0 FMUL R23, R27, R0 ;  /* 0x000000001b170220 */ /* 0x008fc80000400000 */
[----:B0-----:R-:W-:Y:S01]  /*f780*/  @P0 FFMA R34, -R23, R25, R34 ;  /* 0x0000001917220223 */ /* 0x001fe20000000122 */
[C---:B------:R-:W-:Y:S02]  /*f790*/  IADD3 R23, PT, PT, R16.reuse, 0x2, RZ ;  /* 0x0000000210177810 */ /* 0x040fe40007ffe0ff */
[----:B------:R-:W-:Y:S02]  /*f7a0*/  @P0 IADD3 R23, PT, PT, R16, 0x3, RZ ;  /* 0x0000000310170810 */ /* 0x000fe40007ffe0ff */
[----:B------:R2:W-:Y:S05]  /*f7b0*/  @P0 STS [R11], R34 ;  /* 0x000000220b000388 */ /* 0x0005ea0000000800 */
.L_x_428:
[----:B------:R-:W-:Y:S05]  /*f7c0*/  BSYNC.RECONVERGENT B0 ;  /* 0x0000000000007941 */ /* 0x000fea0003800200 */
.L_x_427:
[----:B------:R-:W-:Y:S05]  /*f7d0*/  @P1 BRA `(.L_x_424) ;  /* 0x0000000c00901947 */ /* 0x000fea0003800000 */
[----:B------:R-:W-:-:S13]  /*f7e0*/  ISETP.GE.AND P0, PT, R23, R9, PT ;  /* 0x000000091700720c */ /* 0x000fda0003f06270 */
        /* <DEDUP_REMOVED lines=8> */
.L_x_432:
[----:B------:R-:W-:-:S04]  /*f870*/  IMAD R29, R23, UR15, R18 ;  /* 0x0000000f171d7c24 */ /* 0x000fc8000f8e0212 */
[----:B------:R-:W-:-:S05]  /*f880*/  IMAD.WIDE R28, R29, 0x4, R42 ;  /* 0x000000041d1c7825 */ /* 0x000fca00078e022a */
[----:B---3--:R3:W4:Y:S01]  /*f890*/  LDG.E R36, desc[UR12][R28.64] ;  /* 0x0000000c1c247981 */ /* 0x008722000c1e1900 */
[----:B------:R-:W-:-:S05]  /*f8a0*/  MOV R27, UR15 ;  /* 0x0000000f001b7c02 */ /* 0x000fca0008000f00 */
[----:B------:R-:W-:-:S05]  /*f8b0*/  IMAD.WIDE.U32 R26, R27, 0x4, R28 ;  /* 0x000000041b1a7825 */ /* 0x000fca00078e001c */
[----:B------:R5:W2:Y:S01]  /*f8c0*/  LDG.E R41, desc[UR12][R26.64] ;  /* 0x0000000c1a297981 */ /* 0x000aa2000c1e1900 */
[----:B------:R-:W-:-:S05]  /*f8d0*/  MOV R45, UR15 ;  /* 0x0000000f002d7c02 */ /* 0x000fca0008000f00 */
[----:B------:R-:W-:-:S05]  /*f8e0*/  IMAD.WIDE.U32 R44, R45, 0x4, R26 ;  /* 0x000000042d2c7825 */ /* 0x000fca00078e001a */
[----:B------:R0:W2:Y:S01]  /*f8f0*/  LDG.E R37, desc[UR12][R44.64] ;  /* 0x0000000c2c257981 */ /* 0x0000a2000c1e1900 */
[----:B------:R-:W-:-:S05]  /*f900*/  MOV R3, UR15 ;  /* 0x0000000f00037c02 */ /* 0x000fca0008000f00 */
[----:B------:R-:W-:-:S05]  /*f910*/  IMAD.WIDE.U32 R2, R3, 0x4, R44 ;  /* 0x0000000403027825 */ /* 0x000fca00078e002c */
[----:B------:R1:W2:Y:S01]  /*f920*/  LDG.E R35, desc[UR12][R2.64] ;  /* 0x0000000c02237981 */ /* 0x0002a2000c1e1900 */
[----:B------:R-:W-:-:S04]  /*f930*/  VIADD R25, R23, 0x4 ;  /* 0x0000000417197836 */ /* 0x000fc80000000000 */
[----:B------:R-:W-:-:S04]  /*f940*/  IMAD R25, R25, UR15, R18 ;  /* 0x0000000f19197c24 */ /* 0x000fc8000f8e0212 */
[----:B---3--:R-:W-:-:S05]  /*f950*/  IMAD.WIDE R28, R25, 0x4, R42 ;  /* 0x00000004191c7825 */ /* 0x008fca00078e022a */
[----:B------:R3:W2:Y:S01]  /*f960*/  LDG.E R25, desc[UR12][R28.64] ;  /* 0x0000000c1c197981 */ /* 0x0006a2000c1e1900 */
[----:B-----5:R-:W-:-:S05]  /*f970*/  MOV R27, UR15 ;  /* 0x0000000f001b7c02 */ /* 0x020fca0008000f00 */
[----:B------:R-:W-:-:S05]  /*f980*/  IMAD.WIDE.U32 R26, R27, 0x4, R28 ;  /* 0x000000041b1a7825 */ /* 0x000fca00078e001c */
[----:B------:R5:W2:Y:S01]  /*f990*/  LDG.E R39, desc[UR12][R26.64] ;  /* 0x0000000c1a277981 */ /* 0x000aa2000c1e1900 */
[----:B------:R-:W-:Y:S02]  /*f9a0*/  LEA R33, R23, R4, 0x2 ;  /* 0x0000000417217211 */ /* 0x000fe400078e10ff */
[----:B0-----:R-:W-:-:S03]  /*f9b0*/  MOV R45, UR15 ;  /* 0x0000000f002d7c02 */ /* 0x001fc60008000f00 */
[----:B------:R-:W0:Y:S02]  /*f9c0*/  LDS R38, [R33] ;  /* 0x0000000021267984 */ /* 0x000e240000000800 */
[----:B-1----:R-:W-:-:S05]  /*f9d0*/  IMAD.WIDE.U32 R2, R45, 0x4, R26 ;  /* 0x000000042d027825 */ /* 0x002fca00078e001a */
[----:B------:R-:W2:Y:S01]  /*f9e0*/  LDG.E R45, desc[UR12][R2.64] ;  /* 0x0000000c022d7981 */ /* 0x000ea2000c1e1900 */
[----:B---3--:R-:W-:-:S05]  /*f9f0*/  MOV R29, UR15 ;  /* 0x0000000f001d7c02 */ /* 0x008fca0008000f00 */
[----:B-----5:R-:W-:-:S05]  /*fa00*/  IMAD.WIDE.U32 R26, R29, 0x4, R2 ;  /* 0x000000041d1a7825 */ /* 0x020fca00078e0002 */
[----:B------:R1:W3:Y:S02]  /*fa10*/  LDG.E R29, desc[UR12][R26.64] ;  /* 0x0000000c1a1d7981 */ /* 0x0002e4000c1e1900 */
[----:B-1----:R-:W-:Y:S01]  /*fa20*/  MOV R27, UR15 ;  /* 0x0000000f001b7c02 */ /* 0x002fe20008000f00 */
[----:B----4-:R-:W-:-:S04]  /*fa30*/  FMUL R36, R36, R0 ;  /* 0x0000000024247220 */ /* 0x010fc80000400000 */
[----:B0-----:R-:W-:-:S05]  /*fa40*/  FFMA R36, -R36, R38, R34 ;  /* 0x0000002624247223 */ /* 0x001fca0000000122 */
[----:B------:R-:W-:Y:S04]  /*fa50*/  STS [R11], R36 ;  /* 0x000000240b007388 */ /* 0x000fe80000000800 */
[----:B------:R-:W0:Y:S01]  /*fa60*/  LDS R28, [R33+0x4] ;  /* 0x00000400211c7984 */ /* 0x000e220000000800 */
[----:B--2---:R-:W-:-:S04]  /*fa70*/  FMUL R41, R41, R0 ;  /* 0x0000000029297220 */ /* 0x004fc80000400000 */
[----:B0-----:R-:W-:Y:S01]  /*fa80*/  FFMA R28, -R41, R28, R36 ;  /* 0x0000001c291c7223 */ /* 0x001fe20000000124 */
[----:B------:R-:W-:-:S04]  /*fa90*/  VIADD R41, R23, 0x8 ;  /* 0x0000000817297836 */ /* 0x000fc80000000000 */
[----:B------:R-:W-:Y:S01]  /*faa0*/  STS [R11], R28 ;  /* 0x0000001c0b007388 */ /* 0x000fe20000000800 */
[----:B------:R-:W-:-:S03]  /*fab0*/  IMAD R3, R41, UR15, R18 ;  /* 0x0000000f29037c24 */ /* 0x000fc6000f8e0212 */
[----:B------:R-:W0:Y:S01]  /*fac0*/  LDS R34, [R33+0x8] ;  /* 0x0000080021227984 */ /* 0x000e220000000800 */
[----:B------:R-:W-:-:S05]  /*fad0*/  IMAD.WIDE R2, R3, 0x4, R42 ;  /* 0x0000000403027825 */ /* 0x000fca00078e022a */
[----:B------:R1:W2:Y:S01]  /*fae0*/  LDG.E R41, desc[UR12][R2.64] ;  /* 0x0000000c02297981 */ /* 0x0002a2000c1e1900 */
[----:B------:R-:W-:Y:S01]  /*faf0*/  FMUL R37, R37, R0 ;  /* 0x0000000025257220 */ /* 0x000fe20000400000 */
[----:B------:R-:W-:-:S04]  /*fb00*/  IMAD.WIDE.U32 R26, R27, 0x4, R2 ;  /* 0x000000041b1a7825 */ /* 0x000fc800078e0002 */
[----:B0-----:R-:W-:Y:S02]  /*fb10*/  FFMA R34, -R37, R34, R28 ;  /* 0x0000002225227223 */ /* 0x001fe4000000011c */
[----:B------:R0:W4:Y:S04]  /*fb20*/  LDG.E R37, desc[UR12][R26.64] ;  /* 0x0000000c1a257981 */ /* 0x000128000c1e1900 */
[----:B------:R-:W-:Y:S04]  /*fb30*/  STS [R11], R34 ;  /* 0x000000220b007388 */ /* 0x000fe80000000800 */
[----:B------:R-:W5:Y:S01]  /*fb40*/  LDS R36, [R33+0xc] ;  /* 0x00000c0021247984 */ /* 0x000f620000000800 */
[----:B------:R-:W-:Y:S01]  /*fb50*/  FMUL R35, R35, R0 ;  /* 0x0000000023237220 */ /* 0x000fe20000400000 */
[----:B-1----:R-:W-:-:S05]  /*fb60*/  MOV R3, UR15 ;  /* 0x0000000f00037c02 */ /* 0x002fca0008000f00 */
[----:B------:R-:W-:-:S04]  /*fb70*/  IMAD.WIDE.U32 R2, R3, 0x4, R26 ;  /* 0x0000000403027825 */ /* 0x000fc800078e001a */
[----:B-----5:R-:W-:Y:S02]  /*fb80*/  FFMA R36, -R35, R36, R34 ;  /* 0x0000002423247223 */ /* 0x020fe40000000122 */
[----:B------:R1:W5:Y:S04]  /*fb90*/  LDG.E R35, desc[UR12][R2.64] ;  /* 0x0000000c02237981 */ /* 0x000368000c1e1900 */
[----:B------:R-:W-:Y:S04]  /*fba0*/  STS [R11], R36 ;  /* 0x000000240b007388 */ /* 0x000fe80000000800 */
[----:B------:R-:W3:Y:S01]  /*fbb0*/  LDS R28, [R33+0x10] ;  /* 0x00001000211c7984 */ /* 0x000ee20000000800 */
[----:B------:R-:W-:Y:S01]  /*fbc0*/  FMUL R25, R25, R0 ;  /* 0x0000000019197220 */ /* 0x000fe20000400000 */
[----:B0-----:R-:W-:-:S05]  /*fbd0*/  MOV R27, UR15 ;  /* 0x0000000f001b7c02 */ /* 0x001fca0008000f00 */
[----:B------:R-:W-:-:S04]  /*fbe0*/  IMAD.WIDE.U32 R26, R27, 0x4, R2 ;  /* 0x000000041b1a7825 */ /* 0x000fc800078e0002 */
[----:B---3--:R-:W-:Y:S02]  /*fbf0*/  FFMA R28, -R25, R28, R36 ;  /* 0x0000001c191c7223 */ /* 0x008fe40000000124 */
[----:B------:R0:W3:Y:S04]  /*fc00*/  LDG.E R25, desc[UR12][R26.64] ;  /* 0x0000000c1a197981 */ /* 0x0000e8000c1e1900 */
[----:B------:R-:W-:Y:S04]  /*fc10*/  STS [R11], R28 ;  /* 0x0000001c0b007388 */ /* 0x000fe80000000800 */
[----:B------:R-:W1:Y:S01]  /*fc20*/  LDS R34, [R33+0x14] ;  /* 0x0000140021227984 */ /* 0x000e620000000800 */
[----:B------:R-:W-:-:S04]  /*fc30*/  FMUL R39, R39, R0 ;  /* 0x0000000027277220 */ /* 0x000fc80000400000 */
[----:B-1----:R-:W-:Y:S01]  /*fc40*/  FFMA R34, -R39, R34, R28 ;  /* 0x0000002227227223 */ /* 0x002fe2000000011c */
[----:B------:R-:W-:-:S04]  /*fc50*/  IADD3 R39, PT, PT, R23, 0xc, RZ ;  /* 0x0000000c17277810 */ /* 0x000fc80007ffe0ff */
[----:B------:R-:W-:Y:S01]  /*fc60*/  STS [R11], R34 ;  /* 0x000000220b007388 */ /* 0x000fe20000000800 */
[----:B------:R-:W-:-:S03]  /*fc70*/  IMAD R3, R39, UR15, R18 ;  /* 0x0000000f27037c24 */ /* 0x000fc6000f8e0212 */
[----:B------:R-:W1:Y:S01]  /*fc80*/  LDS R36, [R33+0x18] ;  /* 0x0000180021247984 */ /* 0x000e620000000800 */
[----:B------:R-:W-:-:S05]  /*fc90*/  IMAD.WIDE R2, R3, 0x4, R42 ;  /* 0x0000000403027825 */ /* 0x000fca00078e022a */
[----:B------:R1:W3:Y:S01]  /*fca0*/  LDG.E R39, desc[UR12][R2.64] ;  /* 0x0000000c02277981 */ /* 0x0002e2000c1e1900 */
[----:B------:R-:W-:Y:S01]  /*fcb0*/  FMUL R45, R45, R0 ;  /* 0x000000002d2d7220 */ /* 0x000fe20000400000 */
[----:B0-----:R-:W-:-:S04]  /*fcc0*/  IMAD.U32 R27, RZ, RZ, UR15 ;  /* 0x0000000fff1b7e24 */ /* 0x001fc8000f8e00ff */
[----:B------:R-:W-:-:S04]  /*fcd0*/  IMAD.WIDE.U32 R26, R27, 0x4, R2 ;  /* 0x000000041b1a7825 */ /* 0x000fc800078e0002 */
[----:B-1----:R-:W-:Y:S02]  /*fce0*/  FFMA R36, -R45, R36, R34 ;  /* 0x000000242d247223 */ /* 0x002fe40000000122 */
[----:B------:R0:W3:Y:S04]  /*fcf0*/  LDG.E R45, desc[UR12][R26.64] ;  /* 0x0000000c1a2d7981 */ /* 0x0000e8000c1e1900 */
[----:B------:R-:W-:Y:S04]  /*fd00*/  STS [R11], R36 ;  /* 0x000000240b007388 */ /* 0x000fe80000000800 */
[----:B------:R-:W1:Y:S01]  /*fd10*/  LDS R28, [R33+0x1c] ;  /* 0x00001c00211c7984 */ /* 0x000e620000000800 */
[----:B------:R-:W-:Y:S01]  /*fd20*/  FMUL R29, R29, R0 ;  /* 0x000000001d1d7220 */ /* 0x000fe20000400000 */
[----:B------:R-:W-:-:S05]  /*fd30*/  MOV R3, UR15 ;  /* 0x0000000f00037c02 */ /* 0x000fca0008000f00 */
[----:B------:R-:W-:-:S04]  /*fd40*/  IMAD.WIDE.U32 R2, R3, 0x4, R26 ;  /* 0x0000000403027825 */ /* 0x000fc800078e001a */
[----:B-1----:R-:W-:Y:S02]  /*fd50*/  FFMA R28, -R29, R28, R36 ;  /* 0x0000001c1d1c7223 */ /* 0x002fe40000000124 */
[----:B------:R1:W3:Y:S04]  /*fd60*/  LDG.E R29, desc[UR12][R2.64] ;  /* 0x0000000c021d7981 */ /* 0x0002e8000c1e1900 */
[----:B------:R-:W-:Y:S04]  /*fd70*/  STS [R11], R28 ;  /* 0x0000001c0b007388 */ /* 0x000fe80000000800 */
[----:B------:R-:W1:Y:S01]  /*fd80*/  LDS R34, [R33+0x20] ;  /* 0x0000200021227984 */ /* 0x000e620000000800 */
[----:B--2---:R-:W-:Y:S01]  /*fd90*/  FMUL R41, R41, R0 ;  /* 0x0000000029297220 */ /* 0x004fe20000400000 */
[----:B0-----:R-:W-:-:S05]  /*fda0*/  MOV R27, UR15 ;  /* 0x0000000f001b7c02 */ /* 0x001fca0008000f00 */
[----:B------:R-:W-:-:S06]  /*fdb0*/  IMAD.WIDE.U32 R26, R27, 0x4, R2 ;  /* 0x000000041b1a7825 */ /* 0x000fcc00078e0002 */
[----:B------:R0:W2:Y:S01]  /*fdc0*/  LDG.E R27, desc[UR12][R26.64] ;  /* 0x0000000c1a1b7981 */ /* 0x0000a2000c1e1900 */
[----:B-1----:R-:W-:-:S05]  /*fdd0*/  FFMA R34, -R41, R34, R28 ;  /* 0x0000002229227223 */ /* 0x002fca000000011c */
[----:B------:R-:W-:Y:S04]  /*fde0*/  STS [R11], R34 ;  /* 0x000000220b007388 */ /* 0x000fe80000000800 */
[----:B------:R-:W1:Y:S01]  /*fdf0*/  LDS R36, [R33+0x24] ;  /* 0x0000240021247984 */ /* 0x000e620000000800 */
[----:B----4-:R-:W-:-:S04]  /*fe00*/  FMUL R37, R37, R0 ;  /* 0x0000000025257220 */ /* 0x010fc80000400000 */
[----:B-1----:R-:W-:-:S05]  /*fe10*/  FFMA R36, -R37, R36, R34 ;  /* 0x0000002425247223 */ /* 0x002fca0000000122 */
[----:B------:R-:W-:Y:S04]  /*fe20*/  STS [R11], R36 ;  /* 0x000000240b007388 */ /* 0x000fe80000000800 */
[----:B------:R-:W1:Y:S01]  /*fe30*/  LDS R2, [R33+0x28] ;  /* 0x0000280021027984 */ /* 0x000e620000000800 */
[----:B-----5:R-:W-:-:S04]  /*fe40*/  FMUL R35, R35, R0 ;  /* 0x0000000023237220 */ /* 0x020fc80000400000 */
[----:B-1----:R-:W-:-:S05]  /*fe50*/  FFMA R2, -R35, R2, R36 ;  /* 0x0000000223027223 */ /* 0x002fca0000000124 */
[----:B------:R-:W-:Y:S04]  /*fe60*/  STS [R11], R2 ;  /* 0x000000020b007388 */ /* 0x000fe80000000800 */
[----:B------:R-:W1:Y:S01]  /*fe70*/  LDS R3, [R33+0x2c] ;  /* 0x00002c0021037984 */ /* 0x000e620000000800 */
[----:B---3--:R-:W-:-:S04]  /*fe80*/  FMUL R25, R25, R0 ;  /* 0x0000000019197220 */ /* 0x008fc80000400000 */
[----:B-1----:R-:W-:-:S05]  /*fe90*/  FFMA R28, -R25, R3, R2 ;  /* 0x00000003191c7223 */ /* 0x002fca0000000102 */
[----:B------:R-:W-:Y:S04]  /*fea0*/  STS [R11], R28 ;  /* 0x0000001c0b007388 */ /* 0x000fe80000000800 */
[----:B------:R-:W0:Y:S01]  /*feb0*/  LDS R3, [R33+0x30] ;  /* 0x0000300021037984 */ /* 0x000e220000000800 */
[----:B------:R-:W-:-:S04]  /*fec0*/  FMUL R39, R39, R0 ;  /* 0x0000000027277220 */ /* 0x000fc80000400000 */
[----:B0-----:R-:W-:-:S05]  /*fed0*/  FFMA R26, -R39, R3, R28 ;  /* 0x00000003271a7223 */ /* 0x001fca000000011c */
        /* <DEDUP_REMOVED lines=10> */
[----:B--2---:R-:W-:Y:S01]  /*ff80*/  FMUL R27, R27, R0 ;  /* 0x000000001b1b7220 */ /* 0x004fe20000400000 */
[----:B------:R-:W-:-:S04]  /*ff90*/  IADD3 R23, PT, PT, R23, 0x10, RZ ;  /* 0x0000001017177810 */ /* 0x000fc80007ffe0ff */
[----:B------:R-:W-:Y:S01]  /*ffa0*/  ISETP.GE.AND P1, PT, R23, R32, PT ;  /* 0x000000201700720c */ /* 0x000fe20003f26270 */
[----:B0-----:R-:W-:-:S05]  /*ffb0*/  FFMA R34, -R27, R34, R28 ;  /* 0x000000221b227223 */ /* 0x001fca000000011c */
[----:B------:R3:W-:Y:S07]  /*ffc0*/  STS [R11], R34 ;  /* 0x000000220b007388 */ /* 0x0007ee0000000800 */
[----:B------:R-:W-:Y:S05]  /*ffd0*/  @!P1 BRA `(.L_x_432) ;  /* 0xfffffff800249947 */ /* 0x000fea000383ffff */
.L_x_431:
[----:B------:R-:W-:Y:S05]  /*ffe0*/  BSYNC.RECONVERGENT B0 ;  /* 0x0000000000007941 */ /* 0x000fea0003800200 */
.L_x_430:
[----:B------:R-:W-:Y:S01]  /*fff0*/  IADD3 R2, PT, PT, R9, -R23, RZ ;  /* 0x8000001709027210 */ /* 0x000fe20007ffe0ff */
[----:B------:R-:W-:Y:S03]  /*10000*/  BSSY.RECONVERGENT B0, `(.L_x_433) ;  /* 0x000003f000007945 */ /* 0x000fe60003800200 */
[----:B------:R-:W-:-:S13]  /*10010*/  ISETP.GT.AND P1, PT, R2, 0x4, PT ;  /* 0x000000040200780c */ /* 0x000fda0003f24270 */
[----:B------:R-:W-:Y:S05]  /*10020*/  @!P1 BRA `(.L_x_434) ;  /* 0x0000000000f09947 */ /* 0x000fea0003800000 */
[----:B------:R-:W-:-:S04]  /*10030*/  IMAD R29, R23, UR15, R18 ;  /* 0x0000000f171d7c24 */ /* 0x000fc8000f8e0212 */
[----:B------:R-:W-:-:S05]  /*10040*/  IMAD.WIDE R28, R29, 0x4, R42 ;  /* 0x000000041d1c7825 */ /* 0x000fca00078e022a */
[----:B------:R4:W5:Y:S01]  /*10050*/  LDG.E R35, desc[UR12][R28.64] ;  /* 0x0000000c1c237981 */ /* 0x000962000c1e1900 */
[----:B------:R-:W-:-:S04]  /*10060*/  IMAD.U32 R27, RZ, RZ, UR15 ;  /* 0x0000000fff1b7e24 */ /* 0x000fc8000f8e00ff */
[----:B------:R-:W-:-:S05]  /*10070*/  IMAD.WIDE.U32 R26, R27, 0x4, R28 ;  /* 0x000000041b1a7825 */ /* 0x000fca00078e001c */
[----:B------:R0:W2:Y:S01]  /*10080*/  LDG.E R25, desc[UR12][R26.64] ;  /* 0x0000000c1a197981 */ /* 0x0000a2000c1e1900 */
[----:B------:R-:W-:-:S05]  /*10090*/  MOV R33, UR15 ;  /* 0x0000000f00217c02 */ /* 0x000fca0008000f00 */
[----:B------:R-:W-:-:S05]  /*100a0*/  IMAD.WIDE.U32 R32, R33, 0x4, R26 ;  /* 0x0000000421207825 */ /* 0x000fca00078e001a */
[----:B------:R1:W3:Y:S01]  /*100b0*/  LDG.E R37, desc[UR12][R32.64] ;  /* 0x0000000c20257981 */ /* 0x0002e2000c1e1900 */
[----:B------:R-:W-:-:S05]  /*100c0*/  MOV R3, UR15 ;  /* 0x0000000f00037c02 */ /* 0x000fca0008000f00 */
[----:B------:R-:W-:-:S05]  /*100d0*/  IMAD.WIDE.U32 R2, R3, 0x4, R32 ;  /* 0x0000000403027825 */ /* 0x000fca00078e0020 */
[----:B------:R1:W3:Y:S01]  /*100e0*/  LDG.E R41, desc[UR12][R2.64] ;  /* 0x0000000c02297981 */ /* 0x0002e2000c1e1900 */
[----:B------:R-:W-:-:S05]  /*100f0*/  IADD3 R39, PT, PT, R23, 0x4, RZ ;  /* 0x0000000417277810 */ /* 0x000fca0007ffe0ff */
[----:B----4-:R-:W-:-:S04]  /*10100*/  IMAD R29, R39, UR15, R18 ;  /* 0x0000000f271d7c24 */ /* 0x010fc8000f8e0212 */
[----:B------:R-:W-:-:S05]  /*10110*/  IMAD.WIDE R28, R29, 0x4, R42 ;  /* 0x000000041d1c7825 */ /* 0x000fca00078e022a */
[----:B------:R4:W3:Y:S01]  /*10120*/  LDG.E R39, desc[UR12][R28.64] ;  /* 0x0000000c1c277981 */ /* 0x0008e2000c1e1900 */
[----:B0-----:R-:W-:-:S05]  /*10130*/  MOV R27, UR15 ;  /* 0x0000000f001b7c02 */ /* 0x001fca0008000f00 */
[----:B------:R-:W-:-:S05]  /*10140*/  IMAD.WIDE.U32 R26, R27, 0x4, R28 ;  /* 0x000000041b1a7825 */ /* 0x000fca00078e001c */
[----:B------:R0:W3:Y:S01]  /*10150*/  LDG.E R45, desc[UR12][R26.64] ;  /* 0x0000000c1a2d7981 */ /* 0x0000e2000c1e1900 */
[----:B-1----:R-:W-:Y:S01]  /*10160*/  IMAD R32, R23, 0x4, R4 ;  /* 0x0000000417207824 */ /* 0x002fe200078e0204 */
[----:B------:R-:W-:-:S04]  /*10170*/  MOV R33, UR15 ;  /* 0x0000000f00217c02 */ /* 0x000fc80008000f00 */
[----:B------:R-:W1:Y:S01]  /*10180*/  LDS R36, [R32] ;  /* 0x0000000020247984 */ /* 0x000e620000000800 */
[----:B------:R-:W-:-:S05]  /*10190*/  IMAD.WIDE.U32 R2, R33, 0x4, R26 ;  /* 0x0000000421027825 */ /* 0x000fca00078e001a */
[----:B------:R2:W3:Y:S01]  /*101a0*/  LDG.E R33, desc[UR12][R2.64] ;  /* 0x0000000c02217981 */ /* 0x0004e2000c1e1900 */
[----:B----4-:R-:W-:-:S05]  /*101b0*/  MOV R29, UR15 ;  /* 0x0000000f001d7c02 */ /* 0x010fca0008000f00 */
[----:B0-----:R-:W-:-:S06]  /*101c0*/  IMAD.WIDE.U32 R26, R29, 0x4, R2 ;  /* 0x000000041d1a7825 */ /* 0x001fcc00078e0002 */
[----:B------:R0:W4:Y:S01]  /*101d0*/  LDG.E R27, desc[UR12][R26.64] ;  /* 0x0000000c1a1b7981 */ /* 0x000122000c1e1900 */
[----:B-----5:R-:W-:-:S04]  /*101e0*/  FMUL R35, R35, R0 ;  /* 0x0000000023237220 */ /* 0x020fc80000400000 */
[----:B-1----:R-:W-:-:S05]  /*101f0*/  FFMA R36, -R35, R36, R34 ;  /* 0x0000002423247223 */ /* 0x002fca0000000122 */
[----:B------:R-:W-:Y:S04]  /*10200*/  STS [R11], R36 ;  /* 0x000000240b007388 */ /* 0x000fe80000000800 */
[----:B------:R-:W1:Y:S01]  /*10210*/  LDS R28, [R32+0x4] ;  /* 0x00000400201c7984 */ /* 0x000e620000000800 */
[----:B--2---:R-:W-:-:S04]  /*10220*/  FMUL R25, R25, R0 ;  /* 0x0000000019197220 */ /* 0x004fc80000400000 */
[----:B-1----:R-:W-:-:S05]  /*10230*/  FFMA R28, -R25, R28, R36 ;  /* 0x0000001c191c7223 */ /* 0x002fca0000000124 */
[----:B------:R-:W-:Y:S04]  /*10240*/  STS [R11], R28 ;  /* 0x0000001c0b007388 */ /* 0x000fe80000000800 */
[----:B------:R-:W1:Y:S01]  /*10250*/  LDS R2, [R32+0x8] ;  /* 0x0000080020027984 */ /* 0x000e620000000800 */
[----:B---3--:R-:W-:-:S04]  /*10260*/  FMUL R37, R37, R0 ;  /* 0x0000000025257220 */ /* 0x008fc80000400000 */
[----:B-1----:R-:W-:-:S05]  /*10270*/  FFMA R2, -R37, R2, R28 ;  /* 0x0000000225027223 */ /* 0x002fca000000011c */
[----:B------:R-:W-:Y:S04]  /*10280*/  STS [R11], R2 ;  /* 0x000000020b007388 */ /* 0x000fe80000000800 */
[----:B------:R-:W1:Y:S01]  /*10290*/  LDS R3, [R32+0xc] ;  /* 0x00000c0020037984 */ /* 0x000e620000000800 */
[----:B------:R-:W-:-:S04]  /*102a0*/  FMUL R41, R41, R0 ;  /* 0x0000000029297220 */ /* 0x000fc80000400000 */
        /* <DEDUP_REMOVED lines=15> */
[----:B----4-:R-:W-:Y:S01]  /*103a0*/  FMUL R27, R27, R0 ;  /* 0x000000001b1b7220 */ /* 0x010fe20000400000 */
[----:B------:R-:W-:Y:S02]  /*103b0*/  PLOP3.LUT P0, PT, PT, PT, PT, 0x8, 0x80 ;  /* 0x000000000080781c */ /* 0x000fe40003f0e170 */
[----:B------:R-:W-:Y:S01]  /*103c0*/  IADD3 R23, PT, PT, R23, 0x8, RZ ;  /* 0x0000000817177810 */ /* 0x000fe20007ffe0ff */
[----:B0-----:R-:W-:-:S05]  /*103d0*/  FFMA R34, -R27, R34, R28 ;  /* 0x000000221b227223 */ /* 0x001fca000000011c */
[----:B------:R4:W-:Y:S05]  /*103e0*/  STS [R11], R34 ;  /* 0x000000220b007388 */ /* 0x0009ea0000000800 */
.L_x_434:
[----:B------:R-:W-:Y:S05]  /*103f0*/  BSYNC.RECONVERGENT B0 ;  /* 0x0000000000007941 */ /* 0x000fea0003800200 */
.L_x_433:
[----:B------:R-:W-:-:S13]  /*10400*/  ISETP.NE.OR P0, PT, R23, R9, P0 ;  /* 0x000000091700720c */ /* 0x000fda0000705670 */
[----:B------:R-:W-:Y:S05]  /*10410*/  @!P0 BRA `(.L_x_424) ;  /* 0x0000000000808947 */ /* 0x000fea0003800000 */
.L_x_429:
[----:B------:R-:W-:-:S04]  /*10420*/  IMAD R33, R23, UR15, R18 ;  /* 0x0000000f17217c24 */ /* 0x000fc8000f8e0212 */
[----:B------:R-:W-:-:S05]  /*10430*/  IMAD.WIDE R32, R33, 0x4, R42 ;  /* 0x0000000421207825 */ /* 0x000fca00078e022a */
[----:B------:R5:W2:Y:S01]  /*10440*/  LDG.E R25, desc[UR12][R32.64] ;  /* 0x0000000c20197981 */ /* 0x000aa2000c1e1900 */
[----:B------:R-:W-:-:S05]  /*10450*/  MOV R29, UR15 ;  /* 0x0000000f001d7c02 */ /* 0x000fca0008000f00 */
[----:B------:R-:W-:-:S05]  /*10460*/  IMAD.WIDE.U32 R28, R29, 0x4, R32 ;  /* 0x000000041d1c7825 */ /* 0x000fca00078e0020 */
[----:B------:R-:W3:Y:S01]  /*10470*/  LDG.E R35, desc[UR12][R28.64] ;  /* 0x0000000c1c237981 */ /* 0x000ee2000c1e1900 */
[----:B------:R-:W-:-:S04]  /*10480*/  IMAD.U32 R27, RZ, RZ, UR15 ;  /* 0x0000000fff1b7e24 */ /* 0x000fc8000f8e00ff */
[----:B------:R-:W-:-:S05]  /*10490*/  IMAD.WIDE.U32 R26, R27, 0x4, R28 ;  /* 0x000000041b1a7825 */ /* 0x000fca00078e001c */
[----:B------:R-:W4:Y:S01]  /*104a0*/  LDG.E R37, desc[UR12][R26.64] ;  /* 0x0000000c1a257981 */ /* 0x000f22000c1e1900 */
[----:B------:R-:W-:-:S05]  /*104b0*/  MOV R3, UR15 ;  /* 0x0000000f00037c02 */ /* 0x000fca0008000f00 */
[----:B------:R-:W-:-:S06]  /*104c0*/  IMAD.WIDE.U32 R2, R3, 0x4, R26 ;  /* 0x0000000403027825 */ /* 0x000fcc00078e001a */
[----:B------:R-:W4:Y:S01]  /*104d0*/  LDG.E R3, desc[UR12][R2.64] ;  /* 0x0000000c02037981 */ /* 0x000f22000c1e1900 */
[C---:B------:R-:W-:Y:S02]  /*104e0*/  LEA R36, R23.reuse, R4, 0x2 ;  /* 0x0000000417247211 */ /* 0x040fe400078e10ff */
[----:B------:R-:W-:-:S03]  /*104f0*/  IADD3 R23, PT, PT, R23, 0x4, RZ ;  /* 0x0000000417177810 */ /* 0x000fc60007ffe0ff */
[----:B-----5:R-:W1:Y:S01]  /*10500*/  LDS R32, [R36] ;  /* 0x0000000024207984 */ /* 0x020e620000000800 */
[----:B------:R-:W-:Y:S01]  /*10510*/  ISETP.NE.AND P0, PT, R23, R9, PT ;  /* 0x000000091700720c */ /* 0x000fe20003f05270 */
[----:B--2---:R-:W-:-:S04]  /*10520*/  FMUL R25, R25, R0 ;  /* 0x0000000019197220 */ /* 0x004fc80000400000 */
[----:B-1----:R-:W-:-:S05]  /*10530*/  FFMA R32, -R25, R32, R34 ;  /* 0x0000002019207223 */ /* 0x002fca0000000122 */
[----:B------:R-:W-:Y:S01]  /*10540*/  STS [R11], R32 ;  /* 0x000000200b007388 */ /* 0x000fe20000000800 */
[----:B---3--:R-:W-:-:S03]  /*10550*/  FMUL R35, R35, R0 ;  /* 0x0000000023237220 */ /* 0x008fc60000400000 */
[----:B------:R-:W1:Y:S01]  /*10560*/  LDS R25, [R36+0x4] ;  /* 0x0000040024197984 */ /* 0x000e620000000800 */
[-C--:B----4-:R-:W-:Y:S01]  /*10570*/  FMUL R37, R37, R0.reuse ;  /* 0x0000000025257220 */ /* 0x090fe20000400000 */
[----:B------:R-:W-:Y:S01]  /*10580*/  FMUL R3, R3, R0 ;  /* 0x0000000003037220 */ /* 0x000fe20000400000 */
[----:B-1----:R-:W-:-:S05]  /*10590*/  FFMA R26, -R35, R25, R32 ;  /* 0x00000019231a7223 */ /* 0x002fca0000000120 */
[----:B------:R-:W-:Y:S04]  /*105a0*/  STS [R11], R26 ;  /* 0x0000001a0b007388 */ /* 0x000fe80000000800 */
[----:B------:R-:W1:Y:S02]  /*105b0*/  LDS R25, [R36+0x8] ;  /* 0x0000080024197984 */ /* 0x000e640000000800 */
[----:B-1----:R-:W-:-:S05]  /*105c0*/  FFMA R2, -R37, R25, R26 ;  /* 0x0000001925027223 */ /* 0x002fca000000011a */
[----:B------:R-:W-:Y:S04]  /*105d0*/  STS [R11], R2 ;  /* 0x000000020b007388 */ /* 0x000fe80000000800 */
[----:B0-----:R-:W0:Y:S02]  /*105e0*/  LDS R34, [R36+0xc] ;  /* 0x00000c0024227984 */ /* 0x001e240000000800 */
[----:B0-----:R-:W-:-:S05]  /*105f0*/  FFMA R34, -R3, R34, R2 ;  /* 0x0000002203227223 */ /* 0x001fca0000000102 */
[----:B------:R0:W-:Y:S01]  /*10600*/  STS [R11], R34 ;  /* 0x000000220b007388 */ /* 0x0001e20000000800 */
[----:B------:R-:W-:Y:S05]  /*10610*/  @P0 BRA `(.L_x_429) ;  /* 0xfffffffc00800947 */ /* 0x000fea000383ffff */
.L_x_424:
[----:B------:R-:W-:Y:S01]  /*10620*/  ISETP.GE.AND P0, PT, R19, R10, PT ;  /* 0x0000000a1300720c */ /* 0x000fe20003f06270 */
[----:B------:R-:W-:Y:S05]  /*10630*/  WARPSYNC.ALL ;  /* 0x0000000000007948 */ /* 0x000fea0003800000 */
[----:B------:R-:W-:Y:S06]  /*10640*/  BAR.SYNC.DEFER_BLOCKING 0x0 ;  /* 0x0000000000007b1d */ /* 0x000fec0000010000 */
[----:B------:R-:W-:Y:S04]  /*10650*/  BSSY.RECONVERGENT B0, `(.L_x_435) ;  /* 0x0000100000007945 */ /* 0x000fe80003800200 */
[----:B------:R-:W-:Y:S05]  /*10660*/  @P0 BRA `(.L_x_436) ;  /* 0x0000000c00f80947 */ /* 0x000fea0003800000 */
[C---:B0-----:R-:W-:Y:S01]  /*10670*/  IADD3 R0, PT, PT, -R9.reuse, R16, RZ ;  /* 0x0000001009007210 */ /* 0x041fe20007ffe1ff */
[----:B------:R-:W-:Y:S01]  /*10680*/  IMAD.IADD R23, R9, 0x1, -R16 ;  /* 0x0000000109177824 */ /* 0x000fe200078e0a10 */
[----:B------:R-:W-:Y:S02]  /*10690*/  IADD3 R4, PT, PT, R16, 0x1, RZ ;  /* 0x0000000110047810 */ /* 0x000fe40007ffe0ff */
[----:B------:R-:W-:Y:S01]  /*106a0*/  ISETP.GT.U32.AND P1, PT, R0, -0x4, PT ;  /* 0xfffffffc0000780c */ /* 0x000fe20003f24070 */
[C---:B------:R-:W-:Y:S01]  /*106b0*/  IMAD R0, R16.reuse, UR15, RZ ;  /* 0x0000000f10007c24 */ /* 0x040fe2000f8e02ff */
[C---:B--234-:R-:W-:Y:S02]  /*106c0*/  IADD3 R11, PT, PT, R16.reuse, 0x2, RZ ;  /* 0x00000002100b7810 */ /* 0x05cfe40007ffe0ff */
[----:B------:R-:W-:Y:S02]  /*106d0*/  IADD3 R18, PT, PT, R16, 0x3, RZ ;  /* 0x0000000310127810 */ /* 0x000fe40007ffe0ff */
[----:B------:R-:W-:-:S07]  /*106e0*/  LOP3.LUT R23, R23, 0x3, RZ, 0xc0, !PT ;  /* 0x0000000317177812 */ /* 0x000fce00078ec0ff */
.L_x_449:
[----:B------:R-:W-:Y:S01]  /*106f0*/  ISETP.GE.AND P0, PT, R16, R9, PT ;  /* 0x000000091000720c */ /* 0x000fe20003f06270 */
[----:B------:R-:W-:-:S12]  /*10700*/  BSSY.RECONVERGENT B1, `(.L_x_437) ;  /* 0x00000f1000017945 */ /* 0x000fd80003800200 */
[----:B01234-:R-:W-:Y:S05]  /*10710*/  @P0 BRA `(.L_x_438) ;  /* 0x0000000c00bc0947 */ /* 0x01ffea0003800000 */
[----:B------:R-:W-:Y:S01]  /*10720*/  LEA R25, R19, R7, 0x2 ;  /* 0x0000000713197211 */ /* 0x000fe200078e10ff */
[----:B------:R-:W-:Y:S01]  /*10730*/  BSSY.RECONVERGENT B2, `(.L_x_439) ;  /* 0x000001e000027945 */ /* 0x000fe20003800200 */
[----:B------:R-:W-:Y:S01]  /*10740*/  ISETP.NE.AND P0, PT, R23, RZ, PT ;  /* 0x000000ff1700720c */ /* 0x000fe20003f05270 */
[----:B-1----:R-:W-:-:S03]  /*10750*/  IMAD.MOV.U32 R34, RZ, RZ, R16 ;  /* 0x000000ffff227224 */ /* 0x002fc600078e0010 */
[----:B------:R-:W0:Y:S09]  /*10760*/  LDS R25, [R25] ;  /* 0x0000000019197984 */ /* 0x000e320000000800 */
[----:B------:R-:W-:Y:S05]  /*10770*/  @!P0 BRA `(.L_x_440) ;  /* 0x0000000000648947 */ /* 0x000fea0003800000 */
[----:B------:R-:W-:Y:S01]  /*10780*/  IADD3 R3, PT, PT, R0, R19, RZ ;  /* 0x0000001300037210 */ /* 0x000fe20007ffe0ff */
[----:B------:R-:W0:Y:S04]  /*10790*/  LDS R27, [R14] ;  /* 0x000000000e1b7984 */ /* 0x000e280000000800 */
[----:B------:R-:W-:-:S05]  /*107a0*/  IMAD.WIDE R2, R3, 0x4, R42 ;  /* 0x0000000403027825 */ /* 0x000fca00078e022a */
[----:B------:R-:W0:Y:S01]  /*107b0*/  LDG.E R26, desc[UR12][R2.64] ;  /* 0x0000000c021a7981 */ /* 0x000e22000c1e1900 */
[----:B------:R-:W-:Y:S02]  /*107c0*/  ISETP.NE.AND P0, PT, R23, 0x1, PT ;  /* 0x000000011700780c */ /* 0x000fe40003f05270 */
[----:B------:R-:W-:Y:S01]  /*107d0*/  MOV R34, R4 ;  /* 0x0000000400227202 */ /* 0x000fe20000000f00 */
[----:B0-----:R-:W-:-:S05]  /*107e0*/  FFMA R27, R25, R27, R26 ;  /* 0x0000001b191b7223 */ /* 0x001fca000000001a */
[----:B------:R1:W-:Y:S05]  /*107f0*/  STG.E desc[UR12][R2.64], R27 ;  /* 0x0000001b02007986 */ /* 0x0003ea000c10190c */
[----:B------:R-:W-:Y:S05]  /*10800*/  @!P0 BRA `(.L_x_440) ;  /* 0x0000000000408947 */ /* 0x000fea0003800000 */
[----:B-1----:R-:W-:-:S05]  /*10810*/  MOV R27, UR15 ;  /* 0x0000000f001b7c02 */ /* 0x002fca0008000f00 */
[----:B------:R-:W-:Y:S02]  /*10820*/  IMAD.WIDE.U32 R2, R27, 0x4, R2 ;  /* 0x000000041b027825 */ /* 0x000fe400078e0002 */
[----:B------:R-:W0:Y:S04]  /*10830*/  LDS R27, [R14+0x4] ;  /* 0x000004000e1b7984 */ /* 0x000e280000000800 */
[----:B------:R-:W0:Y:S01]  /*10840*/  LDG.E R26, desc[UR12][R2.64] ;  /* 0x0000000c021a7981 */ /* 0x000e22000c1e1900 */
[----:B------:R-:W-:Y:S02]  /*10850*/  ISETP.NE.AND P0, PT, R23, 0x2, PT ;  /* 0x000000021700780c */ /* 0x000fe40003f05270 */
[----:B------:R-:W-:Y:S01]  /*10860*/  MOV R34, R11 ;  /* 0x0000000b00227202 */ /* 0x000fe20000000f00 */
[----:B0-----:R-:W-:-:S05]  /*10870*/  FFMA R27, R25, R27, R26 ;  /* 0x0000001b191b7223 */ /* 0x001fca000000001a */
[----:B------:R2:W-:Y:S05]  /*10880*/  STG.E desc[UR12][R2.64], R27 ;  /* 0x0000001b02007986 */ /* 0x0005ea000c10190c */
[----:B------:R-:W-:Y:S05]  /*10890*/  @!P0 BRA `(.L_x_440) ;  /* 0x00000000001c8947 */ /* 0x000fea0003800000 */
[----:B--2---:R-:W-:-:S04]  /*108a0*/  IMAD.U32 R27, RZ, RZ, UR15 ;  /* 0x0000000fff1b7e24 */ /* 0x004fc8000f8e00ff */
[----:B------:R-:W-:Y:S02]  /*108b0*/  IMAD.WIDE.U32 R2, R27, 0x4, R2 ;  /* 0x000000041b027825 */ /* 0x000fe400078e0002 */
[----:B------:R-:W0:Y:S04]  /*108c0*/  LDS R27, [R14+0x8] ;  /* 0x000008000e1b7984 */ /* 0x000e280000000800 */
[----:B------:R-:W0:Y:S01]  /*108d0*/  LDG.E R26, desc[UR12][R2.64] ;  /* 0x0000000c021a7981 */ /* 0x000e22000c1e1900 */
[----:B------:R-:W-:Y:S01]  /*108e0*/  MOV R34, R18 ;  /* 0x0000001200227202 */ /* 0x000fe20000000f00 */
[----:B0-----:R-:W-:-:S05]  /*108f0*/  FFMA R27, R25, R27, R26 ;  /* 0x0000001b191b7223 */ /* 0x001fca000000001a */
[----:B------:R3:W-:Y:S02]  /*10900*/  STG.E desc[UR12][R2.64], R27 ;  /* 0x0000001b02007986 */ /* 0x0007e4000c10190c */
.L_x_440:
[----:B------:R-:W-:Y:S05]  /*10910*/  BSYNC.RECONVERGENT B2 ;  /* 0x0000000000027941 */ /* 0x000fea0003800200 */
.L_x_439:
[----:B------:R-:W-:Y:S05]  /*10920*/  @P1 BRA `(.L_x_438) ;  /* 0x0000000c00381947 */ /* 0x000fea0003800000 */
[----:B------:R-:W-:Y:S01]  /*10930*/  ISETP.GE.AND P0, PT, R34, R9, PT ;  /* 0x000000092200720c */ /* 0x000fe20003f06270 */
[----:B------:R-:W-:-:S12]  /*10940*/  BSSY.RELIABLE B2, `(.L_x_441) ;  /* 0x00000ad000027945 */ /* 0x000fd80003800100 */
[----:B------:R-:W-:Y:S05]  /*10950*/  @P0 BRA `(.L_x_442) ;  /* 0x0000000800ac0947 */ /* 0x000fea0003800000 */
[----:B-123--:R-:W-:Y:S01]  /*10960*/  IADD3 R2, PT, PT, R9, -R34, RZ ;  /* 0x8000002209027210 */ /* 0x00efe20007ffe0ff */
[----:B------:R-:W-:Y:S01]  /*10970*/  BSSY.RECONVERGENT B3, `(.L_x_443) ;  /* 0x000006c000037945 */ /* 0x000fe20003800200 */
[----:B------:R-:W-:Y:S02]  /*10980*/  PLOP3.LUT P0, PT, PT, PT, PT, 0x80, 0x8 ;  /* 0x000000000008781c */ /* 0x000fe40003f0f070 */
[----:B------:R-:W-:-:S13]  /*10990*/  ISETP.GT.AND P2, PT, R2, 0xc, PT ;  /* 0x0000000c0200780c */ /* 0x000fda0003f44270 */
[----:B------:R-:W-:Y:S05]  /*109a0*/  @!P2 BRA `(.L_x_444) ;  /* 0x0000000400a0a947 */ /* 0x000fea0003800000 */
[----:B------:R-:W1:Y:S01]  /*109b0*/  S2R R3, SR_CgaCtaId ;  /* 0x0000000000037919 */ /* 0x000e620000008800 */
[----:B------:R-:W-:Y:S02]  /*109c0*/  MOV R32, 0x400 ;  /* 0x0000040000207802 */ /* 0x000fe40000000f00 */
[----:B------:R-:W-:Y:S02]  /*109d0*/  PLOP3.LUT P0, PT, PT, PT, PT, 0x8, 0x80 ;  /* 0x000000000080781c */ /* 0x000fe40003f0e170 */
[----:B------:R-:W-:Y:S02]  /*109e0*/  IADD3 R33, PT, PT, R9, -0xc, RZ ;  /* 0xfffffff409217810 */ /* 0x000fe40007ffe0ff */
[----:B-1----:R-:W-:-:S09]  /*109f0*/  LEA R32, R3, R32, 0x18 ;  /* 0x0000002003207211 */ /* 0x002fd200078ec0ff */
.L_x_445:
[----:B-1----:R-:W-:-:S04]  /*10a00*/  IMAD R3, R34, UR15, R19 ;  /* 0x0000000f22037c24 */ /* 0x002fc8000f8e0213 */
[----:B------:R-:W-:-:S05]  /*10a10*/  IMAD.WIDE R2, R3, 0x4, R42 ;  /* 0x0000000403027825 */ /* 0x000fca00078e022a */
[----:B------:R-:W0:Y:S01]  /*10a20*/  LDG.E R26, desc[UR12][R2.64] ;  /* 0x0000000c021a7981 */ /* 0x000e22000c1e1900 */
[----:B------:R-:W-:Y:S01]  /*10a30*/  LEA R35, R34, R32, 0x2 ;  /* 0x0000002022237211 */ /* 0x000fe200078e10ff */
[----:B------:R-:W-:-:S04]  /*10a40*/  IMAD.U32 R29, RZ, RZ, UR15 ;  /* 0x0000000fff1d7e24 */ /* 0x000fc8000f8e00ff */
[----:B------:R-:W0:Y:S01]  /*10a50*/  LDS R27, [R35] ;  /* 0x00000000231b7984 */ /* 0x000e220000000800 */
[----:B------:R-:W-:Y:S01]  /*10a60*/  IMAD.WIDE.U32 R28, R29, 0x4, R2 ;  /* 0x000000041d1c7825 */ /* 0x000fe200078e0002 */
[----:B------:R-:W-:Y:S02]  /*10a70*/  MOV R41, UR15 ;  /* 0x0000000f00297c02 */ /* 0x000fe40008000f00 */
[----:B------:R-:W-:Y:S01]  /*10a80*/  LDS R38, [R35+0x8] ;  /* 0x0000080023267984 */ /* 0x000fe20000000800 */
[----:B0-----:R-:W-:-:S03]  /*10a90*/  FFMA R37, R25, R27, R26 ;  /* 0x0000001b19257223 */ /* 0x001fc6000000001a */
[----:B------:R-:W0:Y:S04]  /*10aa0*/  LDS R27, [R35+0x4] ;  /* 0x00000400231b7984 */ /* 0x000e280000000800 */
[----:B------:R1:W-:Y:S04]  /*10ab0*/  STG.E desc[UR12][R2.64], R37 ;  /* 0x0000002502007986 */ /* 0x0003e8000c10190c */
[----:B------:R-:W0:Y:S01]  /*10ac0*/  LDG.E R26, desc[UR12][R28.64] ;  /* 0x0000000c1c1a7981 */ /* 0x000e22000c1e1900 */
[----:B------:R-:W-:-:S03]  /*10ad0*/  MOV R45, UR15 ;  /* 0x0000000f002d7c02 */ /* 0x000fc60008000f00 */
[----:B------:R-:W2:Y:S01]  /*10ae0*/  LDS R37, [R35+0xc] ;  /* 0x00000c0023257984 */ /* 0x000ea20000000800 */
[----:B0-----:R-:W-:Y:S01]  /*10af0*/  FFMA R39, R25, R27, R26 ;  /* 0x0000001b19277223 */ /* 0x001fe2000000001a */
[----:B------:R-:W-:-:S04]  /*10b00*/  IMAD.WIDE.U32 R26, R41, 0x4, R28 ;  /* 0x00000004291a7825 */ /* 0x000fc800078e001c */
[----:B------:R0:W-:Y:S04]  /*10b10*/  STG.E desc[UR12][R28.64], R39 ;  /* 0x000000271c007986 */ /* 0x0001e8000c10190c */
[----:B------:R-:W3:Y:S01]  /*10b20*/  LDG.E R36, desc[UR12][R26.64] ;  /* 0x0000000c1a247981 */ /* 0x000ee2000c1e1900 */
[----:B-1----:R-:W-:-:S04]  /*10b30*/  IMAD.WIDE.U32 R2, R45, 0x4, R26 ;  /* 0x000000042d027825 */ /* 0x002fc800078e001a */
[----:B---3--:R-:W-:-:S05]  /*10b40*/  FFMA R41, R25, R38, R36 ;  /* 0x0000002619297223 */ /* 0x008fca0000000024 */
[----:B------:R1:W-:Y:S04]  /*10b50*/  STG.E desc[UR12][R26.64], R41 ;  /* 0x000000291a007986 */ /* 0x0003e8000c10190c */
[----:B------:R-:W2:Y:S01]  /*10b60*/  LDG.E R36, desc[UR12][R2.64] ;  /* 0x0000000c02247981 */ /* 0x000ea2000c1e1900 */
[----:B------:R-:W-:-:S05]  /*10b70*/  IADD3 R38, PT, PT, R34, 0x4, RZ ;  /* 0x0000000422267810 */ /* 0x000fca0007ffe0ff */
[----:B------:R-:W-:Y:S02]  /*10b80*/  IMAD R45, R38, UR15, R19 ;  /* 0x0000000f262d7c24 */ /* 0x000fe4000f8e0213 */
[----:B------:R-:W3:Y:S02]  /*10b90*/  LDS R38, [R35+0x10] ;  /* 0x0000100023267984 */ /* 0x000ee40000000800 */
[----:B0-----:R-:W-:-:S04]  /*10ba0*/  IMAD.WIDE R28, R45, 0x4, R42 ;  /* 0x000000042d1c7825 */ /* 0x001fc800078e022a */
[----:B--2---:R-:W-:-:S05]  /*10bb0*/  FFMA R37, R25, R37, R36 ;  /* 0x0000002519257223 */ /* 0x004fca0000000024 */
[----:B------:R0:W-:Y:S04]  /*10bc0*/  STG.E desc[UR12][R2.64], R37 ;  /* 0x0000002502007986 */ /* 0x0001e8000c10190c */
[----:B------:R-:W3:Y:S01]  /*10bd0*/  LDG.E R36, desc[UR12][R28.64] ;  /* 0x0000000c1c247981 */ /* 0x000ee2000c1e1900 */
[----:B------:R-:W-:-:S03]  /*10be0*/  MOV R45, UR15 ;  /* 0x0000000f002d7c02 */ /* 0x000fc60008000f00 */
[----:B------:R-:W-:Y:S02]  /*10bf0*/  LDS R37, [R35+0x18] ;  /* 0x0000180023257984 */ /* 0x000fe40000000800 */
[----:B-1----:R-:W-:-:S04]  /*10c00*/  IMAD.WIDE.U32 R26, R45, 0x4, R28 ;  /* 0x000000042d1a7825 */ /* 0x002fc800078e001c */
[----:B---3--:R-:W-:Y:S02]  /*10c10*/  FFMA R39, R25, R38, R36 ;  /* 0x0000002619277223 */ /* 0x008fe40000000024 */
[----:B------:R-:W1:Y:S04]  /*10c20*/  LDS R38, [R35+0x14] ;  /* 0x0000140023267984 */ /* 0x000e680000000800 */
[----:B------:R2:W-:Y:S04]  /*10c30*/  STG.E desc[UR12][R28.64], R39 ;  /* 0x000000271c007986 */ /* 0x0005e8000c10190c */
[----:B------:R-:W1:Y:S01]  /*10c40*/  LDG.E R36, desc[UR12][R26.64] ;  /* 0x0000000c1a247981 */ /* 0x000e62000c1e1900 */
[----:B0-----:R-:W-:-:S04]  /*10c50*/  IMAD.WIDE.U32 R2, R45, 0x4, R26 ;  /* 0x000000042d027825 */ /* 0x001fc800078e001a */
[----:B-1----:R-:W-:Y:S01]  /*10c60*/  FFMA R41, R25, R38, R36 ;  /* 0x0000002619297223 */ /* 0x002fe20000000024 */
[----:B--2---:R-:W-:Y:S01]  /*10c70*/  IMAD.WIDE.U32 R28, R45, 0x4, R2 ;  /* 0x000000042d1c7825 */ /* 0x004fe200078e0002 */
[----:B------:R-:W0:Y:S04]  /*10c80*/  LDS R38, [R35+0x1c] ;  /* 0x00001c0023267984 */ /* 0x000e280000000800 */
[----:B------:R1:W-:Y:S04]  /*10c90*/  STG.E desc[UR12][R26.64], R41 ;  /* 0x000000291a007986 */ /* 0x0003e8000c10190c */
[----:B------:R-:W2:Y:S01]  /*10ca0*/  LDG.E R36, desc[UR12][R2.64] ;  /* 0x0000000c02247981 */ /* 0x000ea2000c1e1900 */
[----:B------:R-:W-:-:S02]  /*10cb0*/  VIADD R40, R34, 0x8 ;  /* 0x0000000822287836 */ /* 0x000fc40000000000 */
[----:B--2---:R-:W-:-:S05]  /*10cc0*/  FFMA R37, R25, R37, R36 ;  /* 0x0000002519257223 */ /* 0x004fca0000000024 */
[----:B------:R2:W-:Y:S04]  /*10cd0*/  STG.E desc[UR12][R2.64], R37 ;  /* 0x0000002502007986 */ /* 0x0005e8000c10190c */
[----:B------:R-:W0:Y:S01]  /*10ce0*/  LDG.E R36, desc[UR12][R28.64] ;  /* 0x0000000c1c247981 */ /* 0x000e22000c1e1900 */
[----:B------:R-:W-:-:S04]  /*10cf0*/  IMAD R45, R40, UR15, R19 ;  /* 0x0000000f282d7c24 */ /* 0x000fc8000f8e0213 */
[----:B-1----:R-:W-:-:S04]  /*10d00*/  IMAD.WIDE R26, R45, 0x4, R42 ;  /* 0x000000042d1a7825 */ /* 0x002fc800078e022a */
[----:B0-----:R-:W-:Y:S02]  /*10d10*/  FFMA R39, R25, R38, R36 ;  /* 0x0000002619277223 */ /* 0x001fe40000000024 */
[----:B------:R-:W0:Y:S04]  /*10d20*/  LDS R38, [R35+0x20] ;  /* 0x0000200023267984 */ /* 0x000e280000000800 */
[----:B------:R1:W-:Y:S04]  /*10d30*/  STG.E desc[UR12][R28.64], R39 ;  /* 0x000000271c007986 */ /* 0x0003e8000c10190c */
[----:B------:R-:W0:Y:S01]  /*10d40*/  LDG.E R36, desc[UR12][R26.64] ;  /* 0x0000000c1a247981 */ /* 0x000e22000c1e1900 */
[----:B------:R-:W-:-:S05]  /*10d50*/  MOV R41, UR15 ;  /* 0x0000000f00297c02 */ /* 0x000fca0008000f00 */
[----:B--2---:R-:W-:-:S04]  /*10d60*/  IMAD.WIDE.U32 R2, R41, 0x4, R26 ;  /* 0x0000000429027825 */ /* 0x004fc800078e001a */
[----:B0-----:R-:W-:Y:S02]  /*10d70*/  FFMA R37, R25, R38, R36 ;  /* 0x0000002619257223 */ /* 0x001fe40000000024 */
[----:B------:R-:W0:Y:S04]  /*10d80*/  LDS R38, [R35+0x24] ;  /* 0x0000240023267984 */ /* 0x000e280000000800 */
[----:B------:R2:W-:Y:S04]  /*10d90*/  STG.E desc[UR12][R26.64], R37 ;  /* 0x000000251a007986 */ /* 0x0005e8000c10190c */
[----:B------:R-:W0:Y:S01]  /*10da0*/  LDG.E R36, desc[UR12][R2.64] ;  /* 0x0000000c02247981 */ /* 0x000e22000c1e1900 */
[----:B------:R-:W-:-:S03]  /*10db0*/  MOV R45, UR15 ;  /* 0x0000000f002d7c02 */ /* 0x000fc60008000f00 */
[----:B------:R-:W-:Y:S02]  /*10dc0*/  LDS R37, [R35+0x2c] ;  /* 0x00002c0023257984 */ /* 0x000fe40000000800 */
[----:B-1----:R-:W-:-:S04]  /*10dd0*/  IMAD.WIDE.U32 R28, R45, 0x4, R2 ;  /* 0x000000042d1c7825 */ /* 0x002fc800078e0002 */
[----:B0-----:R-:W-:Y:S02]  /*10de0*/  FFMA R41, R25, R38, R36 ;  /* 0x0000002619297223 */ /* 0x001fe40000000024 */
[----:B------:R-:W0:Y:S04]  /*10df0*/  LDS R38, [R35+0x28] ;  /* 0x0000280023267984 */ /* 0x000e280000000800 */
[----:B------:R1:W-:Y:S04]  /*10e00*/  STG.E desc[UR12][R2.64], R41 ;  /* 0x0000002902007986 */ /* 0x0003e8000c10190c */
[----:B------:R-:W0:Y:S01]  /*10e10*/  LDG.E R36, desc[UR12][R28.64] ;  /* 0x0000000c1c247981 */ /* 0x000e22000c1e1900 */
[----:B--2---:R-:W-:-:S04]  /*10e20*/  IMAD.WIDE.U32 R26, R45, 0x4, R28 ;  /* 0x000000042d1a7825 */ /* 0x004fc800078e001c */
[----:B0-----:R-:W-:-:S05]  /*10e30*/  FFMA R39, R25, R38, R36 ;  /* 0x0000002619277223 */ /* 0x001fca0000000024 */
[----:B------:R0:W-:Y:S04]  /*10e40*/  STG.E desc[UR12][R28.64], R39 ;  /* 0x000000271c007986 */ /* 0x0001e8000c10190c */
[----:B------:R-:W2:Y:S01]  /*10e50*/  LDG.E R36, desc[UR12][R26.64] ;  /* 0x0000000c1a247981 */ /* 0x000ea2000c1e1900 */
[----:B------:R-:W-:-:S05]  /*10e60*/  IADD3 R38, PT, PT, R34, 0xc, RZ ;  /* 0x0000000c22267810 */ /* 0x000fca0007ffe0ff */
[----:B------:R-:W-:Y:S02]  /*10e70*/  IMAD R45, R38, UR15, R19 ;  /* 0x0000000f262d7c24 */ /* 0x000fe4000f8e0213 */
[----:B------:R-:W3:Y:S02]  /*10e80*/  LDS R38, [R35+0x30] ;  /* 0x0000300023267984 */ /* 0x000ee40000000800 */
[----:B-1----:R-:W-:-:S04]  /*10e90*/  IMAD.WIDE R2, R45, 0x4, R42 ;  /* 0x000000042d027825 */ /* 0x002fc800078e022a */
[----:B--2---:R-:W-:-:S05]  /*10ea0*/  FFMA R37, R25, R37, R36 ;  /* 0x0000002519257223 */ /* 0x004fca0000000024 */
[----:B------:R1:W-:Y:S04]  /*10eb0*/  STG.E desc[UR12][R26.64], R37 ;  /* 0x000000251a007986 */ /* 0x0003e8000c10190c */
[----:B------:R-:W3:Y:S01]  /*10ec0*/  LDG.E R36, desc[UR12][R2.64] ;  /* 0x0000000c02247981 */ /* 0x000ee2000c1e1900 */
[----:B------:R-:W-:Y:S01]  /*10ed0*/  MOV R41, UR15 ;  /* 0x0000000f00297c02 */ /* 0x000fe20008000f00 */
[----:B------:R-:W-:Y:S02]  /*10ee0*/  IMAD.U32 R45, RZ, RZ, UR15 ;  /* 0x0000000fff2d7e24 */ /* 0x000fe4000f8e00ff */
[----:B------:R-:W-:Y:S02]  /*10ef0*/  LDS R37, [R35+0x38] ;  /* 0x0000380023257984 */ /* 0x000fe40000000800 */
[----:B0-----:R-:W-:-:S04]  /*10f00*/  IMAD.WIDE.U32 R28, R41, 0x4, R2 ;  /* 0x00000004291c7825 */ /* 0x001fc800078e0002 */
[----:B---3--:R-:W-:Y:S02]  /*10f10*/  FFMA R39, R25, R38, R36 ;  /* 0x0000002619277223 */ /* 0x008fe40000000024 */
[----:B------:R-:W0:Y:S04]  /*10f20*/  LDS R38, [R35+0x34] ;  /* 0x0000340023267984 */ /* 0x000e280000000800 */
[----:B------:R2:W-:Y:S04]  /*10f30*/  STG.E desc[UR12][R2.64], R39 ;  /* 0x0000002702007986 */ /* 0x0005e8000c10190c */
[----:B------:R-:W0:Y:S01]  /*10f40*/  LDG.E R36, desc[UR12][R28.64] ;  /* 0x0000000c1c247981 */ /* 0x000e22000c1e1900 */
[----:B-1----:R-:W-:-:S04]  /*10f50*/  IMAD.WIDE.U32 R26, R45, 0x4, R28 ;  /* 0x000000042d1a7825 */ /* 0x002fc800078e001c */
[----:B0-----:R-:W-:Y:S01]  /*10f60*/  FFMA R41, R25, R38, R36 ;  /* 0x0000002619297223 */ /* 0x001fe20000000024 */
[----:B--2---:R-:W-:Y:S01]  /*10f70*/  IMAD.WIDE.U32 R2, R45, 0x4, R26 ;  /* 0x000000042d027825 */ /* 0x004fe200078e001a */
[----:B------:R-:W0:Y:S04]  /*10f80*/  LDS R38, [R35+0x3c] ;  /* 0x00003c0023267984 */ /* 0x000e280000000800 */
[----:B------:R1:W-:Y:S04]  /*10f90*/  STG.E desc[UR12][R28.64], R41 ;  /* 0x000000291c007986 */ /* 0x0003e8000c10190c */
[----:B------:R-:W2:Y:S02]  /*10fa0*/  LDG.E R36, desc[UR12][R26.64] ;  /* 0x0000000c1a247981 */ /* 0x000ea4000c1e1900 */
[----:B--2---:R-:W-:-:S05]  /*10fb0*/  FFMA R37, R25, R37, R36 ;  /* 0x0000002519257223 */ /* 0x004fca0000000024 */
[----:B------:R1:W-:Y:S04]  /*10fc0*/  STG.E desc[UR12][R26.64], R37 ;  /* 0x000000251a007986 */ /* 0x0003e8000c10190c */
[----:B------:R-:W0:Y:S01]  /*10fd0*/  LDG.E R36, desc[UR12][R2.64] ;  /* 0x0000000c02247981 */ /* 0x000e22000c1e1900 */
[----:B------:R-:W-:-:S04]  /*10fe0*/  IADD3 R34, PT, PT, R34, 0x10, RZ ;  /* 0x0000001022227810 */ /* 0x000fc80007ffe0ff */
[----:B------:R-:W-:Y:S01]  /*10ff0*/  ISETP.GE.AND P2, PT, R34, R33, PT ;  /* 0x000000212200720c */ /* 0x000fe20003f46270 */
[----:B0-----:R-:W-:-:S05]  /*11000*/  FFMA R39, R25, R38, R36 ;  /* 0x0000002619277223 */ /* 0x001fca0000000024 */
[----:B------:R1:W-:Y:S07]  /*11010*/  STG.E desc[UR12][R2.64], R39 ;  /* 0x0000002702007986 */ /* 0x0003ee000c10190c */
[----:B------:R-:W-:Y:S05]  /*11020*/  @!P2 BRA `(.L_x_445) ;  /* 0xfffffff80074a947 */ /* 0x000fea000383ffff */
.L_x_444:
[----:B------:R-:W-:Y:S05]  /*11030*/  BSYNC.RECONVERGENT B3 ;  /* 0x0000000000037941 */ /* 0x000fea0003800200 */
.L_x_443:
[----:B-1----:R-:W-:Y:S01]  /*11040*/  IADD3 R2, PT, PT, R9, -R34, RZ ;  /* 0x8000002209027210 */ /* 0x002fe20007ffe0ff */
[----:B------:R-:W-:Y:S03]  /*11050*/  BSSY.RECONVERGENT B3, `(.L_x_446) ;  /* 0x0000038000037945 */ /* 0x000fe60003800200 */
[----:B------:R-:W-:-:S13]  /*11060*/  ISETP.GT.AND P2, PT, R2, 0x4, PT ;  /* 0x000000040200780c */ /* 0x000fda0003f44270 */
[----:B------:R-:W-:Y:S05]  /*11070*/  @!P2 BRA `(.L_x_447) ;  /* 0x0000000000d4a947 */ /* 0x000fea0003800000 */
[----:B------:R-:W-:-:S04]  /*11080*/  IMAD R27, R34, UR15, R19 ;  /* 0x0000000f221b7c24 */ /* 0x000fc8000f8e0213 */
[----:B------:R-:W-:-:S05]  /*11090*/  IMAD.WIDE R26, R27, 0x4, R42 ;  /* 0x000000041b1a7825 */ /* 0x000fca00078e022a */
[----:B------:R-:W0:Y:S01]  /*110a0*/  LDG.E R2, desc[UR12][R26.64] ;  /* 0x0000000c1a027981 */ /* 0x000e22000c1e1900 */
[----:B------:R-:W1:Y:S01]  /*110b0*/  S2UR UR6, SR_CgaCtaId ;  /* 0x00000000000679c3 */ /* 0x000e620000008800 */
[----:B------:R-:W-:Y:S01]  /*110c0*/  UMOV UR4, 0x400 ;  /* 0x0000040000047882 */ /* 0x000fe20000000000 */
[----:B------:R-:W-:Y:S01]  /*110d0*/  MOV R29, UR15 ;  /* 0x0000000f001d7c02 */ /* 0x000fe20008000f00 */
[----:B-1----:R-:W-:-:S06]  /*110e0*/  ULEA UR4, UR6, UR4, 0x18 ;  /* 0x0000000406047291 */ /* 0x002fcc000f8ec0ff */
[----:B------:R-:W-:-:S05]  /*110f0*/  LEA R32, R34, UR4, 0x2 ;  /* 0x0000000422207c11 */ /* 0x000fca000f8e10ff */
[----:B------:R-:W0:Y:S02]  /*11100*/  LDS R3, [R32] ;  /* 0x0000000020037984 */ /* 0x000e240000000800 */
[----:B0-----:R-:W-:Y:S01]  /*11110*/  FFMA R33, R25, R3, R2 ;  /* 0x0000000319217223 */ /* 0x001fe20000000002 */
[----:B------:R-:W-:Y:S02]  /*11120*/  IMAD.WIDE.U32 R2, R29, 0x4, R26 ;  /* 0x000000041d027825 */ /* 0x000fe400078e001a */
[----:B------:R-:W0:Y:S04]  /*11130*/  LDS R29, [R32+0x4] ;  /* 0x00000400201d7984 */ /* 0x000e280000000800 */
[----:B------:R1:W-:Y:S04]  /*11140*/  STG.E desc[UR12][R26.64], R33 ;  /* 0x000000211a007986 */ /* 0x0003e8000c10190c */
[----:B------:R-:W0:Y:S01]  /*11150*/  LDG.E R28, desc[UR12][R2.64] ;  /* 0x0000000c021c7981 */ /* 0x000e22000c1e1900 */
[----:B------:R-:W-:Y:S01]  /*11160*/  MOV R37, UR15 ;  /* 0x0000000f00257c02 */ /* 0x000fe20008000f00 */
[----:B------:R-:W-:-:S02]  /*11170*/  IMAD.U32 R39, RZ, RZ, UR15 ;  /* 0x0000000fff277e24 */ /* 0x000fc4000f8e00ff */
[----:B------:R-:W-:Y:S01]  /*11180*/  LDS R33, [R32+0xc] ;  /* 0x00000c0020217984 */ /* 0x000fe20000000800 */
[----:B0-----:R-:W-:Y:S01]  /*11190*/  FFMA R35, R25, R29, R28 ;  /* 0x0000001d19237223 */ /* 0x001fe2000000001c */
[----:B------:R-:W-:Y:S02]  /*111a0*/  IMAD.WIDE.U32 R28, R37, 0x4, R2 ;  /* 0x00000004251c7825 */ /* 0x000fe400078e0002 */
[----:B------:R-:W0:Y:S04]  /*111b0*/  LDS R37, [R32+0x8] ;  /* 0x0000080020257984 */ /* 0x000e280000000800 */
[----:B------:R2:W-:Y:S04]  /*111c0*/  STG.E desc[UR12][R2.64], R35 ;  /* 0x0000002302007986 */ /* 0x0005e8000c10190c */
[----:B------:R-:W0:Y:S01]  /*111d0*/  LDG.E R36, desc[UR12][R28.64] ;  /* 0x0000000c1c247981 */ /* 0x000e22000c1e1900 */
[----:B-1----:R-:W-:Y:S01]  /*111e0*/  IMAD.WIDE.U32 R26, R39, 0x4, R28 ;  /* 0x00000004271a7825 */ /* 0x002fe200078e001c */
[----:B------:R-:W-:-:S02]  /*111f0*/  IADD3 R38, PT, PT, R34, 0x4, RZ ;  /* 0x0000000422267810 */ /* 0x000fc40007ffe0ff */
[----:B------:R-:W1:Y:S01]  /*11200*/  LDS R35, [R32+0x10] ;  /* 0x0000100020237984 */ /* 0x000e620000000800 */
[----:B0-----:R-:W-:-:S05]  /*11210*/  FFMA R37, R25, R37, R36 ;  /* 0x0000002519257223 */ /* 0x001fca0000000024 */
[----:B------:R0:W-:Y:S04]  /*11220*/  STG.E desc[UR12][R28.64], R37 ;  /* 0x000000251c007986 */ /* 0x0001e8000c10190c */
[----:B------:R-:W3:Y:S01]  /*11230*/  LDG.E R36, desc[UR12][R26.64] ;  /* 0x0000000c1a247981 */ /* 0x000ee2000c1e1900 */
[----:B------:R-:W-:-:S03]  /*11240*/  IMAD R39, R38, UR15, R19 ;  /* 0x0000000f26277c24 */ /* 0x000fc6000f8e0213 */
[----:B------:R-:W4:Y:S01]  /*11250*/  LDS R37, [R32+0x14] ;  /* 0x0000140020257984 */ /* 0x000f220000000800 */
[----:B--2---:R-:W-:-:S04]  /*11260*/  IMAD.WIDE R2, R39, 0x4, R42 ;  /* 0x0000000427027825 */ /* 0x004fc800078e022a */
[----:B---3--:R-:W-:-:S05]  /*11270*/  FFMA R33, R25, R33, R36 ;  /* 0x0000002119217223 */ /* 0x008fca0000000024 */
[----:B------:R2:W-:Y:S04]  /*11280*/  STG.E desc[UR12][R26.64], R33 ;  /* 0x000000211a007986 */ /* 0x0005e8000c10190c */
[----:B------:R-:W1:Y:S01]  /*11290*/  LDG.E R36, desc[UR12][R2.64] ;  /* 0x0000000c02247981 */ /* 0x000e62000c1e1900 */
[----:B------:R-:W-:-:S03]  /*112a0*/  MOV R39, UR15 ;  /* 0x0000000f00277c02 */ /* 0x000fc60008000f00 */
[----:B------:R-:W3:Y:S02]  /*112b0*/  LDS R33, [R32+0x18] ;  /* 0x0000180020217984 */ /* 0x000ee40000000800 */
[----:B0-----:R-:W-:-:S04]  /*112c0*/  IMAD.WIDE.U32 R28, R39, 0x4, R2 ;  /* 0x00000004271c7825 */ /* 0x001fc800078e0002 */
[----:B-1----:R-:W-:-:S05]  /*112d0*/  FFMA R35, R25, R35, R36 ;  /* 0x0000002319237223 */ /* 0x002fca0000000024 */
[----:B------:R0:W-:Y:S04]  /*112e0*/  STG.E desc[UR12][R2.64], R35 ;  /* 0x0000002302007986 */ /* 0x0001e8000c10190c */
[----:B------:R-:W4:Y:S01]  /*112f0*/  LDG.E R36, desc[UR12][R28.64] ;  /* 0x0000000c1c247981 */ /* 0x000f22000c1e1900 */
[----:B--2---:R-:W-:-:S03]  /*11300*/  IMAD.WIDE.U32 R26, R39, 0x4, R28 ;  /* 0x00000004271a7825 */ /* 0x004fc600078e001c */
[----:B------:R-:W1:Y:S01]  /*11310*/  LDS R35, [R32+0x1c] ;  /* 0x00001c0020237984 */ /* 0x000e620000000800 */
[----:B----4-:R-:W-:-:S05]  /*11320*/  FFMA R37, R25, R37, R36 ;  /* 0x0000002519257223 */ /* 0x010fca0000000024 */
[----:B------:R2:W-:Y:S04]  /*11330*/  STG.E desc[UR12][R28.64], R37 ;  /* 0x000000251c007986 */ /* 0x0005e8000c10190c */
[----:B------:R-:W3:Y:S01]  /*11340*/  LDG.E R36, desc[UR12][R26.64] ;  /* 0x0000000c1a247981 */ /* 0x000ee2000c1e1900 */
[----:B0-----:R-:W-:-:S04]  /*11350*/  IMAD.WIDE.U32 R2, R39, 0x4, R26 ;  /* 0x0000000427027825 */ /* 0x001fc800078e001a */
[----:B---3--:R-:W-:-:S05]  /*11360*/  FFMA R33, R25, R33, R36 ;  /* 0x0000002119217223 */ /* 0x008fca0000000024 */
[----:B------:R2:W-:Y:S04]  /*11370*/  STG.E desc[UR12][R26.64], R33 ;  /* 0x000000211a007986 */ /* 0x0005e8000c10190c */
[----:B------:R-:W1:Y:S01]  /*11380*/  LDG.E R36, desc[UR12][R2.64] ;  /* 0x0000000c02247981 */ /* 0x000e62000c1e1900 */
[----:B------:R-:W-:Y:S02]  /*11390*/  PLOP3.LUT P0, PT, PT, PT, PT, 0x8, 0x80 ;  /* 0x000000000080781c */ /* 0x000fe40003f0e170 */
[----:B------:R-:W-:Y:S01]  /*113a0*/  IADD3 R34, PT, PT, R34, 0x8, RZ ;  /* 0x0000000822227810 */ /* 0x000fe20007ffe0ff */
[----:B-1----:R-:W-:-:S05]  /*113b0*/  FFMA R35, R25, R35, R36 ;  /* 0x0000002319237223 */ /* 0x002fca0000000024 */
[----:B------:R2:W-:Y:S05]  /*113c0*/  STG.E desc[UR12][R2.64], R35 ;  /* 0x0000002302007986 */ /* 0x0005ea000c10190c */
.L_x_447:
[----:B------:R-:W-:Y:S05]  /*113d0*/  BSYNC.RECONVERGENT B3 ;  /* 0x0000000000037941 */ /* 0x000fea0003800200 */
.L_x_446:
[----:B------:R-:W-:-:S13]  /*113e0*/  ISETP.NE.OR P0, PT, R34, R9, P0 ;  /* 0x000000092200720c */ /* 0x000fda0000705670 */
[----:B------:R-:W-:Y:S05]  /*113f0*/  @!P0 BREAK.RELIABLE B2 ;  /* 0x0000000000028942 */ /* 0x000fea0003800100 */
[----:B------:R-:W-:Y:S05]  /*11400*/  @!P0 BRA `(.L_x_438) ;  /* 0x0000000000808947 */ /* 0x000fea0003800000 */
.L_x_442:
[----:B------:R-:W-:Y:S05]  /*11410*/  BSYNC.RELIABLE B2 ;  /* 0x0000000000027941 */ /* 0x000fea0003800100 */
.L_x_441:
[----:B-123--:R-:W1:Y:S01]  /*11420*/  S2R R2, SR_CgaCtaId ;  /* 0x0000000000027919 */ /* 0x00ee620000008800 */
[----:B------:R-:W-:-:S04]  /*11430*/  MOV R33, 0x400 ;  /* 0x0000040000217802 */ /* 0x000fc80000000f00 */
[----:B-1----:R-:W-:-:S07]  /*11440*/  LEA R33, R2, R33, 0x18 ;  /* 0x0000002102217211 */ /* 0x002fce00078ec0ff */
.L_x_448:
[----:B----4-:R-:W-:-:S04]  /*11450*/  IMAD R3, R34, UR15, R19 ;  /* 0x0000000f22037c24 */ /* 0x010fc8000f8e0213 */
        /* <DEDUP_REMOVED lines=22> */
[----:B------:R-:W-:-:S04]  /*115c0*/  IADD3 R34, PT, PT, R34, 0x4, RZ ;  /* 0x0000000422227810 */ /* 0x000fc80007ffe0ff */
[----:B------:R-:W-:Y:S01]  /*115d0*/  ISETP.NE.AND P0, PT, R34, R9, PT ;  /* 0x000000092200720c */ /* 0x000fe20003f05270 */
[----:B--2---:R-:W-:-:S05]  /*115e0*/  FFMA R35, R25, R35, R36 ;  /* 0x0000002319237223 */ /* 0x004fca0000000024 */
[----:B------:R4:W-:Y:S07]  /*115f0*/  STG.E desc[UR12][R2.64], R35 ;  /* 0x0000002302007986 */ /* 0x0009ee000c10190c */
[----:B------:R-:W-:Y:S05]  /*11600*/  @P0 BRA `(.L_x_448) ;  /* 0xfffffffc00900947 */ /* 0x000fea000383ffff */
.L_x_438:
[----:B------:R-:W-:Y:S05]  /*11610*/  BSYNC.RECONVERGENT B1 ;  /* 0x0000000000017941 */ /* 0x000fea0003800200 */
.L_x_437:
[----:B------:R-:W-:-:S04]  /*11620*/  IADD3 R19, PT, PT, R19, 0x1, RZ ;  /* 0x0000000113137810 */ /* 0x000fc80007ffe0ff */
[----:B------:R-:W-:-:S13]  /*11630*/  ISETP.NE.AND P0, PT, R19, R10, PT ;  /* 0x0000000a1300720c */ /* 0x000fda0003f05270 */
[----:B------:R-:W-:Y:S05]  /*11640*/  @P0 BRA `(.L_x_449) ;  /* 0xfffffff000280947 */ /* 0x000fea000383ffff */
.L_x_436:
[----:B------:R-:W-:Y:S05]  /*11650*/  BSYNC.RECONVERGENT B0 ;  /* 0x0000000000007941 */ /* 0x000fea0003800200 */
.L_x_435:
[----:B------:R-:W-:Y:S05]  /*11660*/  WARPSYNC.ALL ;  /* 0x0000000000007948 */ /* 0x000fea0003800000 */
[----:B------:R-:W-:Y:S06]  /*11670*/  BAR.SYNC.DEFER_BLOCKING 0x0 ;  /* 0x0000000000007b1d */ /* 0x000fec0000010000 */
.L_x_416:
[----:B------:R-:W-:Y:S01]  /*11680*/  ISETP.GT.AND P0, PT, R21, 0x2, PT ;  /* 0x000000021500780c */ /* 0x000fe20003f04270 */
[----:B0-----:R-:W-:Y:S01]  /*11690*/  IMAD.MOV.U32 R0, RZ, RZ, R17 ;  /* 0x000000ffff007224 */ /* 0x001fe200078e0011 */
[----:B------:R-:W-:-:S11]  /*116a0*/  MOV R21, R15 ;  /* 0x0000000f00157202 */ /* 0x000fd60000000f00 */
[----:B------:R-:W-:Y:S05]  /*116b0*/  @P0 BRA `(.L_x_450) ;  /* 0xffffffc400a00947 */ /* 0x000fea000383ffff */
.L_x_400:
[----:B------:R-:W-:-:S04]  /*116c0*/  MOV R0, UR15 ;  /* 0x0000000f00007c02 */ /* 0x000fc80008000f00 */
[----:B------:R-:W-:-:S13]  /*116d0*/  ISETP.GE.AND P0, PT, R0, 0x1, PT ;  /* 0x000000010000780c */ /* 0x000fda0003f06270 */
[----:B0--3--:R-:W-:Y:S05]  /*116e0*/  @!P0 EXIT ;  /* 0x000000000000894d */ /* 0x009fea0003800000 */
[C---:B------:R-:W-:Y:S02]  /*116f0*/  IADD3 R8, PT, PT, R5.reuse, R8, RZ ;  /* 0x0000000805087210 */ /* 0x040fe40007ffe0ff */
[----:B------:R-:W-:Y:S02]  /*11700*/  IADD3 R6, PT, PT, R5, R6, RZ ;  /* 0x0000000605067210 */ /* 0x000fe40007ffe0ff */
[----:B------:R-:W-:Y:S02]  /*11710*/  VIMNMX R7, PT, PT, R8, UR15, PT ;  /* 0x0000000f08077c48 */ /* 0x000fe4000bfe0100 */
[----:B------:R-:W-:Y:S02]  /*11720*/  VIMNMX R4, PT, PT, R6, UR15, PT ;  /* 0x0000000f06047c48 */ /* 0x000fe4000bfe0100 */
[----:B----4-:R-:W-:Y:S02]  /*11730*/  VIMNMX R19, PT, PT, R7, 0x1, !PT ;  /* 0x0000000107137848 */ /* 0x010fe40007fe0100 */
[----:B------:R-:W-:-:S02]  /*11740*/  VIMNMX R16, PT, PT, R4, 0x1, !PT ;  /* 0x0000000104107848 */ /* 0x000fc40007fe0100 */
[----:B------:R-:W-:Y:S02]  /*11750*/  ISETP.GE.AND P4, PT, R8, 0x1, PT ;  /* 0x000000010800780c */ /* 0x000fe40003f86270 */
[----:B------:R-:W-:Y:S02]  /*11760*/  ISETP.NE.AND P5, PT, R12, 0x1, PT ;  /* 0x000000010c00780c */ /* 0x000fe40003fa5270 */
[----:B------:R-:W-:Y:S02]  /*11770*/  LOP3.LUT R20, R19, 0x3, RZ, 0xc0, !PT ;  /* 0x0000000313147812 */ /* 0x000fe400078ec0ff */
[----:B------:R-:W-:Y:S02]  /*11780*/  LOP3.LUT R18, R16, 0x3, RZ, 0xc0, !PT ;  /* 0x0000000310127812 */ /* 0x000fe400078ec0ff */
[----:B------:R-:W-:Y:S02]  /*11790*/  ISETP.NE.OR P4, PT, R12, RZ, !P4 ;  /* 0x000000ff0c00720c */ /* 0x000fe40006785670 */
[----:B------:R-:W-:-:S02]  /*117a0*/  ISETP.EQ.AND P5, PT, R13, 0x1, !P5 ;  /* 0x000000010d00780c */ /* 0x000fc40006fa2270 */
[----:B------:R-:W-:Y:S02]  /*117b0*/  LOP3.LUT R19, R19, 0x7ffffffc, RZ, 0xc0, !PT ;  /* 0x7ffffffc13137812 */ /* 0x000fe400078ec0ff */
[----:B------:R-:W-:-:S09]  /*117c0*/  LOP3.LUT R16, R16, 0x7ffffffc, RZ, 0xc0, !PT ;  /* 0x7ffffffc10107812 */ /* 0x000fd200078ec0ff */
.L_x_500:
[----:B------:R-:W-:Y:S02]  /*117d0*/  IMAD.U32 R0, RZ, RZ, UR15 ;  /* 0x0000000fff007e24 */ /* 0x000fe4000f8e00ff */
[----:B------:R-:W-:Y:S01]  /*117e0*/  HFMA2 R17, -RZ, RZ, 0, 0 ;  /* 0x00000000ff117431 */ /* 0x000fe200000001ff */
[----:B------:R-:W-:Y:S02]  /*117f0*/  PLOP3.LUT P0, PT, PT, PT, PT, 0x8, 0x80 ;  /* 0x000000000080781c */ /* 0x000fe40003f0e170 */
[----:B------:R-:W-:-:S13]  /*11800*/  ISETP.NE.AND P1, PT, R0, 0x1, PT ;  /* 0x000000010000780c */ /* 0x000fda0003f25270 */
[----:B01----:R-:W-:Y:S05]  /*11810*/  @!P1 BRA `(.L_x_451) ;  /* 0x0000000000609947 */ /* 0x003fea0003800000 */
[----:B------:R-:W-:Y:S01]  /*11820*/  BSSY.RECONVERGENT B0, `(.L_x_451) ;  /* 0x0000017000007945 */ /* 0x000fe20003800200 */
[----:B------:R-:W-:-:S07]  /*11830*/  MOV R0, UR15 ;  /* 0x0000000f00007c02 */ /* 0x000fce0008000f00 */
.L_x_453:
[C---:B-12---:R-:W-:Y:S02]  /*11840*/  IADD3 R3, PT, PT, R0.reuse, -0x2, RZ ;  /* 0xfffffffe00037810 */ /* 0x046fe40007ffe0ff */
[----:B------:R-:W-:-:S03]  /*11850*/  IADD3 R17, PT, PT, R0, -0x1, RZ ;  /* 0xffffffff00117810 */ /* 0x000fc60007ffe0ff */
[----:B------:R-:W-:-:S04]  /*11860*/  IMAD.WIDE.U32 R2, R3, 0x4, R30 ;  /* 0x0000000403027825 */ /* 0x000fc800078e001e */
[----:B------:R-:W-:Y:S02]  /*11870*/  IMAD.WIDE.U32 R10, R17, 0x4, R30 ;  /* 0x00000004110a7825 */ /* 0x000fe400078e001e */
[----:B------:R-:W2:Y:S04]  /*11880*/  LDG.E R2, desc[UR12][R2.64] ;  /* 0x0000000c02027981 */ /* 0x000ea8000c1e1900 */
[----:B------:R-:W2:Y:S01]  /*11890*/  LDG.E R11, desc[UR12][R10.64] ;  /* 0x0000000c0a0b7981 */ /* 0x000ea2000c1e1900 */
[----:B------:R-:W-:Y:S02]  /*118a0*/  LEA R14, R0, UR5, 0x2 ;  /* 0x00000005000e7c11 */ /* 0x000fe4000f8e10ff */
[----:B------:R-:W-:-:S03]  /*118b0*/  PLOP3.LUT P0, PT, PT, PT, PT, 0x80, 0x8 ;  /* 0x000000000008781c */ /* 0x000fc60003f0f070 */
[----:B------:R-:W0:Y:S01]  /*118c0*/  LDS R9, [R14+-0x8] ;  /* 0xfffff8000e097984 */ /* 0x000e220000000800 */
[----:B--2---:R-:W-:-:S04]  /*118d0*/  FADD R12, |R2|, |R11| ;  /* 0x4000000b020c7221 */ /* 0x004fc80000000200 */
[----:B------:R-:W-:-:S05]  /*118e0*/  FMUL R12, R12, UR7 ;  /* 0x000000070c0c7c20 */ /* 0x000fca0008400000 */
[----:B0-----:R-:W-:-:S13]  /*118f0*/  FSETP.GEU.AND P1, PT, |R9|, R12, PT ;  /* 0x0000000c0900720b */ /* 0x001fda0003f2e200 */
[----:B------:R-:W-:Y:S05]  /*11900*/  @P1 BRA `(.L_x_452) ;  /* 0x0000000000201947 */ /* 0x000fea0003800000 */
[----:B------:R-:W0:Y:S02]  /*11910*/  S2R R2, SR_TID.Y ;  /* 0x0000000000027919 */ /* 0x000e240000002200 */
[----:B0-----:R-:W-:-:S13]  /*11920*/  LOP3.LUT P0, RZ, R2, R13, RZ, 0xfc, !PT ;  /* 0x0000000d02ff7212 */ /* 0x001fda000780fcff */
[----:B------:R0:W-:Y:S01]  /*11930*/  @!P0 STS [R14+-0x8], RZ ;  /* 0xfffff8ff0e008388 */ /* 0x0001e20000000800 */
[----:B------:R-:W-:Y:S01]  /*11940*/  ISETP.GT.AND P0, PT, R0, 0x2, PT ;  /* 0x000000020000780c */ /* 0x000fe20003f04270 */
[----:B------:R-:W-:-:S12]  /*11950*/  IMAD.MOV.U32 R0, RZ, RZ, R17 ;  /* 0x000000ffff007224 */ /* 0x000fd800078e0011 */
[----:B0-----:R-:W-:Y:S05]  /*11960*/  @P0 BRA `(.L_x_453) ;  /* 0xfffffffc00b40947 */ /* 0x001fea000383ffff */
[----:B------:R-:W-:Y:S01]  /*11970*/  HFMA2 R17, -RZ, RZ, 0, 0 ;  /* 0x00000000ff117431 */ /* 0x000fe200000001ff */
[----:B------:R-:W-:-:S13]  /*11980*/  PLOP3.LUT P0, PT, PT, PT, PT, 0x8, 0x80 ;  /* 0x000000000080781c */ /* 0x000fda0003f0e170 */
.L_x_452:
[----:B------:R-:W-:Y:S05]  /*11990*/  BSYNC.RECONVERGENT B0 ;  /* 0x0000000000007941 */ /* 0x000fea0003800200 */
.L_x_451:
[----:B------:R-:W-:Y:S01]  /*119a0*/  BSSY.RECONVERGENT B0, `(.L_x_454) ;  /* 0x0000014000007945 */ /* 0x000fe20003800200 */
[-C--:B------:R-:W-:Y:S02]  /*119b0*/  VIMNMX R12, PT, PT, RZ, R17.reuse, PT ;  /* 0x00000011ff0c7248 */ /* 0x080fe40003fe0100 */
[----:B------:R-:W-:-:S07]  /*119c0*/  MOV R9, R17 ;  /* 0x0000001100097202 */ /* 0x000fce0000000f00 */
.L_x_456:
[----:B------:R-:W-:Y:S02]  /*119d0*/  ISETP.GE.AND P1, PT, R9, 0x1, PT ;  /* 0x000000010900780c */ /* 0x000fe40003f26270 */
[----:B------:R-:W-:Y:S02]  /*119e0*/  MOV R14, R9 ;  /* 0x00000009000e7202 */ /* 0x000fe40000000f00 */
[----:B-12---:R-:W-:-:S09]  /*119f0*/  MOV R15, R12 ;  /* 0x0000000c000f7202 */ /* 0x006fd20000000f00 */
[----:B------:R-:W-:Y:S05]  /*11a00*/  @!P1 BRA `(.L_x_455) ;  /* 0x0000000000349947 */ /* 0x000fea0003800000 */
[C---:B------:R-:W-:Y:S02]  /*11a10*/  VIADD R15, R9.reuse, 0xffffffff ;  /* 0xffffffff090f7836 */ /* 0x040fe40000000000 */
[----:B------:R-:W-:-:S04]  /*11a20*/  IMAD.WIDE.U32 R10, R9, 0x4, R30 ;  /* 0x00000004090a7825 */ /* 0x000fc800078e001e */
[----:B------:R-:W-:Y:S02]  /*11a30*/  IMAD.WIDE.U32 R2, R15, 0x4, R30 ;  /* 0x000000040f027825 */ /* 0x000fe400078e001e */
[----:B------:R-:W2:Y:S04]  /*11a40*/  LDG.E R11, desc[UR12][R10.64] ;  /* 0x0000000c0a0b7981 */ /* 0x000ea8000c1e1900 */
[----:B------:R-:W2:Y:S01]  /*11a50*/  LDG.E R2, desc[UR12][R2.64] ;  /* 0x0000000c02027981 */ /* 0x000ea2000c1e1900 */
[----:B------:R-:W-:-:S06]  /*11a60*/  LEA R0, R9, UR5, 0x2 ;  /* 0x0000000509007c11 */ /* 0x000fcc000f8e10ff */
[----:B------:R-:W0:Y:S01]  /*11a70*/  LDS R0, [R0+-0x4] ;  /* 0xfffffc0000007984 */ /* 0x000e220000000800 */
[----:B--2---:R-:W-:-:S04]  /*11a80*/  FADD R9, |R2|, |R11| ;  /* 0x4000000b02097221 */ /* 0x004fc80000000200 */
[----:B------:R-:W-:-:S05]  /*11a90*/  FMUL R9, R9, UR8 ;  /* 0x0000000809097c20 */ /* 0x000fca0008400000 */
[----:B0-----:R-:W-:Y:S02]  /*11aa0*/  FSETP.GE.AND P1, PT, |R0|, R9, PT ;  /* 0x000000090000720b */ /* 0x001fe40003f26200 */
[----:B------:R-:W-:-:S11]  /*11ab0*/  MOV R9, R15 ;  /* 0x0000000f00097202 */ /* 0x000fd60000000f00 */
[----:B------:R-:W-:Y:S05]  /*11ac0*/  @P1 BRA `(.L_x_456) ;  /* 0xfffffffc00c01947 */ /* 0x000fea000383ffff */
[----:B------:R-:W-:-:S07]  /*11ad0*/  MOV R15, R14 ;  /* 0x0000000e000f7202 */ /* 0x000fce0000000f00 */
.L_x_455:
[----:B------:R-:W-:Y:S05]  /*11ae0*/  BSYNC.RECONVERGENT B0 ;  /* 0x0000000000007941 */ /* 0x000fea0003800200 */
.L_x_454:
[----:B------:R-:W-:Y:S05]  /*11af0*/  @!P0 BRA `(.L_x_457) ;  /* 0x0000002c00c08947 */ /* 0x000fea0003800000 */
[----:B------:R-:W-:Y:S02]  /*11b00*/  IADD3 R0, PT, PT, RZ, -R17, RZ ;  /* 0x80000011ff007210 */ /* 0x000fe40007ffe0ff */
[----:B------:R-:W-:-:S04]  /*11b10*/  MOV R3, UR15 ;  /* 0x0000000f00037c02 */ /* 0x000fc80008000f00 */
[----:B------:R-:W-:-:S04]  /*11b20*/  VIADDMNMX.U32 R0, R0, R3, 0x1, !PT ;  /* 0x0000000100007446 */ /* 0x000fc80007800003 */
[----:B------:R-:W-:-:S05]  /*11b30*/  IADD3 R0, PT, PT, -R0, UR15, -R15 ;  /* 0x0000000f00007c10 */ /* 0x000fca000fffe90f */
[----:B------:R-:W-:-:S05]  /*11b40*/  VIADD R10, R0, 0x1 ;  /* 0x00000001000a7836 */ /* 0x000fca0000000000 */
[----:B------:R-:W-:-:S05]  /*11b50*/  IADD3 R11, PT, PT, R10, R15, RZ ;  /* 0x0000000f0a0b7210 */ /* 0x000fca0007ffe0ff */
[----:B------:R-:W-:-:S05]  /*11b60*/  IMAD.WIDE R2, R11, 0x4, R30 ;  /* 0x000000040b027825 */ /* 0x000fca00078e021e */
[----:B------:R-:W2:Y:S04]  /*11b70*/  LDG.E R9, desc[UR12][R2.64+-0x4] ;  /* 0xfffffc0c02097981 */ /* 0x000ea8000c1e1900 */
[----:B------:R-:W2:Y:S01]  /*11b80*/  LDG.E R0, desc[UR12][R2.64+-0x8] ;  /* 0xfffff80c02007981 */ /* 0x000ea2000c1e1900 */
[----:B------:R-:W-:Y:S01]  /*11b90*/  LEA R14, R11, UR5, 0x2 ;  /* 0x000000050b0e7c11 */ /* 0x000fe2000f8e10ff */
[----:B------:R-:W-:Y:S05]  /*11ba0*/  BSSY.RECONVERGENT B0, `(.L_x_458) ;  /* 0x0000013000007945 */ /* 0x000fea0003800200 */
[----:B------:R-:W0:Y:S02]  /*11bb0*/  LDS R14, [R14+-0x4] ;  /* 0xfffffc000e0e7984 */ /* 0x000e240000000800 */
[----:B0-----:R-:W-:Y:S01]  /*11bc0*/  FMUL R11, R14, R14 ;  /* 0x0000000e0e0b7220 */ /* 0x001fe20000400000 */
[----:B--2---:R-:W-:-:S04]  /*11bd0*/  FADD R0, -R9, R0 ;  /* 0x0000000009007221 */ /* 0x004fc80000000100 */
[----:B------:R-:W-:-:S04]  /*11be0*/  FMUL R12, R0, 0.5 ;  /* 0x3f000000000c7820 */ /* 0x000fc80000400000 */
[C---:B------:R-:W-:Y:S01]  /*11bf0*/  FFMA R21, R12.reuse, R12, R11 ;  /* 0x0000000c0c157223 */ /* 0x040fe2000000000b */
[----:B------:R-:W-:-:S03]  /*11c00*/  FSETP.GT.AND P1, PT, R12, RZ, PT ;  /* 0x000000ff0c00720b */ /* 0x000fc60003f24000 */
[----:B------:R0:W1:Y:S01]  /*11c10*/  MUFU.RSQ R22, R21 ;  /* 0x0000001500167308 */ /* 0x0000620000001400 */
[----:B------:R-:W-:-:S04]  /*11c20*/  IADD3 R0, PT, PT, R21, -0xd000000, RZ ;  /* 0xf300000015007810 */ /* 0x000fc80007ffe0ff */
[----:B------:R-:W-:-:S13]  /*11c30*/  ISETP.GT.U32.AND P0, PT, R0, 0x727fffff, PT ;  /* 0x727fffff0000780c */ /* 0x000fda0003f04070 */
[----:B01----:R-:W-:Y:S05]  /*11c40*/  @!P0 BRA `(.L_x_459) ;  /* 0x0000000000108947 */ /* 0x003fea0003800000 */
[----:B------:R-:W-:Y:S02]  /*11c50*/  MOV R2, R21 ;  /* 0x0000001500027202 */ /* 0x000fe40000000f00 */
[----:B------:R-:W-:-:S07]  /*11c60*/  MOV R0, 0x11c80 ;  /* 0x00011c8000007802 */ /* 0x000fce0000000f00 */
[----:B------:R-:W-:Y:S05]  /*11c70*/  CALL.REL.NOINC `($__internal_4_$__cuda_sm20_sqrt_rn_f32_slowpath) ;  /* 0x0000003000447944 */ /* 0x000fea0003c00000 */
[----:B------:R-:W-:Y:S05]  /*11c80*/  BRA `(.L_x_460) ;  /* 0x0000000000107947 */ /* 0x000fea0003800000 */
.L_x_459:
[----:B------:R-:W-:Y:S01]  /*11c90*/  FMUL.FTZ R26, R21, R22 ;  /* 0x00000016151a7220 */ /* 0x000fe20000410000 */
[----:B------:R-:W-:-:S03]  /*11ca0*/  FMUL.FTZ R0, R22, 0.5 ;  /* 0x3f00000016007820 */ /* 0x000fc60000410000 */
[----:B------:R-:W-:-:S04]  /*11cb0*/  FFMA R3, -R26, R26, R21 ;  /* 0x0000001a1a037223 */ /* 0x000fc80000000115 */
[----:B------:R-:W-:-:S07]  /*11cc0*/  FFMA R26, R3, R0, R26 ;  /* 0x00000000031a7223 */ /* 0x000fce000000001a */
.L_x_460:
[----:B------:R-:W-:Y:S05]  /*11cd0*/  BSYNC.RECONVERGENT B0 ;  /* 0x0000000000007941 */ /* 0x000fea0003800200 */
.L_x_458:
        /* <DEDUP_REMOVED lines=14> */
[----:B------:R-:W-:Y:S05]  /*11dc0*/  CALL.REL.NOINC `($__internal_5_$__cuda_sm3x_div_rn_noftz_f32_slowpath) ;  /* 0x0000003000487944 */ /* 0x000fea0003c00000 */
.L_x_462:
[----:B------:R-:W-:Y:S05]  /*11dd0*/  BSYNC.RECONVERGENT B2 ;  /* 0x0000000000027941 */ /* 0x000fea0003800200 */
.L_x_461:
[----:B------:R-:W-:Y:S01]  /*11de0*/  ISETP.GE.AND P0, PT, R10, 0x2, PT ;  /* 0x000000020a00780c */ /* 0x000fe20003f06270 */
[----:B------:R-:W-:-:S12]  /*11df0*/  FADD R0, R9, -R0 ;  /* 0x8000000009007221 */ /* 0x000fd80000000000 */
[----:B------:R-:W-:Y:S05]  /*11e00*/  @!P0 BRA `(.L_x_457) ;  /* 0x0000002800fc8947 */ /* 0x000fea0003800000 */
[----:B------:R-:W-:-:S05]  /*11e10*/  IMAD.WIDE R22, R15, 0x4, R30 ;  /* 0x000000040f167825 */ /* 0x000fca00078e021e */
[----:B------:R-:W2:Y:S01]  /*11e20*/  LDG.E R11, desc[UR12][R22.64] ;  /* 0x0000000c160b7981 */ /* 0x000ea2000c1e1900 */
[----:B------:R-:W-:Y:S01]  /*11e30*/  LEA R12, R15, UR5, 0x2 ;  /* 0x000000050f0c7c11 */ /* 0x000fe2000f8e10ff */
[----:B------:R-:W-:Y:S01]  /*11e40*/  HFMA2 R10, -RZ, RZ, 0, 0 ;  /* 0x00000000ff0a7431 */ /* 0x000fe200000001ff */
[----:B------:R-:W-:-:S04]  /*11e50*/  MOV R9, RZ ;  /* 0x000000ff00097202 */ /* 0x000fc80000000f00 */
[----:B------:R-:W0:Y:S02]  /*11e60*/  LDS R12, [R12] ;  /* 0x000000000c0c7984 */ /* 0x000e240000000800 */
[----:B0-2---:R-:W-:-:S07]  /*11e70*/  FADD R11, -R0, R11 ;  /* 0x0000000b000b7221 */ /* 0x005fce0000000100 */
.L_x_499:
[----:B------:R-:W-:Y:S01]  /*11e80*/  FSETP.NEU.AND P0, PT, R12, RZ, PT ;  /* 0x000000ff0c00720b */ /* 0x000fe20003f0d000 */
[----:B------:R-:W-:Y:S01]  /*11e90*/  BSSY.RECONVERGENT B2, `(.L_x_463) ;  /* 0x0000062000027945 */ /* 0x000fe20003800200 */
[----:B------:R-:W-:Y:S02]  /*11ea0*/  MOV R0, RZ ;  /* 0x000000ff00007202 */ /* 0x000fe40000000f00 */
[----:B0-----:R-:W-:-:S09]  /*11eb0*/  MOV R21, 0x3f800000 ;  /* 0x3f80000000157802 */ /* 0x001fd20000000f00 */
[----:B-1----:R-:W-:Y:S05]  /*11ec0*/  @!P0 BRA `(.L_x_464) ;  /* 0x0000000400788947 */ /* 0x002fea0003800000 */
[----:B------:R-:W-:-:S13]  /*11ed0*/  FSETP.GT.AND P0, PT, |R12|, |R11|, PT ;  /* 0x4000000b0c00720b */ /* 0x000fda0003f04200 */
        /* <DEDUP_REMOVED lines=13> */
[----:B------:R-:W-:Y:S05]  /*11fb0*/  CALL.REL.NOINC `($__internal_5_$__cuda_sm3x_div_rn_noftz_f32_slowpath) ;  /* 0x0000002c00cc7944 */ /* 0x000fea0003c00000 */
[----:B------:R-:W-:-:S07]  /*11fc0*/  MOV R27, R0 ;  /* 0x00000000001b7202 */ /* 0x000fce0000000f00 */
.L_x_467:
[----:B------:R-:W-:Y:S05]  /*11fd0*/  BSYNC.RECONVERGENT B3 ;  /* 0x0000000000037941 */ /* 0x000fea0003800200 */
.L_x_466:
        /* <DEDUP_REMOVED lines=8> */
[----:B------:R-:W-:Y:S05]  /*12060*/  CALL.REL.NOINC `($__internal_4_$__cuda_sm20_sqrt_rn_f32_slowpath) ;  /* 0x0000002c00487944 */ /* 0x000fea0003c00000 */
[----:B------:R-:W-:Y:S01]  /*12070*/  MOV R0, R26 ;  /* 0x0000001a00007202 */ /* 0x000fe20000000f00 */
[----:B------:R-:W-:Y:S06]  /*12080*/  BRA `(.L_x_470) ;  /* 0x0000000000107947 */ /* 0x000fec0003800000 */
.L_x_469:
[----:B------:R-:W-:Y:S01]  /*12090*/  FMUL.FTZ R0, R3, R2 ;  /* 0x0000000203007220 */ /* 0x000fe20000410000 */
[----:B------:R-:W-:-:S03]  /*120a0*/  FMUL.FTZ R2, R2, 0.5 ;  /* 0x3f00000002027820 */ /* 0x000fc60000410000 */
[----:B------:R-:W-:-:S04]  /*120b0*/  FFMA R3, -R0, R0, R3 ;  /* 0x0000000000037223 */ /* 0x000fc80000000103 */
[----:B------:R-:W-:-:S07]  /*120c0*/  FFMA R0, R3, R2, R0 ;  /* 0x0000000203007223 */ /* 0x000fce0000000000 */
.L_x_470:
[----:B------:R-:W-:Y:S05]  /*120d0*/  BSYNC.RECONVERGENT B0 ;  /* 0x0000000000007941 */ /* 0x000fea0003800200 */
.L_x_468:
[----:B------:R-:W-:Y:S01]  /*120e0*/  VIADD R2, R0, 0x1800000 ;  /* 0x0180000000027836 */ /* 0x000fe20000000000 */
[----:B------:R-:W-:Y:S04]  /*120f0*/  BSSY.RECONVERGENT B0, `(.L_x_471) ;  /* 0x000000c000007945 */ /* 0x000fe80003800200 */
[----:B------:R-:W-:-:S04]  /*12100*/  LOP3.LUT R2, R2, 0x7f800000, RZ, 0xc0, !PT ;  /* 0x7f80000002027812 */ /* 0x000fc800078ec0ff */
[----:B------:R-:W-:-:S13]  /*12110*/  ISETP.GT.U32.AND P0, PT, R2, 0x1ffffff, PT ;  /* 0x01ffffff0200780c */ /* 0x000fda0003f04070 */
[----:B------:R-:W-:Y:S05]  /*12120*/  @P0 BRA `(.L_x_472) ;  /* 0x0000000000100947 */ /* 0x000fea0003800000 */
[----:B------:R-:W-:-:S07]  /*12130*/  MOV R2, 0x12150 ;  /* 0x0001215000027802 */ /* 0x000fce0000000f00 */
[----:B------:R-:W-:Y:S05]  /*12140*/  CALL.REL.NOINC `($__internal_3_$__cuda_sm20_rcp_rn_f32_slowpath) ;  /* 0x0000002800407944 */ /* 0x000fea0003c00000 */
[----:B------:R-:W-:Y:S01]  /*12150*/  MOV R0, R21 ;  /* 0x0000001500007202 */ /* 0x000fe20000000f00 */
[----:B------:R-:W-:Y:S06]  /*12160*/  BRA `(.L_x_473) ;  /* 0x0000000000107947 */ /* 0x000fec0003800000 */
.L_x_472:
[----:B------:R-:W0:Y:S02]  /*12170*/  MUFU.RCP R3, R0 ;  /* 0x0000000000037308 */ /* 0x000e240000001000 */
[----:B0-----:R-:W-:-:S04]  /*12180*/  FFMA R2, R3, R0, -1 ;  /* 0xbf80000003027423 */ /* 0x001fc80000000000 */
[----:B------:R-:W-:-:S04]  /*12190*/  FADD.FTZ R2, -R2, -RZ ;  /* 0x800000ff02027221 */ /* 0x000fc80000010100 */
[----:B------:R-:W-:-:S07]  /*121a0*/  FFMA R0, R3, R2, R3 ;  /* 0x0000000203007223 */ /* 0x000fce0000000003 */
.L_x_473:
[----:B------:R-:W-:Y:S05]  /*121b0*/  BSYNC.RECONVERGENT B0 ;  /* 0x0000000000007941 */ /* 0x000fea0003800200 */
.L_x_471:
[----:B------:R-:W-:Y:S01]  /*121c0*/  FMUL R21, R0, R27 ;  /* 0x0000001b00157220 */ /* 0x000fe20000400000 */
[----:B------:R-:W-:Y:S06]  /*121d0*/  BRA `(.L_x_464) ;  /* 0x0000000000b47947 */ /* 0x000fec0003800000 */
.L_x_465:
        /* <DEDUP_REMOVED lines=12> */
[----:B------:R-:W-:Y:S05]  /*122a0*/  CALL.REL.NOINC `($__internal_5_$__cuda_sm3x_div_rn_noftz_f32_slowpath) ;  /* 0x0000002c00107944 */ /* 0x000fea0003c00000 */
[----:B------:R-:W-:-:S07]  /*122b0*/  MOV R27, R0 ;  /* 0x00000000001b7202 */ /* 0x000fce0000000f00 */
.L_x_475:
[----:B------:R-:W-:Y:S05]  /*122c0*/  BSYNC.RECONVERGENT B3 ;  /* 0x0000000000037941 */ /* 0x000fea0003800200 */
.L_x_474:
        /* <DEDUP_REMOVED lines=8> */
[----:B------:R-:W-:Y:S05]  /*12350*/  CALL.REL.NOINC `($__internal_4_$__cuda_sm20_sqrt_rn_f32_slowpath) ;  /* 0x00000028008c7944 */ /* 0x000fea0003c00000 */
[----:B------:R-:W-:Y:S01]  /*12360*/  MOV R0, R26 ;  /* 0x0000001a00007202 */ /* 0x000fe20000000f00 */
[----:B------:R-:W-:Y:S06]  /*12370*/  BRA `(.L_x_478) ;  /* 0x0000000000107947 */ /* 0x000fec0003800000 */
.L_x_477:
[----:B------:R-:W-:Y:S01]  /*12380*/  FMUL.FTZ R0, R3, R2 ;  /* 0x0000000203007220 */ /* 0x000fe20000410000 */
[----:B------:R-:W-:-:S03]  /*12390*/  FMUL.FTZ R2, R2, 0.5 ;  /* 0x3f00000002027820 */ /* 0x000fc60000410000 */
[----:B------:R-:W-:-:S04]  /*123a0*/  FFMA R3, -R0, R0, R3 ;  /* 0x0000000000037223 */ /* 0x000fc80000000103 */
[----:B------:R-:W-:-:S07]  /*123b0*/  FFMA R0, R3, R2, R0 ;  /* 0x0000000203007223 */ /* 0x000fce0000000000 */
.L_x_478:
[----:B------:R-:W-:Y:S05]  /*123c0*/  BSYNC.RECONVERGENT B0 ;  /* 0x0000000000007941 */ /* 0x000fea0003800200 */
.L_x_476:
[----:B------:R-:W-:Y:S01]  /*123d0*/  IADD3 R2, PT, PT, R0, 0x1800000, RZ ;  /* 0x0180000000027810 */ /* 0x000fe20007ffe0ff */
[----:B------:R-:W-:Y:S03]  /*123e0*/  BSSY.RECONVERGENT B0, `(.L_x_479) ;  /* 0x000000b000007945 */ /* 0x000fe60003800200 */
[----:B------:R-:W-:-:S04]  /*123f0*/  LOP3.LUT R2, R2, 0x7f800000, RZ, 0xc0, !PT ;  /* 0x7f80000002027812 */ /* 0x000fc800078ec0ff */
[----:B------:R-:W-:-:S13]  /*12400*/  ISETP.GT.U32.AND P0, PT, R2, 0x1ffffff, PT ;  /* 0x01ffffff0200780c */ /* 0x000fda0003f04070 */
[----:B------:R-:W-:Y:S05]  /*12410*/  @P0 BRA `(.L_x_480) ;  /* 0x00000000000c0947 */ /* 0x000fea0003800000 */
[----:B------:R-:W-:-:S07]  /*12420*/  MOV R2, 0x12440 ;  /* 0x0001244000027802 */ /* 0x000fce0000000f00 */
[----:B------:R-:W-:Y:S05]  /*12430*/  CALL.REL.NOINC `($__internal_3_$__cuda_sm20_rcp_rn_f32_slowpath) ;  /* 0x0000002400847944 */ /* 0x000fea0003c00000 */
[----:B------:R-:W-:Y:S05]  /*12440*/  BRA `(.L_x_481) ;  /* 0x0000000000107947 */ /* 0x000fea0003800000 */
.L_x_480:
[----:B------:R-:W0:Y:S02]  /*12450*/  MUFU.RCP R21, R0 ;  /* 0x0000000000157308 */ /* 0x000e240000001000 */
[----:B0-----:R-:W-:-:S04]  /*12460*/  FFMA R2, R21, R0, -1 ;  /* 0xbf80000015027423 */ /* 0x001fc80000000000 */
[----:B------:R-:W-:-:S04]  /*12470*/  FADD.FTZ R2, -R2, -RZ ;  /* 0x800000ff02027221 */ /* 0x000fc80000010100 */
[----:B------:R-:W-:-:S07]  /*12480*/  FFMA R21, R21, R2, R21 ;  /* 0x0000000215157223 */ /* 0x000fce0000000015 */
.L_x_481:
[----:B------:R-:W-:Y:S05]  /*12490*/  BSYNC.RECONVERGENT B0 ;  /* 0x0000000000007941 */ /* 0x000fea0003800200 */
.L_x_479:
[----:B------:R-:W-:-:S07]  /*124a0*/  FMUL R0, R21, R27 ;  /* 0x0000001b15007220 */ /* 0x000fce0000400000 */
.L_x_464:
[----:B------:R-:W-:Y:S05]  /*124b0*/  BSYNC.RECONVERGENT B2 ;  /* 0x0000000000027941 */ /* 0x000fea0003800200 */
.L_x_463:
[----:B------:R-:W-:Y:S01]  /*124c0*/  IADD3 R2, PT, PT, RZ, -R17, RZ ;  /* 0x80000011ff027210 */ /* 0x000fe20007ffe0ff */
[----:B------:R-:W-:Y:S05]  /*124d0*/  WARPSYNC.ALL ;  /* 0x0000000000007948 */ /* 0x000fea0003800000 */
[----:B------:R-:W-:Y:S01]  /*124e0*/  MOV R3, UR15 ;  /* 0x0000000f00037c02 */ /* 0x000fe20008000f00 */
[----:B------:R-:W-:Y:S03]  /*124f0*/  BSSY.RECONVERGENT B0, `(.L_x_482) ;  /* 0x0000241000007945 */ /* 0x000fe60003800200 */
[----:B------:R-:W-:-:S05]  /*12500*/  VIADDMNMX.U32 R2, R2, R3, 0x1, !PT ;  /* 0x0000000102027446 */ /* 0x000fca0007800003 */
[----:B------:R-:W-:-:S05]  /*12510*/  IMAD.IADD R2, R2, 0x1, R15 ;  /* 0x0000000102027824 */ /* 0x000fca00078e020f */
[----:B------:R-:W-:-:S04]  /*12520*/  LOP3.LUT R2, RZ, R2, RZ, 0x33, !PT ;  /* 0x00000002ff027212 */ /* 0x000fc800078e33ff */
[----:B------:R-:W-:-:S04]  /*12530*/  IADD3 R3, PT, PT, R2, UR15, RZ ;  /* 0x0000000f02037c10 */ /* 0x000fc8000fffe0ff */
[----:B------:R-:W-:Y:S02]  /*12540*/  ISETP.GE.AND P0, PT, R10, R3, PT ;  /* 0x000000030a00720c */ /* 0x000fe40003f06270 */
[----:B------:R-:W-:-:S04]  /*12550*/  LEA R3, R15, UR5, 0x2 ;  /* 0x000000050f037c11 */ /* 0x000fc8000f8e10ff */
[----:B------:R-:W-:-:S07]  /*12560*/  LEA R24, R10, R3, 0x2 ;  /* 0x000000030a187211 */ /* 0x000fce00078e10ff */
[----:B------:R-:W0:Y:S02]  /*12570*/  @!P0 LDS R3, [R24+0x4] ;  /* 0x0000040018038984 */ /* 0x000e240000000800 */
[----:B0-----:R-:W-:Y:S01]  /*12580*/  @!P0 FMUL R12, R3, -R0 ;  /* 0x80000000030c8220 */ /* 0x001fe20000400000 */
[----:B------:R-:W-:Y:S06]  /*12590*/  BAR.SYNC.DEFER_BLOCKING 0x0 ;  /* 0x0000000000007b1d */ /* 0x000fec0000010000 */
[----:B------:R-:W-:Y:S05]  /*125a0*/  @!P5 BRA `(.L_x_483) ;  /* 0x000000000078d947 */ /* 0x000fea0003800000 */
[C---:B------:R-:W-:Y:S01]  /*125b0*/  IMAD.WIDE.U32 R2, R10.reuse, 0x4, R22 ;  /* 0x000000040a027825 */ /* 0x040fe200078e0016 */
[----:B------:R-:W-:Y:S01]  /*125c0*/  ISETP.NE.AND P1, PT, R10, RZ, PT ;  /* 0x000000ff0a00720c */ /* 0x000fe20003f25270 */
[----:B------:R-:W0:Y:S04]  /*125d0*/  LDS R14, [R24] ;  /* 0x00000000180e7984 */ /* 0x000e280000000800 */
[----:B------:R-:W2:Y:S04]  /*125e0*/  LDG.E R37, desc[UR12][R2.64] ;  /* 0x0000000c02257981 */ /* 0x000ea8000c1e1900 */
[----:B------:R-:W3:Y:S01]  /*125f0*/  LDG.E R25, desc[UR12][R2.64+0x4] ;  /* 0x0000040c02197981 */ /* 0x000ee2000c1e1900 */
[C---:B------:R-:W-:Y:S01]  /*12600*/  FADD R34, R0.reuse, R0 ;  /* 0x0000000000227221 */ /* 0x040fe20000000000 */
[CC--:B------:R-:W-:Y:S01]  /*12610*/  FMUL R26, R21.reuse, R21.reuse ;  /* 0x00000015151a7220 */ /* 0x0c0fe20000400000 */
[-C--:B------:R-:W-:Y:S01]  /*12620*/  FMUL R27, R0, R0.reuse ;  /* 0x00000000001b7220 */ /* 0x080fe20000400000 */
[----:B------:R-:W1:Y:S01]  /*12630*/  @P1 LDS R28, [R24+-0x4] ;  /* 0xfffffc00181c1984 */ /* 0x000e620000000800 */
[----:B------:R-:W-:Y:S01]  /*12640*/  FMUL R33, R34, R21 ;  /* 0x0000001522217220 */ /* 0x000fe20000400000 */
[-C--:B------:R-:W-:Y:S01]  /*12650*/  FMUL R36, R21, R0.reuse ;  /* 0x0000000015247220 */ /* 0x080fe20000400000 */
[----:B------:R-:W-:Y:S01]  /*12660*/  FADD R35, R26, -R27 ;  /* 0x8000001b1a237221 */ /* 0x000fe20000000000 */
[----:B------:R-:W4:Y:S01]  /*12670*/  @!P0 LDS R32, [R24+0x4] ;  /* 0x0000040018208984 */ /* 0x000f220000000800 */
[----:B------:R-:W-:Y:S01]  /*12680*/  @P1 FMUL R29, R9, R0 ;  /* 0x00000000091d1220 */ /* 0x000fe20000400000 */
[C---:B0-----:R-:W-:Y:S01]  /*12690*/  FMUL R34, R14.reuse, R33 ;  /* 0x000000210e227220 */ /* 0x041fe20000400000 */
[----:B------:R-:W-:-:S02]  /*126a0*/  FMUL R35, R14, R35 ;  /* 0x000000230e237220 */ /* 0x000fc40000400000 */
[-C--:B-1----:R-:W-:Y:S01]  /*126b0*/  @P1 FFMA R29, R28, R21.reuse, -R29 ;  /* 0x000000151c1d1223 */ /* 0x082fe2000000081d */
[----:B----4-:R-:W-:-:S04]  /*126c0*/  @!P0 FMUL R21, R32, R21 ;  /* 0x0000001520158220 */ /* 0x010fc80000400000 */
[----:B------:R0:W-:Y:S04]  /*126d0*/  @P1 STS [R24+-0x4], R29 ;  /* 0xfffffc1d18001388 */ /* 0x0001e80000000800 */
[----:B------:R0:W-:Y:S01]  /*126e0*/  @!P0 STS [R24+0x4], R21 ;  /* 0x0000041518008388 */ /* 0x0001e20000000800 */
[C-C-:B--2---:R-:W-:Y:S01]  /*126f0*/  FFMA R0, R37.reuse, R26, -R34.reuse ;  /* 0x0000001a25007223 */ /* 0x144fe20000000822 */
[CC--:B------:R-:W-:Y:S01]  /*12700*/  FFMA R33, R37.reuse, R27.reuse, R34 ;  /* 0x0000001b25217223 */ /* 0x0c0fe20000000022 */
[----:B------:R-:W-:Y:S02]  /*12710*/  FFMA R35, R37, R36, R35 ;  /* 0x0000002425237223 */ /* 0x000fe40000000023 */
[C---:B---3--:R-:W-:Y:S01]  /*12720*/  FFMA R27, R25.reuse, R27, R0 ;  /* 0x0000001b191b7223 */ /* 0x048fe20000000000 */
[C---:B------:R-:W-:Y:S01]  /*12730*/  FFMA R33, R25.reuse, R26, R33 ;  /* 0x0000001a19217223 */ /* 0x040fe20000000021 */
[----:B------:R-:W-:-:S03]  /*12740*/  FFMA R35, R25, -R36, R35 ;  /* 0x8000002419237223 */ /* 0x000fc60000000023 */
[----:B------:R0:W-:Y:S04]  /*12750*/  STG.E desc[UR12][R2.64], R27 ;  /* 0x0000001b02007986 */ /* 0x0001e8000c10190c */
[----:B------:R0:W-:Y:S04]  /*12760*/  STG.E desc[UR12][R2.64+0x4], R33 ;  /* 0x0000042102007986 */ /* 0x0001e8000c10190c */
[----:B------:R0:W-:Y:S01]  /*12770*/  STS [R24], R35 ;  /* 0x0000002318007388 */ /* 0x0001e20000000800 */
[----:B------:R-:W-:Y:S05]  /*12780*/  BRA `(.L_x_484) ;  /* 0x00000020005c7947 */ /* 0x000fea0003800000 */
.L_x_483:
[----:B------:R-:W0:Y:S02]  /*12790*/  S2R R2, SR_TID.Y ;  /* 0x0000000000027919 */ /* 0x000e240000002200 */
[----:B0-----:R-:W-:-:S13]  /*127a0*/  LOP3.LUT P0, RZ, R2, R13, RZ, 0xfc, !PT ;  /* 0x0000000d02ff7212 */ /* 0x001fda000780fcff */
[----:B------:R-:W-:Y:S05]  /*127b0*/  @P0 BRA `(.L_x_485) ;  /* 0x0000000400e00947 */ /* 0x000fea0003800000 */
[----:B------:R-:W-:Y:S01]  /*127c0*/  IADD3 R26, PT, PT, R10, R15, RZ ;  /* 0x0000000f0a1a7210 */ /* 0x000fe20007ffe0ff */
[----:B------:R-:W-:-:S04]  /*127d0*/  IMAD.U32 R3, RZ, RZ, UR15 ;  /* 0x0000000fff037e24 */ /* 0x000fc8000f8e00ff */
[----:B------:R-:W-:-:S05]  /*127e0*/  IMAD R27, R26, UR15, RZ ;  /* 0x0000000f1a1b7c24 */ /* 0x000fca000f8e02ff */
[----:B------:R-:W-:-:S05]  /*127f0*/  IADD3 R25, PT, PT, R26, R27, RZ ;  /* 0x0000001b1a197210 */ /* 0x000fca0007ffe0ff */
[----:B------:R-:W-:-:S05]  /*12800*/  IMAD.WIDE R24, R25, 0x4, R42 ;  /* 0x0000000419187825 */ /* 0x000fca00078e022a */
[----:B------:R-:W2:Y:S01]  /*12810*/  LDG.E R32, desc[UR12][R24.64] ;  /* 0x0000000c18207981 */ /* 0x000ea2000c1e1900 */
[----:B------:R-:W-:-:S03]  /*12820*/  IMAD.WIDE.U32 R2, R3, 0x4, R24 ;  /* 0x0000000403027825 */ /* 0x000fc600078e0018 */
[----:B------:R-:W3:Y:S04]  /*12830*/  LDG.E R14, desc[UR12][R24.64+0x4] ;  /* 0x0000040c180e7981 */ /* 0x000ee8000c1e1900 */
[----:B------:R-:W4:Y:S04]  /*12840*/  LDG.E R34, desc[UR12][R2.64] ;  /* 0x0000000c02227981 */ /* 0x000f28000c1e1900 */
[----:B------:R-:W5:Y:S01]  /*12850*/  LDG.E R28, desc[UR12][R2.64+0x4] ;  /* 0x0000040c021c7981 */ /* 0x000f62000c1e1900 */
[CC--:B------:R-:W-:Y:S01]  /*12860*/  FMUL R33, R21.reuse, R0.reuse ;  /* 0x0000000015217220 */ /* 0x0c0fe20000400000 */
[----:B------:R-:W-:Y:S01]  /*12870*/  FMUL R35, R0, R0 ;  /* 0x0000000000237220 */ /* 0x000fe20000400000 */
[----:B------:R-:W-:Y:S01]  /*12880*/  FMUL R29, R21, R21 ;  /* 0x00000015151d7220 */ /* 0x000fe20000400000 */
[----:B------:R-:W-:Y:S01]  /*12890*/  ISETP.GE.AND P0, PT, R5, 0x3, PT ;  /* 0x000000030500780c */ /* 0x000fe20003f06270 */
[C---:B--2---:R-:W-:Y:S01]  /*128a0*/  FMUL R38, R33.reuse, R32 ;  /* 0x0000002021267220 */ /* 0x044fe20000400000 */
[-C--:B----4-:R-:W-:Y:S01]  /*128b0*/  FMUL R36, R33, R34.reuse ;  /* 0x0000002221247220 */ /* 0x090fe20000400000 */
[----:B------:R-:W-:-:S02]  /*128c0*/  FMUL R40, R35, R34 ;  /* 0x0000002223287220 */ /* 0x000fc40000400000 */
[C---:B------:R-:W-:Y:S01]  /*128d0*/  FFMA R38, R29.reuse, R34, -R38 ;  /* 0x000000221d267223 */ /* 0x040fe20000000826 */
[-C--:B------:R-:W-:Y:S01]  /*128e0*/  FFMA R37, R29, R32.reuse, R36 ;  /* 0x000000201d257223 */ /* 0x080fe20000000024 */
[-C--:B------:R-:W-:Y:S01]  /*128f0*/  FFMA R40, R33, R32.reuse, R40 ;  /* 0x0000002021287223 */ /* 0x080fe20000000028 */
[C---:B------:R-:W-:Y:S01]  /*12900*/  FFMA R32, -R35.reuse, R32, R36 ;  /* 0x0000002023207223 */ /* 0x040fe20000000124 */
[-C--:B---3--:R-:W-:Y:S01]  /*12910*/  FFMA R38, R35, R14.reuse, R38 ;  /* 0x0000000e23267223 */ /* 0x088fe20000000026 */
[-C--:B------:R-:W-:Y:S01]  /*12920*/  FFMA R37, -R33, R14.reuse, R37 ;  /* 0x0000000e21257223 */ /* 0x080fe20000000125 */
[-C--:B------:R-:W-:Y:S01]  /*12930*/  FFMA R40, R29, R14.reuse, R40 ;  /* 0x0000000e1d287223 */ /* 0x080fe20000000028 */
[----:B------:R-:W-:Y:S02]  /*12940*/  FFMA R32, -R33, R14, R32 ;  /* 0x0000000e21207223 */ /* 0x000fe40000000120 */
[-C--:B-----5:R-:W-:Y:S01]  /*12950*/  FFMA R37, -R35, R28.reuse, R37 ;  /* 0x0000001c23257223 */ /* 0x0a0fe20000000125 */
[CC--:B------:R-:W-:Y:S01]  /*12960*/  FFMA R35, -R33.reuse, R28.reuse, R38 ;  /* 0x0000001c21237223 */ /* 0x0c0fe20000000126 */
[-C--:B------:R-:W-:Y:S01]  /*12970*/  FFMA R33, R33, R28.reuse, R40 ;  /* 0x0000001c21217223 */ /* 0x080fe20000000028 */
[----:B------:R-:W-:-:S02]  /*12980*/  FFMA R29, R29, R28, R32 ;  /* 0x0000001c1d1d7223 */ /* 0x000fc40000000020 */
[----:B------:R0:W-:Y:S04]  /*12990*/  STG.E desc[UR12][R24.64], R37 ;  /* 0x0000002518007986 */ /* 0x0001e8000c10190c */
[----:B------:R0:W-:Y:S04]  /*129a0*/  STG.E desc[UR12][R2.64], R35 ;  /* 0x0000002302007986 */ /* 0x0001e8000c10190c */
[----:B------:R0:W-:Y:S04]  /*129b0*/  STG.E desc[UR12][R24.64+0x4], R33 ;  /* 0x0000042118007986 */ /* 0x0001e8000c10190c */
[----:B------:R0:W-:Y:S01]  /*129c0*/  STG.E desc[UR12][R2.64+0x4], R29 ;  /* 0x0000041d02007986 */ /* 0x0001e2000c10190c */
[----:B------:R-:W-:Y:S05]  /*129d0*/  @!P0 BRA `(.L_x_484) ;  /* 0x0000001c00c88947 */ /* 0x000fea0003800000 */
[----:B------:R-:W-:Y:S01]  /*129e0*/  IABS R28, UR15 ;  /* 0x0000000f001c7c13 */ /* 0x000fe20008000000 */
[----:B------:R-:W-:Y:S01]  /*129f0*/  BSSY.RECONVERGENT B1, `(.L_x_486) ;  /* 0x0000029000017945 */ /* 0x000fe20003800200 */
[----:B------:R-:W-:Y:S01]  /*12a00*/  ISETP.NE.AND P0, PT, RZ, UR15, PT ;  /* 0x0000000fff007c0c */ /* 0x000fe2000bf05270 */
[----:B0-----:R-:W-:Y:S01]  /*12a10*/  IMAD R29, R5, R13, 0x2 ;  /* 0x00000002051d7424 */ /* 0x001fe200078e020d */
[----:B------:R-:W0:Y:S01]  /*12a20*/  I2F.RP R14, R28 ;  /* 0x0000001c000e7306 */ /* 0x000e220000209400 */
[----:B------:R-:W-:-:S07]  /*12a30*/  LOP3.LUT R33, RZ, UR15, RZ, 0x33, !PT ;  /* 0x0000000fff217c12 */ /* 0x000fce000f8e33ff */
[----:B0-----:R-:W0:Y:S02]  /*12a40*/  MUFU.RCP R14, R14 ;  /* 0x0000000e000e7308 */ /* 0x001e240000001000 */
[----:B0-----:R-:W-:-:S06]  /*12a50*/  IADD3 R2, PT, PT, R14, 0xffffffe, RZ ;  /* 0x0ffffffe0e027810 */ /* 0x001fcc0007ffe0ff */
[----:B------:R0:W1:Y:S02]  /*12a60*/  F2I.FTZ.U32.TRUNC.NTZ R3, R2 ;  /* 0x0000000200037305 */ /* 0x000064000021f000 */
[----:B0-----:R-:W-:Y:S01]  /*12a70*/  HFMA2 R2, -RZ, RZ, 0, 0 ;  /* 0x00000000ff027431 */ /* 0x001fe200000001ff */
[----:B-1----:R-:W-:-:S05]  /*12a80*/  IADD3 R25, PT, PT, RZ, -R3, RZ ;  /* 0x80000003ff197210 */ /* 0x002fca0007ffe0ff */
[----:B------:R-:W-:-:S04]  /*12a90*/  IMAD R25, R25, R28, RZ ;  /* 0x0000001c19197224 */ /* 0x000fc800078e02ff */
[----:B------:R-:W-:-:S07]  /*12aa0*/  IMAD.HI.U32 R32, R3, R25, R2 ;  /* 0x0000001903207227 */ /* 0x000fce00078e0002 */
.L_x_487:
[----:B0-----:R-:W-:Y:S02]  /*12ab0*/  IADD3 R24, PT, PT, R26, R29, RZ ;  /* 0x0000001d1a187210 */ /* 0x001fe40007ffe0ff */
[----:B------:R-:W-:Y:S02]  /*12ac0*/  IABS R2, UR15 ;  /* 0x0000000f00027c13 */ /* 0x000fe40008000000 */
[----:B------:R-:W-:Y:S02]  /*12ad0*/  IABS R3, R24 ;  /* 0x0000001800037213 */ /* 0x000fe40000000000 */
[----:B------:R-:W-:Y:S01]  /*12ae0*/  ISETP.GE.AND P2, PT, R24, RZ, PT ;  /* 0x000000ff1800720c */ /* 0x000fe20003f46270 */
[----:B------:R-:W-:Y:S02]  /*12af0*/  IMAD.MOV R14, RZ, RZ, -R2 ;  /* 0x000000ffff0e7224 */ /* 0x000fe400078e0a02 */
[----:B------:R-:W-:-:S04]  /*12b00*/  IMAD.HI.U32 R2, R32, R3, RZ ;  /* 0x0000000320027227 */ /* 0x000fc800078e00ff */
[----:B------:R-:W-:Y:S01]  /*12b10*/  IMAD R3, R2, R14, R3 ;  /* 0x0000000e02037224 */ /* 0x000fe200078e0203 */
[----:B------:R-:W-:-:S04]  /*12b20*/  IABS R14, UR15 ;  /* 0x0000000f000e7c13 */ /* 0x000fc80008000000 */
[----:B------:R-:W-:-:S13]  /*12b30*/  ISETP.GT.U32.AND P1, PT, R28, R3, PT ;  /* 0x000000031c00720c */ /* 0x000fda0003f24070 */
[----:B------:R-:W-:-:S04]  /*12b40*/  @!P1 IADD3 R3, PT, PT, R3, -R14, RZ ;  /* 0x8000000e03039210 */ /* 0x000fc80007ffe0ff */
[----:B------:R-:W-:-:S13]  /*12b50*/  ISETP.GT.U32.AND P1, PT, R28, R3, PT ;  /* 0x000000031c00720c */ /* 0x000fda0003f24070 */
[----:B------:R-:W-:-:S04]  /*12b60*/  @!P1 IADD3 R3, PT, PT, R3, -R14, RZ ;  /* 0x8000000e03039210 */ /* 0x000fc80007ffe0ff */
[----:B------:R-:W-:-:S04]  /*12b70*/  @!P2 IADD3 R3, PT, PT, -R3, RZ, RZ ;  /* 0x000000ff0303a210 */ /* 0x000fc80007ffe1ff */
[----:B------:R-:W-:Y:S01]  /*12b80*/  SEL R2, R33, R3, !P0 ;  /* 0x0000000321027207 */ /* 0x000fe20004000000 */
[----:B------:R-:W-:-:S03]  /*12b90*/  IMAD.U32 R3, RZ, RZ, UR15 ;  /* 0x0000000fff037e24 */ /* 0x000fc6000f8e00ff */
[----:B------:R-:W-:-:S05]  /*12ba0*/  IADD3 R25, PT, PT, R27, R2, RZ ;  /* 0x000000021b197210 */ /* 0x000fca0007ffe0ff */
[----:B------:R-:W-:-:S05]  /*12bb0*/  IMAD.WIDE R24, R25, 0x4, R42 ;  /* 0x0000000419187825 */ /* 0x000fca00078e022a */
[----:B------:R-:W2:Y:S01]  /*12bc0*/  LDG.E R34, desc[UR12][R24.64] ;  /* 0x0000000c18227981 */ /* 0x000ea2000c1e1900 */
[----:B------:R-:W-:-:S05]  /*12bd0*/  IMAD.WIDE.U32 R2, R3, 0x4, R24 ;  /* 0x0000000403027825 */ /* 0x000fca00078e0018 */
[----:B------:R-:W3:Y:S01]  /*12be0*/  LDG.E R35, desc[UR12][R2.64] ;  /* 0x0000000c02237981 */ /* 0x000ee2000c1e1900 */
[----:B------:R-:W-:-:S04]  /*12bf0*/  IADD3 R29, PT, PT, R29, 0x1, RZ ;  /* 0x000000011d1d7810 */ /* 0x000fc80007ffe0ff */
[----:B------:R-:W-:Y:S01]  /*12c00*/  ISETP.GE.AND P1, PT, R29, R6, PT ;  /* 0x000000061d00720c */ /* 0x000fe20003f26270 */
[-C--:B--2---:R-:W-:Y:S01]  /*12c10*/  FMUL R36, R34, R0.reuse ;  /* 0x0000000022247220 */ /* 0x084fe20000400000 */
[----:B---3--:R-:W-:-:S03]  /*12c20*/  FMUL R37, R35, R0 ;  /* 0x0000000023257220 */ /* 0x008fc60000400000 */
[-C--:B------:R-:W-:Y:S01]  /*12c30*/  FFMA R35, R35, R21.reuse, -R36 ;  /* 0x0000001523237223 */ /* 0x080fe20000000824 */
[----:B------:R-:W-:-:S05]  /*12c40*/  FFMA R37, R34, R21, R37 ;  /* 0x0000001522257223 */ /* 0x000fca0000000025 */
[----:B------:R0:W-:Y:S04]  /*12c50*/  STG.E desc[UR12][R24.64], R37 ;  /* 0x0000002518007986 */ /* 0x0001e8000c10190c */
[----:B------:R0:W-:Y:S01]  /*12c60*/  STG.E desc[UR12][R2.64], R35 ;  /* 0x0000002302007986 */ /* 0x0001e2000c10190c */
[----:B------:R-:W-:Y:S05]  /*12c70*/  @!P1 BRA `(.L_x_487) ;  /* 0xfffffffc008c9947 */ /* 0x000fea000383ffff */
[----:B------:R-:W-:Y:S05]  /*12c80*/  BSYNC.RECONVERGENT B1 ;  /* 0x0000000000017941 */ /* 0x000fea0003800200 */
.L_x_486:
[----:B------:R-:W1:Y:S01]  /*12c90*/  I2F.RP R27, R14 ;  /* 0x0000000e001b7306 */ /* 0x000e620000209400 */
[----:B------:R-:W2:Y:S01]  /*12ca0*/  S2R R28, SR_TID.Y ;  /* 0x00000000001c7919 */ /* 0x000ea20000002200 */
[----:B------:R-:W-:Y:S01]  /*12cb0*/  BSSY.RECONVERGENT B1, `(.L_x_488) ;  /* 0x0000026000017945 */ /* 0x000fe20003800200 */
[----:B------:R-:W-:-:S05]  /*12cc0*/  ISETP.NE.AND P2, PT, RZ, UR15, PT ;  /* 0x0000000fff007c0c */ /* 0x000fca000bf45270 */
[----:B-1----:R-:W0:Y:S02]  /*12cd0*/  MUFU.RCP R27, R27 ;  /* 0x0000001b001b7308 */ /* 0x002e240000001000 */
[----:B0-----:R-:W-:Y:S01]  /*12ce0*/  IADD3 R2, PT, PT, R27, 0xffffffe, RZ ;  /* 0x0ffffffe1b027810 */ /* 0x001fe20007ffe0ff */
[----:B--2---:R-:W-:-:S05]  /*12cf0*/  IMAD R27, R5, R28, 0x2 ;  /* 0x00000002051b7424 */ /* 0x004fca00078e021c */
[----:B------:R0:W1:Y:S02]  /*12d00*/  F2I.FTZ.U32.TRUNC.NTZ R3, R2 ;  /* 0x0000000200037305 */ /* 0x000064000021f000 */
[----:B0-----:R-:W-:Y:S02]  /*12d10*/  MOV R2, RZ ;  /* 0x000000ff00027202 */ /* 0x001fe40000000f00 */
[----:B-1----:R-:W-:-:S05]  /*12d20*/  IADD3 R25, PT, PT, RZ, -R3, RZ ;  /* 0x80000003ff197210 */ /* 0x002fca0007ffe0ff */
[----:B------:R-:W-:-:S04]  /*12d30*/  IMAD R25, R25, R14, RZ ;  /* 0x0000000e19197224 */ /* 0x000fc800078e02ff */
[----:B------:R-:W-:Y:S01]  /*12d40*/  IMAD.HI.U32 R24, R3, R25, R2 ;  /* 0x0000001903187227 */ /* 0x000fe200078e0002 */
[----:B------:R-:W-:-:S07]  /*12d50*/  LOP3.LUT R25, RZ, UR15, RZ, 0x33, !PT ;  /* 0x0000000fff197c12 */ /* 0x000fce000f8e33ff */
.L_x_489:
[----:B------:R-:W-:Y:S01]  /*12d60*/  IMAD.IADD R29, R26, 0x1, R27 ;  /* 0x000000011a1d7824 */ /* 0x000fe200078e021b */
[----:B0-----:R-:W-:-:S04]  /*12d70*/  IABS R2, UR15 ;  /* 0x0000000f00027c13 */ /* 0x001fc80008000000 */
[----:B------:R-:W-:Y:S02]  /*12d80*/  IABS R3, R29 ;  /* 0x0000001d00037213 */ /* 0x000fe40000000000 */
[----:B------:R-:W-:Y:S02]  /*12d90*/  IADD3 R28, PT, PT, RZ, -R2, RZ ;  /* 0x80000002ff1c7210 */ /* 0x000fe40007ffe0ff */
[----:B------:R-:W-:Y:S01]  /*12da0*/  ISETP.GE.AND P1, PT, R29, RZ, PT ;  /* 0x000000ff1d00720c */ /* 0x000fe20003f26270 */
        /* <DEDUP_REMOVED lines=8> */
[----:B------:R-:W-:-:S05]  /*12e30*/  SEL R3, R25, R3, !P2 ;  /* 0x0000000319037207 */ /* 0x000fca0005000000 */
[----:B------:R-:W-:-:S04]  /*12e40*/  IMAD R3, R3, UR15, R26 ;  /* 0x0000000f03037c24 */ /* 0x000fc8000f8e021a */
[----:B------:R-:W-:-:S05]  /*12e50*/  IMAD.WIDE R2, R3, 0x4, R42 ;  /* 0x0000000403027825 */ /* 0x000fca00078e022a */
[----:B------:R-:W2:Y:S04]  /*12e60*/  LDG.E R29, desc[UR12][R2.64+0x4] ;  /* 0x0000040c021d7981 */ /* 0x000ea8000c1e1900 */
[----:B------:R-:W3:Y:S01]  /*12e70*/  LDG.E R28, desc[UR12][R2.64] ;  /* 0x0000000c021c7981 */ /* 0x000ee2000c1e1900 */
[----:B------:R-:W-:-:S05]  /*12e80*/  VIADD R27, R27, 0x1 ;  /* 0x000000011b1b7836 */ /* 0x000fca0000000000 */
[----:B------:R-:W-:Y:S01]  /*12e90*/  ISETP.GE.AND P0, PT, R27, R8, PT ;  /* 0x000000081b00720c */ /* 0x000fe20003f06270 */
[C---:B--2---:R-:W-:Y:S01]  /*12ea0*/  FMUL R33, R29.reuse, R0 ;  /* 0x000000001d217220 */ /* 0x044fe20000400000 */
[----:B------:R-:W-:-:S03]  /*12eb0*/  FMUL R35, R29, R21 ;  /* 0x000000151d237220 */ /* 0x000fc60000400000 */
[C---:B---3--:R-:W-:Y:S01]  /*12ec0*/  FFMA R33, R28.reuse, R21, -R33 ;  /* 0x000000151c217223 */ /* 0x048fe20000000821 */
[----:B------:R-:W-:-:S04]  /*12ed0*/  FFMA R35, R28, R0, R35 ;  /* 0x000000001c237223 */ /* 0x000fc80000000023 */
[----:B------:R0:W-:Y:S04]  /*12ee0*/  STG.E desc[UR12][R2.64], R33 ;  /* 0x0000002102007986 */ /* 0x0001e8000c10190c */
[----:B------:R0:W-:Y:S01]  /*12ef0*/  STG.E desc[UR12][R2.64+0x4], R35 ;  /* 0x0000042302007986 */ /* 0x0001e2000c10190c */
[----:B------:R-:W-:Y:S05]  /*12f00*/  @!P0 BRA `(.L_x_489) ;  /* 0xfffffffc00948947 */ /* 0x000fea000383ffff */
[----:B------:R-:W-:Y:S05]  /*12f10*/  BSYNC.RECONVERGENT B1 ;  /* 0x0000000000017941 */ /* 0x000fea0003800200 */
.L_x_488:
[----:B------:R-:W-:Y:S01]  /*12f20*/  MOV R14, R29 ;  /* 0x0000001d000e7202 */ /* 0x000fe20000000f00 */
[----:B------:R-:W-:Y:S06]  /*12f30*/  BRA `(.L_x_484) ;  /* 0x0000001800707947 */ /* 0x000fec0003800000 */
.L_x_485:
[----:B------:R-:W-:-:S13]  /*12f40*/  ISETP.NE.AND P0, PT, R13, RZ, PT ;  /* 0x000000ff0d00720c */ /* 0x000fda0003f05270 */
[----:B------:R-:W-:Y:S05]  /*12f50*/  @P0 BRA `(.L_x_490) ;  /* 0x0000000c00800947 */ /* 0x000fea0003800000 */
[----:B------:R-:W-:-:S13]  /*12f60*/  ISETP.GE.AND P0, PT, R6, 0x1, PT ;  /* 0x000000010600780c */ /* 0x000fda0003f06270 */
[----:B------:R-:W-:Y:S05]  /*12f70*/  @!P0 BRA `(.L_x_484) ;  /* 0x0000001800608947 */ /* 0x000fea0003800000 */
[----:B------:R-:W-:Y:S01]  /*12f80*/  ISETP.GE.AND P0, PT, R4, 0x4, PT ;  /* 0x000000040400780c */ /* 0x000fe20003f06270 */
[----:B------:R-:W-:Y:S01]  /*12f90*/  BSSY.RECONVERGENT B1, `(.L_x_491) ;  /* 0x000007f000017945 */ /* 0x000fe20003800200 */
[----:B------:R-:W-:Y:S01]  /*12fa0*/  HFMA2 R25, -RZ, RZ, 0, 0 ;  /* 0x00000000ff197431 */ /* 0x000fe200000001ff */
[----:B------:R-:W-:-:S10]  /*12fb0*/  IADD3 R32, PT, PT, R10, R15, RZ ;  /* 0x0000000f0a207210 */ /* 0x000fd40007ffe0ff */
[----:B------:R-:W-:Y:S05]  /*12fc0*/  @!P0 BRA `(.L_x_492) ;  /* 0x0000000400ec8947 */ /* 0x000fea0003800000 */
[----:B------:R-:W-:Y:S01]  /*12fd0*/  IABS R34, UR15 ;  /* 0x0000000f00227c13 */ /* 0x000fe20008000000 */
[----:B------:R-:W-:Y:S01]  /*12fe0*/  BSSY.RECONVERGENT B2, `(.L_x_493) ;  /* 0x0000078000027945 */ /* 0x000fe20003800200 */
[----:B------:R-:W-:Y:S02]  /*12ff0*/  MOV R33, RZ ;  /* 0x000000ff00217202 */ /* 0x000fe40000000f00 */
[----:B------:R-:W0:Y:S08]  /*13000*/  I2F.RP R24, R34 ;  /* 0x0000002200187306 */ /* 0x000e300000209400 */
[----:B0-----:R-:W0:Y:S02]  /*13010*/  MUFU.RCP R24, R24 ;  /* 0x0000001800187308 */ /* 0x001e240000001000 */
[----:B0-----:R-:W-:-:S06]  /*13020*/  IADD3 R2, PT, PT, R24, 0xffffffe, RZ ;  /* 0x0ffffffe18027810 */ /* 0x001fcc0007ffe0ff */
[----:B------:R0:W1:Y:S02]  /*13030*/  F2I.FTZ.U32.TRUNC.NTZ R3, R2 ;  /* 0x0000000200037305 */ /* 0x000064000021f000 */
[----:B0-----:R-:W-:Y:S01]  /*13040*/  MOV R2, RZ ;  /* 0x000000ff00027202 */ /* 0x001fe20000000f00 */
[----:B-1----:R-:W-:-:S04]  /*13050*/  IMAD.MOV R35, RZ, RZ, -R3 ;  /* 0x000000ffff237224 */ /* 0x002fc800078e0a03 */
[----:B------:R-:W-:-:S04]  /*13060*/  IMAD R35, R35, R34, RZ ;  /* 0x0000002223237224 */ /* 0x000fc800078e02ff */
[----:B------:R-:W-:-:S07]  /*13070*/  IMAD.HI.U32 R35, R3, R35, R2 ;  /* 0x0000002303237227 */ /* 0x000fce00078e0002 */
.L_x_494:
[C---:B0-----:R-:W-:Y:S01]  /*13080*/  IADD3 R39, PT, PT, R32.reuse, R33, RZ ;  /* 0x0000002120277210 */ /* 0x041fe20007ffe0ff */
[----:B------:R-:W-:Y:S01]  /*13090*/  IMAD R38, R32, UR15, RZ ;  /* 0x0000000f20267c24 */ /* 0x000fe2000f8e02ff */
[----:B------:R-:W-:Y:S02]  /*130a0*/  IABS R3, UR15 ;  /* 0x0000000f00037c13 */ /* 0x000fe40008000000 */
[----:B------:R-:W-:Y:S02]  /*130b0*/  IABS R2, R39 ;  /* 0x0000002700027213 */ /* 0x000fe40000000000 */
[----:B------:R-:W-:Y:S02]  /*130c0*/  IADD3 R28, PT, PT, RZ, -R3, RZ ;  /* 0x80000003ff1c7210 */ /* 0x000fe40007ffe0ff */
[----:B------:R-:W-:Y:S01]  /*130d0*/  IABS R37, UR15 ;  /* 0x0000000f00257c13 */ /* 0x000fe20008000000 */
[----:B------:R-:W-:Y:S01]  /*130e0*/  IMAD.HI.U32 R35, R35, R2, RZ ;  /* 0x0000000223237227 */ /* 0x000fe200078e00ff */
[----:B------:R-:W-:-:S02]  /*130f0*/  ISETP.GE.AND P1, PT, R39, RZ, PT ;  /* 0x000000ff2700720c */ /* 0x000fc40003f26270 */
[----:B------:R-:W-:Y:S01]  /*13100*/  LOP3.LUT R36, RZ, UR15, RZ, 0x33, !PT ;  /* 0x0000000fff247c12 */ /* 0x000fe2000f8e33ff */
[----:B------:R-:W-:Y:S01]  /*13110*/  IMAD R35, R35, R28, R2 ;  /* 0x0000001c23237224 */ /* 0x000fe200078e0202 */
[----:B------:R-:W-:-:S04]  /*13120*/  MOV R3, UR15 ;  /* 0x0000000f00037c02 */ /* 0x000fc80008000f00 */
[----:B------:R-:W-:-:S13]  /*13130*/  ISETP.GT.U32.AND P0, PT, R34, R35, PT ;  /* 0x000000232200720c */ /* 0x000fda0003f04070 */
[----:B------:R-:W-:-:S05]  /*13140*/  @!P0 IMAD.IADD R35, R35, 0x1, -R37 ;  /* 0x0000000123238824 */ /* 0x000fca00078e0a25 */
[----:B------:R-:W-:-:S13]  /*13150*/  ISETP.GT.U32.AND P0, PT, R34, R35, PT ;  /* 0x000000232200720c */ /* 0x000fda0003f04070 */
[----:B------:R-:W-:Y:S02]  /*13160*/  @!P0 IADD3 R35, PT, PT, R35, -R37, RZ ;  /* 0x8000002523238210 */ /* 0x000fe40007ffe0ff */
[----:B------:R-:W-:Y:S02]  /*13170*/  ISETP.NE.AND P0, PT, RZ, UR15, PT ;  /* 0x0000000fff007c0c */ /* 0x000fe4000bf05270 */
[----:B------:R-:W-:-:S04]  /*13180*/  @!P1 IADD3 R35, PT, PT, -R35, RZ, RZ ;  /* 0x000000ff23239210 */ /* 0x000fc80007ffe1ff */
[----:B------:R-:W-:-:S04]  /*13190*/  SEL R35, R36, R35, !P0 ;  /* 0x0000002324237207 */ /* 0x000fc80004000000 */
[----:B------:R-:W-:-:S05]  /*131a0*/  IADD3 R27, PT, PT, R35, R38, RZ ;  /* 0x00000026231b7210 */ /* 0x000fca0007ffe0ff */
[----:B------:R-:W-:-:S05]  /*131b0*/  IMAD.WIDE R26, R27, 0x4, R42 ;  /* 0x000000041b1a7825 */ /* 0x000fca00078e022a */
[----:B------:R-:W2:Y:S01]  /*131c0*/  LDG.E R40, desc[UR12][R26.64] ;  /* 0x0000000c1a287981 */ /* 0x000ea2000c1e1900 */
[----:B------:R-:W-:-:S05]  /*131d0*/  IMAD.WIDE.U32 R2, R3, 0x4, R26 ;  /* 0x0000000403027825 */ /* 0x000fca00078e001a */
[----:B------:R-:W3:Y:S01]  /*131e0*/  LDG.E R29, desc[UR12][R2.64] ;  /* 0x0000000c021d7981 */ /* 0x000ee2000c1e1900 */
[----:B------:R-:W0:Y:S08]  /*131f0*/  I2F.RP R34, R37 ;  /* 0x0000002500227306 */ /* 0x000e300000209400 */
[----:B0-----:R-:W0:Y:S02]  /*13200*/  MUFU.RCP R34, R34 ;  /* 0x0000002200227308 */ /* 0x001e240000001000 */
[----:B0-----:R-:W-:-:S06]  /*13210*/  VIADD R25, R34, 0xffffffe ;  /* 0x0ffffffe22197836 */ /* 0x001fcc0000000000 */
[----:B------:R-:W0:Y:S02]  /*13220*/  F2I.FTZ.U32.TRUNC.NTZ R25, R25 ;  /* 0x0000001900197305 */ /* 0x000e24000021f000 */
[----:B0-----:R-:W-:Y:S02]  /*13230*/  IADD3 R24, PT, PT, RZ, -R25, RZ ;  /* 0x80000019ff187210 */ /* 0x001fe40007ffe0ff */
[----:B------:R-:W-:Y:S01]  /*13240*/  MOV R34, R37 ;  /* 0x0000002500227202 */ /* 0x000fe20000000f00 */
[----:B---3--:R-:W-:-:S04]  /*13250*/  FMUL R35, R29, R0 ;  /* 0x000000001d237220 */ /* 0x008fc80000400000 */
[----:B--2---:R-:W-:Y:S01]  /*13260*/  FFMA R41, R40, R21, R35 ;  /* 0x0000001528297223 */ /* 0x004fe20000000023 */
[----:B------:R-:W-:Y:S01]  /*13270*/  IMAD R35, R24, R37, RZ ;  /* 0x0000002518237224 */ /* 0x000fe200078e02ff */
[----:B------:R-:W-:-:S05]  /*13280*/  MOV R24, RZ ;  /* 0x000000ff00187202 */ /* 0x000fca0000000f00 */
[----:B------:R-:W-:Y:S01]  /*13290*/  IMAD.HI.U32 R35, R25, R35, R24 ;  /* 0x0000002319237227 */ /* 0x000fe200078e0018 */
[----:B------:R-:W-:-:S04]  /*132a0*/  IADD3 R24, PT, PT, R39, 0x1, RZ ;  /* 0x0000000127187810 */ /* 0x000fc80007ffe0ff */
[----:B------:R-:W-:-:S05]  /*132b0*/  IABS R44, R24 ;  /* 0x00000018002c7213 */ /* 0x000fca0000000000 */
[----:B------:R-:W-:-:S04]  /*132c0*/  IMAD.HI.U32 R25, R35, R44, RZ ;  /* 0x0000002c23197227 */ /* 0x000fc800078e00ff */
[----:B------:R-:W-:-:S05]  /*132d0*/  IMAD R44, R25, R28, R44 ;  /* 0x0000001c192c7224 */ /* 0x000fca00078e022c */
[----:B------:R-:W-:Y:S02]  /*132e0*/  ISETP.GT.U32.AND P1, PT, R34, R44, PT ;  /* 0x0000002c2200720c */ /* 0x000fe40003f24070 */
[----:B------:R-:W-:-:S11]  /*132f0*/  ISETP.GE.AND P2, PT, R24, RZ, PT ;  /* 0x000000ff1800720c */ /* 0x000fd60003f46270 */
[----:B------:R-:W-:-:S05]  /*13300*/  @!P1 IMAD.IADD R44, R44, 0x1, -R37 ;  /* 0x000000012c2c9824 */ /* 0x000fca00078e0a25 */
[----:B------:R-:W-:Y:S01]  /*13310*/  ISETP.GT.U32.AND P1, PT, R34, R44, PT ;  /* 0x0000002c2200720c */ /* 0x000fe20003f24070 */
[----:B------:R-:W-:-:S04]  /*13320*/  FMUL R40, R40, R0 ;  /* 0x0000000028287220 */ /* 0x000fc80000400000 */
[----:B------:R-:W-:Y:S01]  /*13330*/  FFMA R25, R29, R21, -R40 ;  /* 0x000000151d197223 */ /* 0x000fe20000000828 */
[----:B------:R-:W-:-:S07]  /*13340*/  IADD3 R29, PT, PT, R39, 0x2, RZ ;  /* 0x00000002271d7810 */ /* 0x000fce0007ffe0ff */
[----:B------:R-:W-:Y:S01]  /*13350*/  @!P1 IADD3 R44, PT, PT, R44, -R37, RZ ;  /* 0x800000252c2c9210 */ /* 0x000fe20007ffe0ff */
[----:B------:R0:W-:Y:S03]  /*13360*/  STG.E desc[UR12][R26.64], R41 ;  /* 0x000000291a007986 */ /* 0x0001e6000c10190c */
[----:B------:R-:W-:Y:S02]  /*13370*/  @!P2 IADD3 R44, PT, PT, -R44, RZ, RZ ;  /* 0x000000ff2c2ca210 */ /* 0x000fe40007ffe1ff */
[----:B------:R-:W-:Y:S02]  /*13380*/  IABS R24, R29 ;  /* 0x0000001d00187213 */ /* 0x000fe40000000000 */
[----:B------:R-:W-:Y:S02]  /*13390*/  IADD3 R39, PT, PT, R39, 0x3, RZ ;  /* 0x0000000327277810 */ /* 0x000fe40007ffe0ff */
[----:B0-----:R-:W-:Y:S01]  /*133a0*/  SEL R27, R36, R44, !P0 ;  /* 0x0000002c241b7207 */ /* 0x001fe20004000000 */
[----:B------:R-:W-:Y:S01]  /*133b0*/  IMAD.HI.U32 R45, R35, R24, RZ ;  /* 0x00000018232d7227 */ /* 0x000fe200078e00ff */
[----:B------:R-:W-:-:S03]  /*133c0*/  IABS R40, R39 ;  /* 0x0000002700287213 */ /* 0x000fc60000000000 */
[----:B------:R-:W-:Y:S01]  /*133d0*/  IMAD.IADD R41, R38, 0x1, R27 ;  /* 0x0000000126297824 */ /* 0x000fe200078e021b */
[----:B------:R0:W-:Y:S01]  /*133e0*/  STG.E desc[UR12][R2.64], R25 ;  /* 0x0000001902007986 */ /* 0x0001e2000c10190c */
[----:B------:R-:W-:Y:S01]  /*133f0*/  IMAD R27, R45, R28, R24 ;  /* 0x0000001c2d1b7224 */ /* 0x000fe200078e0218 */
[----:B------:R-:W-:Y:S01]  /*13400*/  MOV R45, UR15 ;  /* 0x0000000f002d7c02 */ /* 0x000fe20008000f00 */
[----:B0-----:R-:W-:-:S04]  /*13410*/  IMAD.WIDE R24, R41, 0x4, R42 ;  /* 0x0000000429187825 */ /* 0x001fc800078e022a */
[----:B------:R-:W-:-:S04]  /*13420*/  IMAD.HI.U32 R3, R35, R40, RZ ;  /* 0x0000002823037227 */ /* 0x000fc800078e00ff */
[----:B------:R-:W-:Y:S02]  /*13430*/  IMAD R40, R3, R28, R40 ;  /* 0x0000001c03287224 */ /* 0x000fe400078e0228 */
[----:B------:R-:W-:Y:S01]  /*13440*/  IMAD.WIDE.U32 R2, R45, 0x4, R24 ;  /* 0x000000042d027825 */ /* 0x000fe200078e0018 */
[----:B------:R-:W2:Y:S04]  /*13450*/  LDG.E R28, desc[UR12][R24.64] ;  /* 0x0000000c181c7981 */ /* 0x000ea8000c1e1900 */
[----:B------:R-:W3:Y:S01]  /*13460*/  LDG.E R26, desc[UR12][R2.64] ;  /* 0x0000000c021a7981 */ /* 0x000ee2000c1e1900 */
[----:B------:R-:W-:Y:S02]  /*13470*/  ISETP.GT.U32.AND P1, PT, R34, R27, PT ;  /* 0x0000001b2200720c */ /* 0x000fe40003f24070 */
[----:B------:R-:W-:-:S11]  /*13480*/  ISETP.GE.AND P2, PT, R29, RZ, PT ;  /* 0x000000ff1d00720c */ /* 0x000fd60003f46270 */
[----:B------:R-:W-:-:S04]  /*13490*/  @!P1 IADD3 R27, PT, PT, R27, -R37, RZ ;  /* 0x800000251b1b9210 */ /* 0x000fc80007ffe0ff */
[----:B------:R-:W-:-:S13]  /*134a0*/  ISETP.GT.U32.AND P1, PT, R34, R27, PT ;  /* 0x0000001b2200720c */ /* 0x000fda0003f24070 */
[----:B------:R-:W-:-:S04]  /*134b0*/  @!P1 IADD3 R27, PT, PT, R27, -R37, RZ ;  /* 0x800000251b1b9210 */ /* 0x000fc80007ffe0ff */
[----:B------:R-:W-:-:S04]  /*134c0*/  @!P2 IADD3 R27, PT, PT, -R27, RZ, RZ ;  /* 0x000000ff1b1ba210 */ /* 0x000fc80007ffe1ff */
[----:B------:R-:W-:Y:S02]  /*134d0*/  SEL R27, R36, R27, !P0 ;  /* 0x0000001b241b7207 */ /* 0x000fe40004000000 */
[----:B------:R-:W-:Y:S01]  /*134e0*/  MOV R44, UR15 ;  /* 0x0000000f002c7c02 */ /* 0x000fe20008000f00 */
[----:B---3--:R-:W-:-:S04]  /*134f0*/  FMUL R29, R26, R0 ;  /* 0x000000001a1d7220 */ /* 0x008fc80000400000 */
[----:B--2---:R-:W-:Y:S01]  /*13500*/  FFMA R41, R28, R21, R29 ;  /* 0x000000151c297223 */ /* 0x004fe2000000001d */
[----:B------:R-:W-:Y:S02]  /*13510*/  IMAD.IADD R29, R38, 0x1, R27 ;  /* 0x00000001261d7824 */ /* 0x000fe400078e021b */
[----:B------:R-:W-:Y:S02]  /*13520*/  FMUL R27, R28, R0 ;  /* 0x000000001c1b7220 */ /* 0x000fe40000400000 */
[----:B------:R-:W-:-:S04]  /*13530*/  IMAD.WIDE R28, R29, 0x4, R42 ;  /* 0x000000041d1c7825 */ /* 0x000fc800078e022a */
[----:B------:R-:W-:Y:S01]  /*13540*/  FFMA R45, R26, R21, -R27 ;  /* 0x000000151a2d7223 */ /* 0x000fe2000000081b */
[----:B------:R0:W-:Y:S01]  /*13550*/  STG.E desc[UR12][R24.64], R41 ;  /* 0x0000002918007986 */ /* 0x0001e2000c10190c */
[----:B------:R-:W-:-:S03]  /*13560*/  IMAD.WIDE.U32 R26, R44, 0x4, R28 ;  /* 0x000000042c1a7825 */ /* 0x000fc600078e001c */
[----:B------:R1:W-:Y:S04]  /*13570*/  STG.E desc[UR12][R2.64], R45 ;  /* 0x0000002d02007986 */ /* 0x0003e8000c10190c */
[----:B0-----:R-:W2:Y:S04]  /*13580*/  LDG.E R24, desc[UR12][R26.64] ;  /* 0x0000000c1a187981 */ /* 0x001ea8000c1e1900 */
[----:B------:R-:W3:Y:S01]  /*13590*/  LDG.E R25, desc[UR12][R28.64] ;  /* 0x0000000c1c197981 */ /* 0x000ee2000c1e1900 */
[----:B------:R-:W-:Y:S02]  /*135a0*/  ISETP.GT.U32.AND P1, PT, R34, R40, PT ;  /* 0x000000282200720c */ /* 0x000fe40003f24070 */
[----:B------:R-:W-:-:S11]  /*135b0*/  ISETP.GE.AND P2, PT, R39, RZ, PT ;  /* 0x000000ff2700720c */ /* 0x000fd60003f46270 */
[----:B------:R-:W-:-:S04]  /*135c0*/  @!P1 IADD3 R40, PT, PT, R40, -R37, RZ ;  /* 0x8000002528289210 */ /* 0x000fc80007ffe0ff */
[----:B------:R-:W-:-:S13]  /*135d0*/  ISETP.GT.U32.AND P1, PT, R34, R40, PT ;  /* 0x000000282200720c */ /* 0x000fda0003f24070 */
[----:B------:R-:W-:-:S04]  /*135e0*/  @!P1 IADD3 R40, PT, PT, R40, -R37, RZ ;  /* 0x8000002528289210 */ /* 0x000fc80007ffe0ff */
[----:B------:R-:W-:-:S04]  /*135f0*/  @!P2 IADD3 R40, PT, PT, -R40, RZ, RZ ;  /* 0x000000ff2828a210 */ /* 0x000fc80007ffe1ff */
[----:B------:R-:W-:-:S05]  /*13600*/  SEL R37, R36, R40, !P0 ;  /* 0x0000002824257207 */ /* 0x000fca0004000000 */
[----:B-1----:R-:W-:Y:S01]  /*13610*/  IMAD.IADD R3, R38, 0x1, R37 ;  /* 0x0000000126037824 */ /* 0x002fe200078e0225 */
[----:B------:R-:W-:-:S03]  /*13620*/  MOV R41, UR15 ;  /* 0x0000000f00297c02 */ /* 0x000fc60008000f00 */
[----:B------:R-:W-:-:S04]  /*13630*/  IMAD.WIDE R2, R3, 0x4, R42 ;  /* 0x0000000403027825 */ /* 0x000fc800078e022a */
[-C--:B--2---:R-:W-:Y:S01]  /*13640*/  FMUL R36, R24, R0.reuse ;  /* 0x0000000018247220 */ /* 0x084fe20000400000 */
[----:B---3--:R-:W-:-:S03]  /*13650*/  FMUL R39, R25, R0 ;  /* 0x0000000019277220 */ /* 0x008fc60000400000 */
[-C--:B------:R-:W-:Y:S01]  /*13660*/  FFMA R37, R25, R21.reuse, R36 ;  /* 0x0000001519257223 */ /* 0x080fe20000000024 */
[----:B------:R-:W-:Y:S01]  /*13670*/  FFMA R39, R24, R21, -R39 ;  /* 0x0000001518277223 */ /* 0x000fe20000000827 */
[----:B------:R-:W-:-:S03]  /*13680*/  IMAD.WIDE.U32 R24, R41, 0x4, R2 ;  /* 0x0000000429187825 */ /* 0x000fc600078e0002 */
[----:B------:R0:W-:Y:S04]  /*13690*/  STG.E desc[UR12][R28.64], R37 ;  /* 0x000000251c007986 */ /* 0x0001e8000c10190c */
[----:B------:R0:W-:Y:S04]  /*136a0*/  STG.E desc[UR12][R26.64], R39 ;  /* 0x000000271a007986 */ /* 0x0001e8000c10190c */
[----:B------:R-:W2:Y:S04]  /*136b0*/  LDG.E R38, desc[UR12][R24.64] ;  /* 0x0000000c18267981 */ /* 0x000ea8000c1e1900 */
[----:B------:R-:W3:Y:S01]  /*136c0*/  LDG.E R36, desc[UR12][R2.64] ;  /* 0x0000000c02247981 */ /* 0x000ee2000c1e1900 */
[----:B------:R-:W-:-:S04]  /*136d0*/  IADD3 R33, PT, PT, R33, 0x4, RZ ;  /* 0x0000000421217810 */ /* 0x000fc80007ffe0ff */
[----:B------:R-:W-:Y:S01]  /*136e0*/  ISETP.NE.AND P0, PT, R33, R16, PT ;  /* 0x000000102100720c */ /* 0x000fe20003f05270 */
[-C--:B--2---:R-:W-:Y:S01]  /*136f0*/  FMUL R41, R38, R0.reuse ;  /* 0x0000000026297220 */ /* 0x084fe20000400000 */
[----:B---3--:R-:W-:-:S03]  /*13700*/  FMUL R45, R36, R0 ;  /* 0x00000000242d7220 */ /* 0x008fc60000400000 */
[-C--:B------:R-:W-:Y:S01]  /*13710*/  FFMA R41, R36, R21.reuse, R41 ;  /* 0x0000001524297223 */ /* 0x080fe20000000029 */
[----:B------:R-:W-:-:S04]  /*13720*/  FFMA R45, R38, R21, -R45 ;  /* 0x00000015262d7223 */ /* 0x000fc8000000082d */
[----:B------:R0:W-:Y:S04]  /*13730*/  STG.E desc[UR12][R2.64], R41 ;  /* 0x0000002902007986 */ /* 0x0001e8000c10190c */
[----:B------:R0:W-:Y:S01]  /*13740*/  STG.E desc[UR12][R24.64], R45 ;  /* 0x0000002d18007986 */ /* 0x0001e2000c10190c */
[----:B------:R-:W-:Y:S05]  /*13750*/  @P0 BRA `(.L_x_494) ;  /* 0xfffffff800480947 */ /* 0x000fea000383ffff */
[----:B------:R-:W-:Y:S05]  /*13760*/  BSYNC.RECONVERGENT B2 ;  /* 0x0000000000027941 */ /* 0x000fea0003800200 */
.L_x_493:
[----:B0-----:R-:W-:-:S07]  /*13770*/  MOV R25, R16 ;  /* 0x0000001000197202 */ /* 0x001fce0000000f00 */
.L_x_492:
[----:B------:R-:W-:Y:S05]  /*13780*/  BSYNC.RECONVERGENT B1 ;  /* 0x0000000000017941 */ /* 0x000fea0003800200 */
.L_x_491:
[----:B------:R-:W-:-:S13]  /*13790*/  ISETP.NE.AND P0, PT, R18, RZ, PT ;  /* 0x000000ff1200720c */ /* 0x000fda0003f05270 */
[----:B------:R-:W-:Y:S05]  /*137a0*/  @!P0 BRA `(.L_x_484) ;  /* 0x0000001000548947 */ /* 0x000fea0003800000 */
[----:B------:R-:W-:Y:S02]  /*137b0*/  IABS R26, UR15 ;  /* 0x0000000f001a7c13 */ /* 0x000fe40008000000 */
[----:B------:R-:W-:Y:S02]  /*137c0*/  IADD3 R27, PT, PT, R32, R25, RZ ;  /* 0x00000019201b7210 */ /* 0x000fe40007ffe0ff */
[----:B------:R-:W0:Y:S01]  /*137d0*/  I2F.RP R24, R26 ;  /* 0x0000001a00187306 */ /* 0x000e220000209400 */
[----:B------:R-:W-:Y:S02]  /*137e0*/  IABS R28, UR15 ;  /* 0x0000000f001c7c13 */ /* 0x000fe40008000000 */
[----:B------:R-:W-:Y:S02]  /*137f0*/  ISETP.GE.AND P1, PT, R27, RZ, PT ;  /* 0x000000ff1b00720c */ /* 0x000fe40003f26270 */
[----:B------:R-:W-:-:S03]  /*13800*/  IADD3 R33, PT, PT, RZ, -R28, RZ ;  /* 0x8000001cff217210 */ /* 0x000fc60007ffe0ff */
[----:B0-----:R-:W0:Y:S02]  /*13810*/  MUFU.RCP R24, R24 ;  /* 0x0000001800187308 */ /* 0x001e240000001000 */
[----:B0-----:R-:W-:-:S06]  /*13820*/  IADD3 R2, PT, PT, R24, 0xffffffe, RZ ;  /* 0x0ffffffe18027810 */ /* 0x001fcc0007ffe0ff */
[----:B------:R0:W1:Y:S02]  /*13830*/  F2I.FTZ.U32.TRUNC.NTZ R3, R2 ;  /* 0x0000000200037305 */ /* 0x000064000021f000 */
[----:B0-----:R-:W-:Y:S02]  /*13840*/  HFMA2 R2, -RZ, RZ, 0, 0 ;  /* 0x00000000ff027431 */ /* 0x001fe400000001ff */
[----:B-1----:R-:W-:-:S04]  /*13850*/  IMAD.MOV R29, RZ, RZ, -R3 ;  /* 0x000000ffff1d7224 */ /* 0x002fc800078e0a03 */
[----:B------:R-:W-:Y:S01]  /*13860*/  IMAD R25, R29, R26, RZ ;  /* 0x0000001a1d197224 */ /* 0x000fe200078e02ff */
[----:B------:R-:W-:-:S03]  /*13870*/  IABS R29, R27 ;  /* 0x0000001b001d7213 */ /* 0x000fc60000000000 */
[----:B------:R-:W-:Y:S01]  /*13880*/  IMAD.HI.U32 R28, R3, R25, R2 ;  /* 0x00000019031c7227 */ /* 0x000fe200078e0002 */
[----:B------:R-:W-:-:S03]  /*13890*/  MOV R3, R29 ;  /* 0x0000001d00037202 */ /* 0x000fc60000000f00 */
[----:B------:R-:W-:Y:S01]  /*138a0*/  IMAD.MOV.U32 R29, RZ, RZ, R33 ;  /* 0x000000ffff1d7224 */ /* 0x000fe200078e0021 */
[----:B------:R-:W-:Y:S01]  /*138b0*/  LOP3.LUT R33, RZ, UR15, RZ, 0x33, !PT ;  /* 0x0000000fff217c12 */ /* 0x000fe2000f8e33ff */
[----:B------:R-:W-:-:S04]  /*138c0*/  IMAD.HI.U32 R2, R28, R3, RZ ;  /* 0x000000031c027227 */ /* 0x000fc800078e00ff */
[----:B------:R-:W-:-:S05]  /*138d0*/  IMAD R3, R2, R29, R3 ;  /* 0x0000001d02037224 */ /* 0x000fca00078e0203 */
[----:B------:R-:W-:-:S13]  /*138e0*/  ISETP.GT.U32.AND P0, PT, R26, R3, PT ;  /* 0x000000031a00720c */ /* 0x000fda0003f04070 */
[----:B------:R-:W-:-:S04]  /*138f0*/  @!P0 IADD3 R3, PT, PT, R3, -R26, RZ ;  /* 0x8000001a03038210 */ /* 0x000fc80007ffe0ff */
[----:B------:R-:W-:-:S13]  /*13900*/  ISETP.GT.U32.AND P0, PT, R26, R3, PT ;  /* 0x000000031a00720c */ /* 0x000fda0003f04070 */
[----:B------:R-:W-:Y:S02]  /*13910*/  @!P0 IADD3 R3, PT, PT, R3, -R26, RZ ;  /* 0x8000001a03038210 */ /* 0x000fe40007ffe0ff */
[----:B------:R-:W-:Y:S02]  /*13920*/  ISETP.NE.AND P0, PT, RZ, UR15, PT ;  /* 0x0000000fff007c0c */ /* 0x000fe4000bf05270 */
[----:B------:R-:W-:-:S04]  /*13930*/  @!P1 IADD3 R3, PT, PT, -R3, RZ, RZ ;  /* 0x000000ff03039210 */ /* 0x000fc80007ffe1ff */
[----:B------:R-:W-:-:S05]  /*13940*/  SEL R3, R33, R3, !P0 ;  /* 0x0000000321037207 */ /* 0x000fca0004000000 */
[----:B------:R-:W-:-:S04]  /*13950*/  IMAD R3, R32, UR15, R3 ;  /* 0x0000000f20037c24 */ /* 0x000fc8000f8e0203 */
[----:B------:R-:W-:Y:S01]  /*13960*/  IMAD.WIDE R24, R3, 0x4, R42 ;  /* 0x0000000403187825 */ /* 0x000fe200078e022a */
[----:B------:R-:W-:-:S04]  /*13970*/  MOV R3, UR15 ;  /* 0x0000000f00037c02 */ /* 0x000fc80008000f00 */
[----:B------:R-:W2:Y:S01]  /*13980*/  LDG.E R32, desc[UR12][R24.64] ;  /* 0x0000000c18207981 */ /* 0x000ea2000c1e1900 */
[----:B------:R-:W-:-:S05]  /*13990*/  IMAD.WIDE.U32 R2, R3, 0x4, R24 ;  /* 0x0000000403027825 */ /* 0x000fca00078e0018 */
[----:B------:R-:W3:Y:S01]  /*139a0*/  LDG.E R34, desc[UR12][R2.64] ;  /* 0x0000000c02227981 */ /* 0x000ee2000c1e1900 */
[----:B------:R-:W-:Y:S01]  /*139b0*/  ISETP.NE.AND P1, PT, R18, 0x1, PT ;  /* 0x000000011200780c */ /* 0x000fe20003f25270 */
[-C--:B--2---:R-:W-:Y:S01]  /*139c0*/  FMUL R37, R32, R0.reuse ;  /* 0x0000000020257220 */ /* 0x084fe20000400000 */
[----:B---3--:R-:W-:-:S03]  /*139d0*/  FMUL R35, R34, R0 ;  /* 0x0000000022237220 */ /* 0x008fc60000400000 */
[-C--:B------:R-:W-:Y:S01]  /*139e0*/  FFMA R37, R34, R21.reuse, -R37 ;  /* 0x0000001522257223 */ /* 0x080fe20000000825 */
[----:B------:R-:W-:-:S05]  /*139f0*/  FFMA R35, R32, R21, R35 ;  /* 0x0000001520237223 */ /* 0x000fca0000000023 */
[----:B------:R3:W-:Y:S04]  /*13a00*/  STG.E desc[UR12][R24.64], R35 ;  /* 0x0000002318007986 */ /* 0x0007e8000c10190c */
[----:B------:R3:W-:Y:S01]  /*13a10*/  STG.E desc[UR12][R2.64], R37 ;  /* 0x0000002502007986 */ /* 0x0007e2000c10190c */
[----:B------:R-:W-:Y:S05]  /*13a20*/  @!P1 BRA `(.L_x_484) ;  /* 0x0000000c00b49947 */ /* 0x000fea0003800000 */
[----:B---3--:R-:W-:Y:S01]  /*13a30*/  VIADD R24, R27, 0x1 ;  /* 0x000000011b187836 */ /* 0x008fe20000000000 */
[----:B------:R-:W-:-:S04]  /*13a40*/  IADD3 R32, PT, PT, R10, R15, RZ ;  /* 0x0000000f0a207210 */ /* 0x000fc80007ffe0ff */
[----:B------:R-:W-:Y:S01]  /*13a50*/  IABS R3, R24 ;  /* 0x0000001800037213 */ /* 0x000fe20000000000 */
[----:B------:R-:W-:Y:S01]  /*13a60*/  IMAD R32, R32, UR15, RZ ;  /* 0x0000000f20207c24 */ /* 0x000fe2000f8e02ff */
[----:B------:R-:W-:-:S03]  /*13a70*/  ISETP.GE.AND P2, PT, R24, RZ, PT ;  /* 0x000000ff1800720c */ /* 0x000fc60003f46270 */
[----:B------:R-:W-:-:S04]  /*13a80*/  IMAD.HI.U32 R2, R28, R3, RZ ;  /* 0x000000031c027227 */ /* 0x000fc800078e00ff */
[----:B------:R-:W-:-:S05]  /*13a90*/  IMAD R3, R2, R29, R3 ;  /* 0x0000001d02037224 */ /* 0x000fca00078e0203 */
[----:B------:R-:W-:-:S13]  /*13aa0*/  ISETP.GT.U32.AND P1, PT, R26, R3, PT ;  /* 0x000000031a00720c */ /* 0x000fda0003f24070 */
[----:B------:R-:W-:-:S04]  /*13ab0*/  @!P1 IADD3 R3, PT, PT, R3, -R26, RZ ;  /* 0x8000001a03039210 */ /* 0x000fc80007ffe0ff */
[----:B------:R-:W-:-:S13]  /*13ac0*/  ISETP.GT.U32.AND P1, PT, R26, R3, PT ;  /* 0x000000031a00720c */ /* 0x000fda0003f24070 */
[----:B------:R-:W-:-:S04]  /*13ad0*/  @!P1 IADD3 R3, PT, PT, R3, -R26, RZ ;  /* 0x8000001a03039210 */ /* 0x000fc80007ffe0ff */
[----:B------:R-:W-:-:S04]  /*13ae0*/  @!P2 IADD3 R3, PT, PT, -R3, RZ, RZ ;  /* 0x000000ff0303a210 */ /* 0x000fc80007ffe1ff */
[----:B------:R-:W-:-:S05]  /*13af0*/  SEL R3, R33, R3, !P0 ;  /* 0x0000000321037207 */ /* 0x000fca0004000000 */
[----:B------:R-:W-:-:S04]  /*13b00*/  IMAD.IADD R3, R3, 0x1, R32 ;  /* 0x0000000103037824 */ /* 0x000fc800078e0220 */
        /* <DEDUP_REMOVED lines=13> */
[----:B------:R-:W-:-:S04]  /*13be0*/  IADD3 R27, PT, PT, R27, 0x2, RZ ;  /* 0x000000021b1b7810 */ /* 0x000fc80007ffe0ff */
[----:B----4-:R-:W-:Y:S02]  /*13bf0*/  IABS R3, R27 ;  /* 0x0000001b00037213 */ /* 0x010fe40000000000 */
[----:B------:R-:W-:-:S03]  /*13c00*/  ISETP.GE.AND P2, PT, R27, RZ, PT ;  /* 0x000000ff1b00720c */ /* 0x000fc60003f46270 */
[----:B------:R-:W-:-:S04]  /*13c10*/  IMAD.HI.U32 R28, R28, R3, RZ ;  /* 0x000000031c1c7227 */ /* 0x000fc800078e00ff */
[----:B------:R-:W-:Y:S01]  /*13c20*/  IMAD R29, R28, R29, R3 ;  /* 0x0000001d1c1d7224 */ /* 0x000fe200078e0203 */
[----:B------:R-:W-:-:S04]  /*13c30*/  MOV R3, UR15 ;  /* 0x0000000f00037c02 */ /* 0x000fc80008000f00 */
[----:B------:R-:W-:-:S13]  /*13c40*/  ISETP.GT.U32.AND P1, PT, R26, R29, PT ;  /* 0x0000001d1a00720c */ /* 0x000fda0003f24070 */
[----:B------:R-:W-:-:S04]  /*13c50*/  @!P1 IADD3 R29, PT, PT, R29, -R26, RZ ;  /* 0x8000001a1d1d9210 */ /* 0x000fc80007ffe0ff */
[----:B------:R-:W-:-:S13]  /*13c60*/  ISETP.GT.U32.AND P1, PT, R26, R29, PT ;  /* 0x0000001d1a00720c */ /* 0x000fda0003f24070 */
[----:B------:R-:W-:-:S05]  /*13c70*/  @!P1 IADD3 R29, PT, PT, R29, -R26, RZ ;  /* 0x8000001a1d1d9210 */ /* 0x000fca0007ffe0ff */
[----:B------:R-:W-:-:S05]  /*13c80*/  @!P2 IMAD.MOV R29, RZ, RZ, -R29 ;  /* 0x000000ffff1da224 */ /* 0x000fca00078e0a1d */
[----:B------:R-:W-:-:S04]  /*13c90*/  SEL R29, R33, R29, !P0 ;  /* 0x0000001d211d7207 */ /* 0x000fc80004000000 */
[----:B------:R-:W-:-:S05]  /*13ca0*/  IADD3 R25, PT, PT, R32, R29, RZ ;  /* 0x0000001d20197210 */ /* 0x000fca0007ffe0ff */
[----:B------:R-:W-:-:S05]  /*13cb0*/  IMAD.WIDE R24, R25, 0x4, R42 ;  /* 0x0000000419187825 */ /* 0x000fca00078e022a */
[----:B------:R-:W2:Y:S01]  /*13cc0*/  LDG.E R26, desc[UR12][R24.64] ;  /* 0x0000000c181a7981 */ /* 0x000ea2000c1e1900 */
[----:B------:R-:W-:-:S05]  /*13cd0*/  IMAD.WIDE.U32 R2, R3, 0x4, R24 ;  /* 0x0000000403027825 */ /* 0x000fca00078e0018 */
[----:B------:R-:W3:Y:S02]  /*13ce0*/  LDG.E R27, desc[UR12][R2.64] ;  /* 0x0000000c021b7981 */ /* 0x000ee4000c1e1900 */
[-C--:B---3--:R-:W-:Y:S01]  /*13cf0*/  FMUL R29, R27, R0.reuse ;  /* 0x000000001b1d7220 */ /* 0x088fe20000400000 */
[----:B--2---:R-:W-:-:S03]  /*13d00*/  FMUL R0, R26, R0 ;  /* 0x000000001a007220 */ /* 0x004fc60000400000 */
[-C--:B------:R-:W-:Y:S01]  /*13d10*/  FFMA R29, R26, R21.reuse, R29 ;  /* 0x000000151a1d7223 */ /* 0x080fe2000000001d */
[----:B------:R-:W-:-:S04]  /*13d20*/  FFMA R21, R27, R21, -R0 ;  /* 0x000000151b157223 */ /* 0x000fc80000000800 */
[----:B------:R0:W-:Y:S04]  /*13d30*/  STG.E desc[UR12][R24.64], R29 ;  /* 0x0000001d18007986 */ /* 0x0001e8000c10190c */
[----:B------:R0:W-:Y:S01]  /*13d40*/  STG.E desc[UR12][R2.64], R21 ;  /* 0x0000001502007986 */ /* 0x0001e2000c10190c */
[----:B------:R-:W-:Y:S05]  /*13d50*/  BRA `(.L_x_484) ;  /* 0x0000000800e87947 */ /* 0x000fea0003800000 */
.L_x_490:
[----:B------:R-:W-:Y:S05]  /*13d60*/  @P4 BRA `(.L_x_484) ;  /* 0x0000000800e44947 */ /* 0x000fea0003800000 */
[----:B------:R-:W-:Y:S01]  /*13d70*/  ISETP.GE.AND P0, PT, R7, 0x4, PT ;  /* 0x000000040700780c */ /* 0x000fe20003f06270 */
[----:B------:R-:W-:Y:S01]  /*13d80*/  BSSY.RECONVERGENT B1, `(.L_x_495) ;  /* 0x000006c000017945 */ /* 0x000fe20003800200 */
[----:B------:R-:W-:Y:S01]  /*13d90*/  HFMA2 R25, -RZ, RZ, 0, 0 ;  /* 0x00000000ff197431 */ /* 0x000fe200000001ff */
[----:B------:R-:W-:Y:S01]  /*13da0*/  IADD3 R26, PT, PT, R10, R15, RZ ;  /* 0x0000000f0a1a7210 */ /* 0x000fe20007ffe0ff */
[C---:B------:R-:W-:Y:S01]  /*13db0*/  FMUL R28, R14.reuse, R0 ;  /* 0x000000000e1c7220 */ /* 0x040fe20000400000 */
[----:B------:R-:W-:-:S08]  /*13dc0*/  FMUL R27, R14, R21 ;  /* 0x000000150e1b7220 */ /* 0x000fd00000400000 */
[----:B------:R-:W-:Y:S05]  /*13dd0*/  @!P0 BRA `(.L_x_496) ;  /* 0x0000000400988947 */ /* 0x000fea0003800000 */
[----:B------:R-:W-:Y:S01]  /*13de0*/  IABS R32, UR15 ;  /* 0x0000000f00207c13 */ /* 0x000fe20008000000 */
[----:B------:R-:W-:Y:S01]  /*13df0*/  BSSY.RECONVERGENT B2, `(.L_x_497) ;  /* 0x0000063000027945 */ /* 0x000fe20003800200 */
[----:B------:R-:W-:Y:S02]  /*13e00*/  MOV R29, RZ ;  /* 0x000000ff001d7202 */ /* 0x000fe40000000f00 */
[----:B------:R-:W0:Y:S08]  /*13e10*/  I2F.RP R24, R32 ;  /* 0x0000002000187306 */ /* 0x000e300000209400 */
[----:B0-----:R-:W0:Y:S02]  /*13e20*/  MUFU.RCP R24, R24 ;  /* 0x0000001800187308 */ /* 0x001e240000001000 */
[----:B0-----:R-:W-:-:S06]  /*13e30*/  VIADD R2, R24, 0xffffffe ;  /* 0x0ffffffe18027836 */ /* 0x001fcc0000000000 */
[----:B------:R0:W1:Y:S02]  /*13e40*/  F2I.FTZ.U32.TRUNC.NTZ R3, R2 ;  /* 0x0000000200037305 */ /* 0x000064000021f000 */
[----:B0-----:R-:W-:Y:S02]  /*13e50*/  MOV R2, RZ ;  /* 0x000000ff00027202 */ /* 0x001fe40000000f00 */
[----:B-1----:R-:W-:-:S05]  /*13e60*/  IADD3 R33, PT, PT, RZ, -R3, RZ ;  /* 0x80000003ff217210 */ /* 0x002fca0007ffe0ff */
[----:B------:R-:W-:-:S04]  /*13e70*/  IMAD R33, R33, R32, RZ ;  /* 0x0000002021217224 */ /* 0x000fc800078e02ff */
[----:B------:R-:W-:-:S07]  /*13e80*/  IMAD.HI.U32 R33, R3, R33, R2 ;  /* 0x0000002103217227 */ /* 0x000fce00078e0002 */
.L_x_498:
[----:B0-----:R-:W-:Y:S02]  /*13e90*/  IADD3 R37, PT, PT, R26, R29, RZ ;  /* 0x0000001d1a257210 */ /* 0x001fe40007ffe0ff */
[----:B------:R-:W-:Y:S02]  /*13ea0*/  IABS R2, UR15 ;  /* 0x0000000f00027c13 */ /* 0x000fe40008000000 */
[----:B------:R-:W-:Y:S02]  /*13eb0*/  IABS R24, R37 ;  /* 0x0000002500187213 */ /* 0x000fe40000000000 */
[----:B------:R-:W-:Y:S01]  /*13ec0*/  IABS R36, UR15 ;  /* 0x0000000f00247c13 */ /* 0x000fe20008000000 */
[----:B------:R-:W-:Y:S01]  /*13ed0*/  IMAD.MOV R35, RZ, RZ, -R2 ;  /* 0x000000ffff237224 */ /* 0x000fe200078e0a02 */
[----:B------:R-:W-:Y:S01]  /*13ee0*/  ISETP.GE.AND P1, PT, R37, RZ, PT ;  /* 0x000000ff2500720c */ /* 0x000fe20003f26270 */
[----:B------:R-:W-:Y:S01]  /*13ef0*/  IMAD.HI.U32 R2, R33, R24, RZ ;  /* 0x0000001821027227 */ /* 0x000fe200078e00ff */
[----:B------:R-:W-:-:S03]  /*13f00*/  LOP3.LUT R34, RZ, UR15, RZ, 0x33, !PT ;  /* 0x0000000fff227c12 */ /* 0x000fc6000f8e33ff */
        /* <DEDUP_REMOVED lines=9> */
[----:B------:R-:W-:-:S05]  /*13fa0*/  IMAD.WIDE R24, R3, 0x4, R42 ;  /* 0x0000000403187825 */ /* 0x000fca00078e022a */
[----:B------:R-:W2:Y:S01]  /*13fb0*/  LDG.E R39, desc[UR12][R24.64] ;  /* 0x0000000c18277981 */ /* 0x000ea2000c1e1900 */
[----:B------:R-:W0:Y:S01]  /*13fc0*/  I2F.RP R32, R36 ;  /* 0x0000002400207306 */ /* 0x000e220000209400 */
[----:B------:R-:W-:-:S07]  /*13fd0*/  MOV R2, RZ ;  /* 0x000000ff00027202 */ /* 0x000fce0000000f00 */
[----:B0-----:R-:W0:Y:S02]  /*13fe0*/  MUFU.RCP R32, R32 ;  /* 0x0000002000207308 */ /* 0x001e240000001000 */
[----:B0-----:R-:W-:-:S06]  /*13ff0*/  IADD3 R40, PT, PT, R32, 0xffffffe, RZ ;  /* 0x0ffffffe20287810 */ /* 0x001fcc0007ffe0ff */
[----:B------:R-:W0:Y:S02]  /*14000*/  F2I.FTZ.U32.TRUNC.NTZ R3, R40 ;  /* 0x0000002800037305 */ /* 0x000e24000021f000 */
[----:B0-----:R-:W-:-:S04]  /*14010*/  IMAD.MOV R33, RZ, RZ, -R3 ;  /* 0x000000ffff217224 */ /* 0x001fc800078e0a03 */
[----:B------:R-:W-:-:S04]  /*14020*/  IMAD R33, R33, R36, RZ ;  /* 0x0000002421217224 */ /* 0x000fc800078e02ff */
[----:B------:R-:W-:Y:S01]  /*14030*/  IMAD.HI.U32 R33, R3, R33, R2 ;  /* 0x0000002103217227 */ /* 0x000fe200078e0002 */
[----:B------:R-:W-:-:S04]  /*14040*/  IADD3 R2, PT, PT, R37, 0x1, RZ ;  /* 0x0000000125027810 */ /* 0x000fc80007ffe0ff */
[----:B------:R-:W-:Y:S02]  /*14050*/  IABS R38, R2 ;  /* 0x0000000200267213 */ /* 0x000fe40000000000 */
[----:B------:R-:W-:-:S03]  /*14060*/  ISETP.GE.AND P2, PT, R2, RZ, PT ;  /* 0x000000ff0200720c */ /* 0x000fc60003f46270 */
[----:B------:R-:W-:-:S04]  /*14070*/  IMAD.HI.U32 R32, R33, R38, RZ ;  /* 0x0000002621207227 */ /* 0x000fc800078e00ff */
[----:B------:R-:W-:Y:S01]  /*14080*/  IMAD R3, R32, R35, R38 ;  /* 0x0000002320037224 */ /* 0x000fe200078e0226 */
[----:B------:R-:W-:-:S04]  /*14090*/  MOV R32, R36 ;  /* 0x0000002400207202 */ /* 0x000fc80000000f00 */
[----:B------:R-:W-:-:S13]  /*140a0*/  ISETP.GT.U32.AND P1, PT, R32, R3, PT ;  /* 0x000000032000720c */ /* 0x000fda0003f24070 */
[----:B------:R-:W-:-:S04]  /*140b0*/  @!P1 IADD3 R3, PT, PT, R3, -R36, RZ ;  /* 0x8000002403039210 */ /* 0x000fc80007ffe0ff */
[----:B------:R-:W-:-:S13]  /*140c0*/  ISETP.GT.U32.AND P1, PT, R32, R3, PT ;  /* 0x000000032000720c */ /* 0x000fda0003f24070 */
[----:B------:R-:W-:-:S05]  /*140d0*/  @!P1 IMAD.IADD R3, R3, 0x1, -R36 ;  /* 0x0000000103039824 */ /* 0x000fca00078e0a24 */
[----:B------:R-:W-:-:S04]  /*140e0*/  @!P2 IADD3 R3, PT, PT, -R3, RZ, RZ ;  /* 0x000000ff0303a210 */ /* 0x000fc80007ffe1ff */
[----:B------:R-:W-:-:S05]  /*140f0*/  SEL R3, R34, R3, !P0 ;  /* 0x0000000322037207 */ /* 0x000fca0004000000 */
[----:B------:R-:W-:-:S04]  /*14100*/  IMAD R3, R3, UR15, R26 ;  /* 0x0000000f03037c24 */ /* 0x000fc8000f8e021a */
[----:B------:R-:W-:-:S04]  /*14110*/  IMAD.WIDE R2, R3, 0x4, R42 ;  /* 0x0000000403027825 */ /* 0x000fc800078e022a */
[C---:B--2---:R-:W-:Y:S01]  /*14120*/  FFMA R41, R39.reuse, R21, -R28 ;  /* 0x0000001527297223 */ /* 0x044fe2000000081c */
[----:B------:R-:W-:-:S04]  /*14130*/  FFMA R45, R39, R0, R27 ;  /* 0x00000000272d7223 */ /* 0x000fc8000000001b */
[----:B------:R-:W-:Y:S04]  /*14140*/  STG.E desc[UR12][R24.64], R41 ;  /* 0x0000002918007986 */ /* 0x000fe8000c10190c */
[----:B------:R0:W-:Y:S04]  /*14150*/  STG.E desc[UR12][R24.64+0x4], R45 ;  /* 0x0000042d18007986 */ /* 0x0001e8000c10190c */
[----:B------:R-:W2:Y:S01]  /*14160*/  LDG.E R39, desc[UR12][R2.64] ;  /* 0x0000000c02277981 */ /* 0x000ea2000c1e1900 */
[----:B------:R-:W-:-:S04]  /*14170*/  IADD3 R38, PT, PT, R37, 0x2, RZ ;  /* 0x0000000225267810 */ /* 0x000fc80007ffe0ff */
[----:B------:R-:W-:Y:S02]  /*14180*/  IABS R44, R38 ;  /* 0x00000026002c7213 */ /* 0x000fe40000000000 */
[----:B------:R-:W-:-:S03]  /*14190*/  ISETP.GE.AND P2, PT, R38, RZ, PT ;  /* 0x000000ff2600720c */ /* 0x000fc60003f46270 */
[----:B------:R-:W-:-:S04]  /*141a0*/  IMAD.HI.U32 R40, R33, R44, RZ ;  /* 0x0000002c21287227 */ /* 0x000fc800078e00ff */
[----:B------:R-:W-:-:S05]  /*141b0*/  IMAD R40, R40, R35, R44 ;  /* 0x0000002328287224 */ /* 0x000fca00078e022c */
[----:B------:R-:W-:-:S13]  /*141c0*/  ISETP.GT.U32.AND P1, PT, R32, R40, PT ;  /* 0x000000282000720c */ /* 0x000fda0003f24070 */
[----:B------:R-:W-:-:S04]  /*141d0*/  @!P1 IADD3 R40, PT, PT, R40, -R36, RZ ;  /* 0x8000002428289210 */ /* 0x000fc80007ffe0ff */
[----:B------:R-:W-:-:S13]  /*141e0*/  ISETP.GT.U32.AND P1, PT, R32, R40, PT ;  /* 0x000000282000720c */ /* 0x000fda0003f24070 */
[----:B------:R-:W-:-:S05]  /*141f0*/  @!P1 IADD3 R40, PT, PT, R40, -R36, RZ ;  /* 0x8000002428289210 */ /* 0x000fca0007ffe0ff */
[----:B------:R-:W-:-:S05]  /*14200*/  @!P2 IMAD.MOV R40, RZ, RZ, -R40 ;  /* 0x000000ffff28a224 */ /* 0x000fca00078e0a28 */
[----:B0-----:R-:W-:-:S05]  /*14210*/  SEL R25, R34, R40, !P0 ;  /* 0x0000002822197207 */ /* 0x001fca0004000000 */
        /* <DEDUP_REMOVED lines=18> */
[----:B0-----:R-:W-:-:S04]  /*14340*/  IMAD R3, R35, UR15, R26 ;  /* 0x0000000f23037c24 */ /* 0x001fc8000f8e021a */
[----:B------:R-:W-:-:S04]  /*14350*/  IMAD.WIDE R2, R3, 0x4, R42 ;  /* 0x0000000403027825 */ /* 0x000fc800078e022a */
[C---:B--2---:R-:W-:Y:S01]  /*14360*/  FFMA R35, R39.reuse, R21, -R28 ;  /* 0x0000001527237223 */ /* 0x044fe2000000081c */
[----:B------:R-:W-:-:S04]  /*14370*/  FFMA R39, R39, R0, R27 ;  /* 0x0000000027277223 */ /* 0x000fc8000000001b */
[----:B------:R0:W-:Y:S04]  /*14380*/  STG.E desc[UR12][R24.64], R35 ;  /* 0x0000002318007986 */ /* 0x0001e8000c10190c */
[----:B------:R0:W-:Y:S04]  /*14390*/  STG.E desc[UR12][R24.64+0x4], R39 ;  /* 0x0000042718007986 */ /* 0x0001e8000c10190c */
[----:B------:R-:W2:Y:S01]  /*143a0*/  LDG.E R37, desc[UR12][R2.64] ;  /* 0x0000000c02257981 */ /* 0x000ea2000c1e1900 */
[----:B------:R-:W-:-:S05]  /*143b0*/  VIADD R29, R29, 0x4 ;  /* 0x000000041d1d7836 */ /* 0x000fca0000000000 */
[----:B------:R-:W-:Y:S01]  /*143c0*/  ISETP.NE.AND P0, PT, R29, R19, PT ;  /* 0x000000131d00720c */ /* 0x000fe20003f05270 */
[C---:B--2---:R-:W-:Y:S01]  /*143d0*/  FFMA R41, R37.reuse, R21, -R28 ;  /* 0x0000001525297223 */ /* 0x044fe2000000081c */
[----:B------:R-:W-:-:S04]  /*143e0*/  FFMA R37, R37, R0, R27 ;  /* 0x0000000025257223 */ /* 0x000fc8000000001b */
[----:B------:R0:W-:Y:S04]  /*143f0*/  STG.E desc[UR12][R2.64], R41 ;  /* 0x0000002902007986 */ /* 0x0001e8000c10190c */
[----:B------:R0:W-:Y:S03]  /*14400*/  STG.E desc[UR12][R2.64+0x4], R37 ;  /* 0x0000042502007986 */ /* 0x0001e6000c10190c */
[----:B------:R-:W-:Y:S05]  /*14410*/  @P0 BRA `(.L_x_498) ;  /* 0xfffffff8009c0947 */ /* 0x000fea000383ffff */
[----:B------:R-:W-:Y:S05]  /*14420*/  BSYNC.RECONVERGENT B2 ;  /* 0x0000000000027941 */ /* 0x000fea0003800200 */
.L_x_497:
[----:B0-----:R-:W-:-:S07]  /*14430*/  MOV R25, R19 ;  /* 0x0000001300197202 */ /* 0x001fce0000000f00 */
.L_x_496:
[----:B------:R-:W-:Y:S05]  /*14440*/  BSYNC.RECONVERGENT B1 ;  /* 0x0000000000017941 */ /* 0x000fea0003800200 */
.L_x_495:
[----:B------:R-:W-:-:S13]  /*14450*/  ISETP.NE.AND P0, PT, R20, RZ, PT ;  /* 0x000000ff1400720c */ /* 0x000fda0003f05270 */
[----:B------:R-:W-:Y:S05]  /*14460*/  @!P0 BRA `(.L_x_484) ;  /* 0x0000000400248947 */ /* 0x000fea0003800000 */
[----:B------:R-:W-:Y:S02]  /*14470*/  IABS R24, UR15 ;  /* 0x0000000f00187c13 */ /* 0x000fe40008000000 */
[----:B------:R-:W-:Y:S02]  /*14480*/  IABS R2, UR15 ;  /* 0x0000000f00027c13 */ /* 0x000fe40008000000 */
[----:B------:R-:W0:Y:S01]  /*14490*/  I2F.RP R29, R24 ;  /* 0x00000018001d7306 */ /* 0x000e220000209400 */
[----:B------:R-:W-:Y:S02]  /*144a0*/  IADD3 R25, PT, PT, R26, R25, RZ ;  /* 0x000000191a197210 */ /* 0x000fe40007ffe0ff */
[----:B------:R-:W-:Y:S02]  /*144b0*/  IMAD.MOV R34, RZ, RZ, -R2 ;  /* 0x000000ffff227224 */ /* 0x000fe400078e0a02 */
[----:B------:R-:W-:Y:S01]  /*144c0*/  HFMA2 R2, -RZ, RZ, 0, 0 ;  /* 0x00000000ff027431 */ /* 0x000fe200000001ff */
[----:B------:R-:W-:-:S02]  /*144d0*/  IABS R32, R25 ;  /* 0x0000001900207213 */ /* 0x000fc40000000000 */
[----:B------:R-:W-:Y:S01]  /*144e0*/  ISETP.GE.AND P1, PT, R25, RZ, PT ;  /* 0x000000ff1900720c */ /* 0x000fe20003f26270 */
[----:B0-----:R-:W0:Y:S02]  /*144f0*/  MUFU.RCP R29, R29 ;  /* 0x0000001d001d7308 */ /* 0x001e240000001000 */
[----:B0-----:R-:W-:-:S06]  /*14500*/  IADD3 R3, PT, PT, R29, 0xffffffe, RZ ;  /* 0x0ffffffe1d037810 */ /* 0x001fcc0007ffe0ff */
[----:B------:R-:W0:Y:S02]  /*14510*/  F2I.FTZ.U32.TRUNC.NTZ R3, R3 ;  /* 0x0000000300037305 */ /* 0x000e24000021f000 */
[----:B0-----:R-:W-:-:S05]  /*14520*/  IADD3 R33, PT, PT, RZ, -R3, RZ ;  /* 0x80000003ff217210 */ /* 0x001fca0007ffe0ff */
[----:B------:R-:W-:-:S04]  /*14530*/  IMAD R33, R33, R24, RZ ;  /* 0x0000001821217224 */ /* 0x000fc800078e02ff */
[----:B------:R-:W-:Y:S01]  /*14540*/  IMAD.HI.U32 R29, R3, R33, R2 ;  /* 0x00000021031d7227 */ /* 0x000fe200078e0002 */
[----:B------:R-:W-:Y:S02]  /*14550*/  MOV R2, R32 ;  /* 0x0000002000027202 */ /* 0x000fe40000000f00 */
[----:B------:R-:W-:Y:S02]  /*14560*/  MOV R32, R34 ;  /* 0x0000002200207202 */ /* 0x000fe40000000f00 */
[----:B------:R-:W-:Y:S01]  /*14570*/  LOP3.LUT R33, RZ, UR15, RZ, 0x33, !PT ;  /* 0x0000000fff217c12 */ /* 0x000fe2000f8e33ff */
[----:B------:R-:W-:-:S04]  /*14580*/  IMAD.HI.U32 R3, R29, R2, RZ ;  /* 0x000000021d037227 */ /* 0x000fc800078e00ff */
[----:B------:R-:W-:-:S05]  /*14590*/  IMAD R3, R3, R32, R2 ;  /* 0x0000002003037224 */ /* 0x000fca00078e0202 */
[----:B------:R-:W-:-:S13]  /*145a0*/  ISETP.GT.U32.AND P0, PT, R24, R3, PT ;  /* 0x000000031800720c */ /* 0x000fda0003f04070 */
[----:B------:R-:W-:-:S04]  /*145b0*/  @!P0 IADD3 R3, PT, PT, R3, -R24, RZ ;  /* 0x8000001803038210 */ /* 0x000fc80007ffe0ff */
[----:B------:R-:W-:-:S13]  /*145c0*/  ISETP.GT.U32.AND P0, PT, R24, R3, PT ;  /* 0x000000031800720c */ /* 0x000fda0003f04070 */
[----:B------:R-:W-:Y:S01]  /*145d0*/  @!P0 IMAD.IADD R3, R3, 0x1, -R24 ;  /* 0x0000000103038824 */ /* 0x000fe200078e0a18 */
[----:B------:R-:W-:-:S04]  /*145e0*/  ISETP.NE.AND P0, PT, RZ, UR15, PT ;  /* 0x0000000fff007c0c */ /* 0x000fc8000bf05270 */
[----:B------:R-:W-:-:S04]  /*145f0*/  @!P1 IADD3 R3, PT, PT, -R3, RZ, RZ ;  /* 0x000000ff03039210 */ /* 0x000fc80007ffe1ff */
[----:B------:R-:W-:-:S05]  /*14600*/  SEL R3, R33, R3, !P0 ;  /* 0x0000000321037207 */ /* 0x000fca0004000000 */
[----:B------:R-:W-:-:S04]  /*14610*/  IMAD R3, R3, UR15, R26 ;  /* 0x0000000f03037c24 */ /* 0x000fc8000f8e021a */
[----:B------:R-:W-:-:S05]  /*14620*/  IMAD.WIDE R2, R3, 0x4, R42 ;  /* 0x0000000403027825 */ /* 0x000fca00078e022a */
[----:B------:R-:W2:Y:S01]  /*14630*/  LDG.E R35, desc[UR12][R2.64] ;  /* 0x0000000c02237981 */ /* 0x000ea2000c1e1900 */
[----:B------:R-:W-:Y:S01]  /*14640*/  ISETP.NE.AND P1, PT, R20, 0x1, PT ;  /* 0x000000011400780c */ /* 0x000fe20003f25270 */
[C---:B--2---:R-:W-:Y:S01]  /*14650*/  FFMA R37, R35.reuse, R21, -R28 ;  /* 0x0000001523257223 */ /* 0x044fe2000000081c */
[----:B------:R-:W-:-:S04]  /*14660*/  FFMA R35, R35, R0, R27 ;  /* 0x0000000023237223 */ /* 0x000fc8000000001b */
[----:B------:R0:W-:Y:S04]  /*14670*/  STG.E desc[UR12][R2.64], R37 ;  /* 0x0000002502007986 */ /* 0x0001e8000c10190c */
[----:B------:R0:W-:Y:S03]  /*14680*/  STG.E desc[UR12][R2.64+0x4], R35 ;  /* 0x0000042302007986 */ /* 0x0001e6000c10190c */
[----:B------:R-:W-:Y:S05]  /*14690*/  @!P1 BRA `(.L_x_484) ;  /* 0x0000000000989947 */ /* 0x000fea0003800000 */
[----:B------:R-:W-:-:S04]  /*146a0*/  IADD3 R34, PT, PT, R25, 0x1, RZ ;  /* 0x0000000119227810 */ /* 0x000fc80007ffe0ff */
[----:B0-----:R-:W-:Y:S02]  /*146b0*/  IABS R2, R34 ;  /* 0x0000002200027213 */ /* 0x001fe40000000000 */
        /* <DEDUP_REMOVED lines=19> */
[----:B-1----:R-:W-:Y:S02]  /*147f0*/  IABS R2, R25 ;  /* 0x0000001900027213 */ /* 0x002fe40000000000 */
        /* <DEDUP_REMOVED lines=11> */
[----:B------:R-:W2:Y:S02]  /*148b0*/  LDG.E R25, desc[UR12][R2.64] ;  /* 0x0000000c02197981 */ /* 0x000ea4000c1e1900 */
[C---:B--2---:R-:W-:Y:S01]  /*148c0*/  FFMA R21, R25.reuse, R21, -R28 ;  /* 0x0000001519157223 */ /* 0x044fe2000000081c */
[----:B------:R-:W-:-:S04]  /*148d0*/  FFMA R25, R25, R0, R27 ;  /* 0x0000000019197223 */ /* 0x000fc8000000001b */
[----:B------:R2:W-:Y:S04]  /*148e0*/  STG.E desc[UR12][R2.64], R21 ;  /* 0x0000001502007986 */ /* 0x0005e8000c10190c */
[----:B------:R2:W-:Y:S02]  /*148f0*/  STG.E desc[UR12][R2.64+0x4], R25 ;  /* 0x0000041902007986 */ /* 0x0005e4000c10190c */
.L_x_484:
[----:B------:R-:W-:Y:S05]  /*14900*/  BSYNC.RECONVERGENT B0 ;  /* 0x0000000000007941 */ /* 0x000fea0003800200 */
.L_x_482:
[----:B------:R-:W-:Y:S01]  /*14910*/  IMAD.MOV R0, RZ, RZ, -R17 ;  /* 0x000000ffff007224 */ /* 0x000fe200078e0a11 */
[----:B01234-:R-:W-:Y:S01]  /*14920*/  MOV R3, UR15 ;  /* 0x0000000f00037c02 */ /* 0x01ffe20008000f00 */
[----:B------:R-:W-:Y:S03]  /*14930*/  BAR.SYNC.DEFER_BLOCKING 0x0 ;  /* 0x0000000000007b1d */ /* 0x000fe60000010000 */
[----:B------:R-:W-:-:S04]  /*14940*/  VIADDMNMX.U32 R0, R0, R3, 0x1, !PT ;  /* 0x0000000100007446 */ /* 0x000fc80007800003 */
[----:B------:R-:W-:-:S04]  /*14950*/  IADD3 R0, PT, PT, R0, R15, RZ ;  /* 0x0000000f00007210 */ /* 0x000fc80007ffe0ff */
[----:B------:R-:W-:-:S04]  /*14960*/  LOP3.LUT R0, RZ, R0, RZ, 0x33, !PT ;  /* 0x00000000ff007212 */ /* 0x000fc800078e33ff */
[----:B------:R-:W-:-:S04]  /*14970*/  IADD3 R3, PT, PT, R0, UR15, RZ ;  /* 0x0000000f00037c10 */ /* 0x000fc8000fffe0ff */
[CC--:B------:R-:W-:Y:S02]  /*14980*/  ISETP.GE.AND P0, PT, R10.reuse, R3.reuse, PT ;  /* 0x000000030a00720c */ /* 0x0c0fe40003f06270 */
[----:B------:R-:W-:-:S11]  /*14990*/  ISETP.NE.AND P1, PT, R10, R3, PT ;  /* 0x000000030a00720c */ /* 0x000fd60003f25270 */
[----:B------:R-:W-:Y:S02]  /*149a0*/  @!P0 LEA R21, R15, UR5, 0x2 ;  /* 0x000000050f158c11 */ /* 0x000fe4000f8e10ff */
[----:B------:R-:W-:Y:S02]  /*149b0*/  @!P0 MOV R9, R12 ;  /* 0x0000000c00098202 */ /* 0x000fe40000000f00 */
[C---:B------:R-:W-:Y:S01]  /*149c0*/  @!P0 LEA R21, R10.reuse, R21, 0x2 ;  /* 0x000000150a158211 */ /* 0x040fe200078e10ff */
[----:B------:R-:W-:-:S04]  /*149d0*/  VIADD R10, R10, 0x1 ;  /* 0x000000010a0a7836 */ /* 0x000fc80000000000 */
[----:B------:R0:W1:Y:S01]  /*149e0*/  @!P0 LDS R11, [R21] ;  /* 0x00000000150b8984 */ /* 0x0000620000000800 */
[----:B------:R-:W-:Y:S05]  /*149f0*/  @P1 BRA `(.L_x_499) ;  /* 0xffffffd400201947 */ /* 0x000fea000383ffff */
.L_x_457:
[----:B------:R-:W-:Y:S01]  /*14a00*/  ISETP.GT.AND P0, PT, R17, RZ, PT ;  /* 0x000000ff1100720c */ /* 0x000fe20003f04270 */
[----:B------:R-:W-:Y:S05]  /*14a10*/  WARPSYNC.ALL ;  /* 0x0000000000007948 */ /* 0x000fea0003800000 */
[----:B------:R-:W-:Y:S07]  /*14a20*/  BAR.SYNC.DEFER_BLOCKING 0x0 ;  /* 0x0000000000007b1d */ /* 0x000fee0000010000 */
[----:B------:R-:W-:Y:S05]  /*14a30*/  @P0 BRA `(.L_x_500) ;  /* 0xffffffcc00640947 */ /* 0x000fea000383ffff */
[----:B------:R-:W-:Y:S05]  /*14a40*/  EXIT ;  /* 0x000000000000794d */ /* 0x000fea0003800000 */
        .weak           $__internal_3_$__cuda_sm20_rcp_rn_f32_slowpath
        .type           $__internal_3_$__cuda_sm20_rcp_rn_f32_slowpath,@function
        .size           $__internal_3_$__cuda_sm20_rcp_rn_f32_slowpath,($__internal_4_$__cuda_sm20_sqrt_rn_f32_slowpath - $__internal_3_$__cuda_sm20_rcp_rn_f32_slowpath)
$__internal_3_$__cuda_sm20_rcp_rn_f32_slowpath:
        /* <DEDUP_REMOVED lines=15> */
.L_x_502:
[----:B------:R-:W-:-:S04]  /*14b40*/  IADD3 R21, PT, PT, R3, -0xfd, RZ ;  /* 0xffffff0303157810 */ /* 0x000fc80007ffe0ff */
[----:B------:R-:W-:-:S13]  /*14b50*/  ISETP.GT.U32.AND P0, PT, R21, 0x1, PT ;  /* 0x000000011500780c */ /* 0x000fda0003f04070 */
[----:B------:R-:W-:Y:S05]  /*14b60*/  @P0 BRA `(.L_x_504) ;  /* 0x0000000000780947 */ /* 0x000fea0003800000 */
[----:B------:R-:W-:Y:S01]  /*14b70*/  LOP3.LUT R29, R0, 0x7fffff, RZ, 0xc0, !PT ;  /* 0x007fffff001d7812 */ /* 0x000fe200078ec0ff */
[----:B------:R-:W-:Y:S01]  /*14b80*/  IMAD.MOV.U32 R24, RZ, RZ, 0x3 ;  /* 0x00000003ff187424 */ /* 0x000fe200078e00ff */
[----:B------:R-:W-:Y:S02]  /*14b90*/  IADD3 R3, PT, PT, R3, -0xfc, RZ ;  /* 0xffffff0403037810 */ /* 0x000fe40007ffe0ff */
[----:B------:R-:W-:Y:S02]  /*14ba0*/  LOP3.LUT R29, R29, 0x3f800000, RZ, 0xfc, !PT ;  /* 0x3f8000001d1d7812 */ /* 0x000fe400078efcff */
[----:B------:R-:W-:Y:S02]  /*14bb0*/  SHF.L.U32 R24, R24, R21, RZ ;  /* 0x0000001518187219 */ /* 0x000fe400000006ff */
[----:B------:R-:W0:Y:S02]  /*14bc0*/  MUFU.RCP R26, R29 ;  /* 0x0000001d001a7308 */ /* 0x000e240000001000 */
        /* <DEDUP_REMOVED lines=11> */
[--C-:B------:R-:W-:Y:S02]  /*14c80*/  LOP3.LUT P1, RZ, R25, R21, R26.reuse, 0xf8, !PT ;  /* 0x0000001519ff7212 */ /* 0x100fe4000782f81a */
        /* <DEDUP_REMOVED lines=8> */
[----:B------:R-:W-:-:S05]  /*14d10*/  @!P0 IADD3 R3, PT, PT, R3, 0x1, RZ ;  /* 0x0000000103038810 */ /* 0x000fca0007ffe0ff */
[----:B------:R-:W-:-:S05]  /*14d20*/  @!P1 IMAD.SHL.U32 R3, R3, 0x2, RZ ;  /* 0x0000000203039824 */ /* 0x000fca00078e00ff */
[----:B------:R-:W-:Y:S01]  /*14d30*/  LOP3.LUT R21, R3, 0x80000000, R0, 0xf8, !PT ;  /* 0x8000000003157812 */ /* 0x000fe200078ef800 */
[----:B------:R-:W-:Y:S06]  /*14d40*/  BRA `(.L_x_503) ;  /* 0x0000000000047947 */ /* 0x000fec0003800000 */
.L_x_504:
[----:B------:R0:W1:Y:S02]  /*14d50*/  MUFU.RCP R21, R0 ;  /* 0x0000000000157308 */ /* 0x0000640000001000 */
.L_x_503:
[----:B------:R-:W-:Y:S05]  /*14d60*/  BSYNC.RECONVERGENT B1 ;  /* 0x0000000000017941 */ /* 0x000fea0003800200 */
.L_x_501:
[----:B------:R-:W-:-:S04]  /*14d70*/  HFMA2 R3, -RZ, RZ, 0, 0 ;  /* 0x00000000ff037431 */ /* 0x000fc800000001ff */
[----:B01----:R-:W-:Y:S05]  /*14d80*/  RET.REL.NODEC R2 `(_Z8block_QRiPfPKiS1_S_S1_if) ;  /* 0xfffffeb0029c7950 */ /* 0x003fea0003c3ffff */
        .weak           $__internal_4_$__cuda_sm20_sqrt_rn_f32_slowpath
        .type           $__internal_4_$__cuda_sm20_sqrt_rn_f32_slowpath,@function
        .size           $__internal_4_$__cuda_sm20_sqrt_rn_f32_slowpath,($__internal_5_$__cuda_sm3x_div_rn_noftz_f32_slowpath - $__internal_4_$__cuda_sm20_sqrt_rn_f32_slowpath)
$__internal_4_$__cuda_sm20_sqrt_rn_f32_slowpath:
        /* <DEDUP_REMOVED lines=16> */
[----:B------:R-:W-:-:S03]  /*14e90*/  @!P0 MOV R26, R2 ;  /* 0x00000002001a8202 */ /* 0x000fc60000000f00 */
[----:B------:R-:W-:-:S04]  /*14ea0*/  @P0 FFMA R3, R35, R3, R28 ;  /* 0x0000000323030223 */ /* 0x000fc8000000001c */
[----:B------:R-:W-:-:S07]  /*14eb0*/  @P0 FMUL.FTZ R26, R3, 2.3283064365386962891e-10 ;  /* 0x2f800000031a0820 */ /* 0x000fce0000410000 */
.L_x_505:
[----:B------:R-:W-:Y:S02]  /*14ec0*/  HFMA2 R3, -RZ, RZ, 0, 0 ;  /* 0x00000000ff037431 */ /* 0x000fe400000001ff */
[----:B------:R-:W-:-:S04]  /*14ed0*/  IMAD.MOV.U32 R2, RZ, RZ, R0 ;  /* 0x000000ffff027224 */ /* 0x000fc800078e0000 */
[----:B------:R-:W-:Y:S05]  /*14ee0*/  RET.REL.NODEC R2 `(_Z8block_QRiPfPKiS1_S_S1_if) ;  /* 0xfffffeb002447950 */ /* 0x000fea0003c3ffff */
        .weak           $__internal_5_$__cuda_sm3x_div_rn_noftz_f32_slowpath
        .type           $__internal_5_$__cuda_sm3x_div_rn_noftz_f32_slowpath,@function
        .size           $__internal_5_$__cuda_sm3x_div_rn_noftz_f32_slowpath,(.L_x_523 - $__internal_5_$__cuda_sm3x_div_rn_noftz_f32_slowpath)
$__internal_5_$__cuda_sm3x_div_rn_noftz_f32_slowpath:
[----:B------:R-:W-:Y:S01]  /*14ef0*/  SHF.R.U32.HI R33, RZ, 0x17, R3 ;  /* 0x00000017ff217819 */ /* 0x000fe20000011603 */
[----:B------:R-:W-:Y:S01]  /*14f00*/  BSSY.RECONVERGENT B0, `(.L_x_506) ;  /* 0x0000063000007945 */ /* 0x000fe20003800200 */
[----:B------:R-:W-:Y:S02]  /*14f10*/  SHF.R.U32.HI R35, RZ, 0x17, R0 ;  /* 0x00000017ff237819 */ /* 0x000fe40000011600 */
[----:B------:R-:W-:Y:S02]  /*14f20*/  LOP3.LUT R33, R33, 0xff, RZ, 0xc0, !PT ;  /* 0x000000ff21217812 */ /* 0x000fe400078ec0ff */
[----:B------:R-:W-:Y:S02]  /*14f30*/  LOP3.LUT R35, R35, 0xff, RZ, 0xc0, !PT ;  /* 0x000000ff23237812 */ /* 0x000fe400078ec0ff */
[----:B------:R-:W-:Y:S02]  /*14f40*/  IADD3 R37, PT, PT, R33, -0x1, RZ ;  /* 0xffffffff21257810 */ /* 0x000fe40007ffe0ff */
[----:B------:R-:W-:-:S02]  /*14f50*/  IADD3 R38, PT, PT, R35, -0x1, RZ ;  /* 0xffffffff23267810 */ /* 0x000fc40007ffe0ff */
[----:B------:R-:W-:Y:S02]  /*14f60*/  ISETP.GT.U32.AND P0, PT, R37, 0xfd, PT ;  /* 0x000000fd2500780c */ /* 0x000fe40003f04070 */
[----:B------:R-:W-:Y:S02]  /*14f70*/  MOV R39, R3 ;  /* 0x0000000300277202 */ /* 0x000fe40000000f00 */
[----:B------:R-:W-:-:S13]  /*14f80*/  ISETP.GT.U32.OR P0, PT, R38, 0xfd, P0 ;  /* 0x000000fd2600780c */ /* 0x000fda0000704470 */
[----:B------:R-:W-:Y:S01]  /*14f90*/  @!P0 IMAD.MOV.U32 R34, RZ, RZ, RZ ;  /* 0x000000ffff228224 */ /* 0x000fe200078e00ff */
        /* <DEDUP_REMOVED lines=24> */
.L_x_507:
[----:B------:R-:W-:Y:S01]  /*15120*/  LEA R38, R33, 0xc0800000, 0x17 ;  /* 0xc080000021267811 */ /* 0x000fe200078eb8ff */
[----:B------:R-:W-:Y:S01]  /*15130*/  VIADD R35, R35, 0xffffff81 ;  /* 0xffffff8123237836 */ /* 0x000fe20000000000 */
[----:B------:R-:W-:Y:S02]  /*15140*/  BSSY.RECONVERGENT B1, `(.L_x_512) ;  /* 0x0000035000017945 */ /* 0x000fe40003800200 */
[----:B------:R-:W-:Y:S01]  /*15150*/  IADD3 R41, PT, PT, -R38, R39, RZ ;  /* 0x0000002726297210 */ /* 0x000fe20007ffe1ff */
[C---:B------:R-:W-:Y:S01]  /*15160*/  IMAD R0, R35.reuse, -0x800000, R0 ;  /* 0xff80000023007824 */ /* 0x040fe200078e0200 */
[----:B------:R-:W-:Y:S02]  /*15170*/  IADD3 R35, PT, PT, R35, 0x7f, -R33 ;  /* 0x0000007f23237810 */ /* 0x000fe40007ffe821 */
[----:B------:R-:W0:Y:S01]  /*15180*/  MUFU.RCP R38, R41 ;  /* 0x0000002900267308 */ /* 0x000e220000001000 */
[----:B------:R-:W-:Y:S01]  /*15190*/  FADD.FTZ R37, -R41, -RZ ;  /* 0x800000ff29257221 */ /* 0x000fe20000010100 */
[----:B------:R-:W-:-:S03]  /*151a0*/  IADD3 R35, PT, PT, R35, R34, RZ ;  /* 0x0000002223237210 */ /* 0x000fc60007ffe0ff */
[----:B0-----:R-:W-:-:S04]  /*151b0*/  FFMA R39, R38, R37, 1 ;  /* 0x3f80000026277423 */ /* 0x001fc80000000025 */
[----:B------:R-:W-:-:S04]  /*151c0*/  FFMA R39, R38, R39, R38 ;  /* 0x0000002726277223 */ /* 0x000fc80000000026 */
[----:B------:R-:W-:-:S04]  /*151d0*/  FFMA R38, R0, R39, RZ ;  /* 0x0000002700267223 */ /* 0x000fc800000000ff */
[----:B------:R-:W-:-:S04]  /*151e0*/  FFMA R40, R37, R38, R0 ;  /* 0x0000002625287223 */ /* 0x000fc80000000000 */
[----:B------:R-:W-:-:S04]  /*151f0*/  FFMA R40, R39, R40, R38 ;  /* 0x0000002827287223 */ /* 0x000fc80000000026 */
[----:B------:R-:W-:-:S04]  /*15200*/  FFMA R37, R37, R40, R0 ;  /* 0x0000002825257223 */ /* 0x000fc80000000000 */
        /* <DEDUP_REMOVED lines=14> */
[-CC-:B------:R-:W-:Y:S01]  /*152f0*/  FFMA.RZ R35, R39, R37.reuse, R40.reuse ;  /* 0x0000002527237223 */ /* 0x180fe2000000c028 */
[----:B------:R-:W-:Y:S01]  /*15300*/  IADD3 R38, PT, PT, R33, 0x20, RZ ;  /* 0x0000002021267810 */ /* 0x000fe20007ffe0ff */
[CCC-:B------:R-:W-:Y:S01]  /*15310*/  FFMA.RP R34, R39.reuse, R37.reuse, R40.reuse ;  /* 0x0000002527227223 */ /* 0x1c0fe20000008028 */
[----:B------:R-:W-:Y:S01]  /*15320*/  FFMA.RM R37, R39, R37, R40 ;  /* 0x0000002527257223 */ /* 0x000fe20000004028 */
[----:B------:R-:W-:Y:S02]  /*15330*/  ISETP.NE.AND P0, PT, R33, RZ, PT ;  /* 0x000000ff2100720c */ /* 0x000fe40003f05270 */
[----:B------:R-:W-:Y:S02]  /*15340*/  LOP3.LUT R35, R35, 0x7fffff, RZ, 0xc0, !PT ;  /* 0x007fffff23237812 */ /* 0x000fe400078ec0ff */
[----:B------:R-:W-:Y:S01]  /*15350*/  ISETP.NE.AND P1, PT, R33, RZ, PT ;  /* 0x000000ff2100720c */ /* 0x000fe20003f25270 */
[----:B------:R-:W-:Y:S01]  /*15360*/  IMAD.MOV R33, RZ, RZ, -R33 ;  /* 0x000000ffff217224 */ /* 0x000fe200078e0a21 */
[----:B------:R-:W-:-:S02]  /*15370*/  LOP3.LUT R35, R35, 0x800000, RZ, 0xfc, !PT ;  /* 0x0080000023237812 */ /* 0x000fc400078efcff */
[----:B------:R-:W-:Y:S02]  /*15380*/  FSETP.NEU.FTZ.AND P2, PT, R34, R37, PT ;  /* 0x000000252200720b */ /* 0x000fe40003f5d000 */
        /* <DEDUP_REMOVED lines=12> */
.L_x_514:
[----:B------:R-:W-:-:S04]  /*15450*/  LOP3.LUT R0, R0, 0x80000000, RZ, 0xc0, !PT ;  /* 0x8000000000007812 */ /* 0x000fc800078ec0ff */
[----:B------:R-:W-:Y:S01]  /*15460*/  LOP3.LUT R0, R0, 0x7f800000, RZ, 0xfc, !PT ;  /* 0x7f80000000007812 */ /* 0x000fe200078efcff */
[----:B------:R-:W-:Y:S06]  /*15470*/  BRA `(.L_x_515) ;  /* 0x0000000000047947 */ /* 0x000fec0003800000 */
.L_x_513:
[----:B------:R-:W-:-:S07]  /*15480*/  LEA R0, R35, R0, 0x17 ;  /* 0x0000000023007211 */ /* 0x000fce00078eb8ff */
.L_x_515:
[----:B------:R-:W-:Y:S05]  /*15490*/  BSYNC.RECONVERGENT B1 ;  /* 0x0000000000017941 */ /* 0x000fea0003800200 */
.L_x_512:
[----:B------:R-:W-:Y:S05]  /*154a0*/  BRA `(.L_x_516) ;  /* 0x0000000000207947 */ /* 0x000fea0003800000 */
.L_x_511:
[----:B------:R-:W-:-:S04]  /*154b0*/  LOP3.LUT R0, R39, 0x80000000, R0, 0x48, !PT ;  /* 0x8000000027007812 */ /* 0x000fc800078e4800 */
[----:B------:R-:W-:Y:S01]  /*154c0*/  LOP3.LUT R0, R0, 0x7f800000, RZ, 0xfc, !PT ;  /* 0x7f80000000007812 */ /* 0x000fe200078efcff */
[----:B------:R-:W-:Y:S06]  /*154d0*/  BRA `(.L_x_516) ;  /* 0x0000000000147947 */ /* 0x000fec0003800000 */
.L_x_510:
[----:B------:R-:W-:Y:S01]  /*154e0*/  LOP3.LUT R0, R39, 0x80000000, R0, 0x48, !PT ;  /* 0x8000000027007812 */ /* 0x000fe200078e4800 */
[----:B------:R-:W-:Y:S06]  /*154f0*/  BRA `(.L_x_516) ;  /* 0x00000000000c7947 */ /* 0x000fec0003800000 */
.L_x_509:
[----:B------:R-:W0:Y:S01]  /*15500*/  MUFU.RSQ R0, -QNAN ;  /* 0xffc0000000007908 */ /* 0x000e220000001400 */
[----:B------:R-:W-:Y:S05]  /*15510*/  BRA `(.L_x_516) ;  /* 0x0000000000047947 */ /* 0x000fea0003800000 */
.L_x_508:
[----:B------:R-:W-:-:S07]  /*15520*/  FADD.FTZ R0, R0, R3 ;  /* 0x0000000300007221 */ /* 0x000fce0000010000 */
.L_x_516:
[----:B------:R-:W-:Y:S05]  /*15530*/  BSYNC.RECONVERGENT B0 ;  /* 0x0000000000007941 */ /* 0x000fea0003800200 */
.L_x_506:
[----:B------:R-:W-:Y:S01]  /*15540*/  HFMA2 R35, -RZ, RZ, 0, 0 ;  /* 0x00000000ff237431 */ /* 0x000fe200000001ff */
[----:B------:R-:W-:-:S04]  /*15550*/  MOV R34, R2 ;  /* 0x0000000200227202 */ /* 0x000fc80000000f00 */
[----:B0-----:R-:W-:Y:S05]  /*15560*/  RET.REL.NODEC R34 `(_Z8block_QRiPfPKiS1_S_S1_if) ;  /* 0xfffffea822a47950 */ /* 0x001fea0003c3ffff */
.L_x_517:
        /* <DEDUP_REMOVED lines=9> */
.L_x_523:


//--------------------- .nv.shared._Z18block_QR_EVal_onlyiPfPKiS1_f --------------------------
	.section	.nv.shared._Z18block_QR_EVal_onlyiPfPKiS1_f,"aw",@nobits
	.sectionflags	@""
	.align	16
	.zero		1024


//--------------------- .nv.shared.reserved.0     --------------------------
	.section	.nv.shared.reserved.0,"aw",@nobits
	.weak		__nv_reservedSMEM_offset_0_alias
	.size		__nv_reservedSMEM_offset_0_alias, 0, 64
	.other		__nv_reservedSMEM_offset_0_alias,@"STO_CUDA_RESERVED_SHARED STV_DEFAULT"
__nv_reservedSMEM_offset_0_alias:
	.zero		0
	.zero		64


//--------------------- .nv.shared._Z8block_QRiPfPKiS1_S_S1_if --------------------------
	.section	.nv.shared._Z8block_QRiPfPKiS1_S_S1_if,"aw",@nobits
	.sectionflags	@""
	.align	16
	.zero		1024


//--------------------- .nv.constant0._Z18block_QR_EVal_onlyiPfPKiS1_f --------------------------
	.section	.nv.constant0._Z18block_QR_EVal_onlyiPfPKiS1_f,"a",@progbits
	.sectionflags	@""
	.align	4
.nv.constant0._Z18block_QR_EVal_onlyiPfPKiS1_f:
	.zero		932


//--------------------- .nv.constant0._Z8block_QRiPfPKiS1_S_S1_if --------------------------
	.section	.nv.constant0._Z8block_QRiPfPKiS1_S_S1_if,"a",@progbits
	.sectionflags	@""
	.align	4
.nv.constant0._Z8block_QRiPfPKiS1_S_S1_if:
	.zero		952


//--------------------- SYMBOLS --------------------------

	.type		.nv.reservedSmem.offset0,@object
	.size		.nv.reservedSmem.offset0,0x4
	.type		.nv.reservedSmem.cap,@object
	.size		.nv.reservedSmem.cap,0x4
